def matmul_kernel(
    a_ptr,
    b_ptr,
    c_ptr,
    M,
    N,
    K,
    stride_am,
    stride_ak,
    stride_bk,
    stride_bn,
    stride_cm,
    stride_cn,
    BLOCK_M: tl.constexpr,
    BLOCK_N: tl.constexpr,
    BLOCK_K: tl.constexpr,
    GROUP_M: tl.constexpr,
):
    pid = tl.program_id(axis=0)
    num_pid_m = tl.cdiv(M, BLOCK_M)
    num_pid_n = tl.cdiv(N, BLOCK_N)
    num_pid_in_group = GROUP_M * num_pid_n
    group_id = pid // num_pid_in_group
    first_pid_m = group_id * GROUP_M
    group_size_m = min(num_pid_m - first_pid_m, GROUP_M)
    pid_m = first_pid_m + ((pid % num_pid_in_group) % group_size_m)
    pid_n = (pid % num_pid_in_group) // group_size_m

    offs_am = (pid_m * BLOCK_M + tl.arange(0, BLOCK_M)) % M
    offs_bn = (pid_n * BLOCK_N + tl.arange(0, BLOCK_N)) % N
    offs_k = tl.arange(0, BLOCK_K)
    a_ptrs = a_ptr + offs_am[:, None] * stride_am + offs_k[None, :] * stride_ak
    b_ptrs = b_ptr + offs_k[:, None] * stride_bk + offs_bn[None, :] * stride_bn

    acc = tl.zeros((BLOCK_M, BLOCK_N), dtype=tl.float32)
    for kk in range(0, tl.cdiv(K, BLOCK_K)):
        a = tl.load(a_ptrs, mask=offs_k[None, :] < K - kk * BLOCK_K, other=0.0)
        b = tl.load(b_ptrs, mask=offs_k[:, None] < K - kk * BLOCK_K, other=0.0)
        acc = tl.dot(a, b, acc)
        a_ptrs += BLOCK_K * stride_ak
        b_ptrs += BLOCK_K * stride_bk

    c = acc.to(c_ptr.dtype.element_ty)
    offs_cm = pid_m * BLOCK_M + tl.arange(0, BLOCK_M)
    offs_cn = pid_n * BLOCK_N + tl.arange(0, BLOCK_N)
    c_ptrs = c_ptr + offs_cm[:, None] * stride_cm + offs_cn[None, :] * stride_cn
    mask = (offs_cm[:, None] < M) & (offs_cn[None, :] < N)
    tl.store(c_ptrs, c, mask=mask)

# config = {"BLOCK_K": 256, "BLOCK_M": 128, "BLOCK_N": 64, "GROUP_M": 8, "arch": "sm_90", "dtype": "bf16", "num_ctas": 1, "num_stages": 3, "num_warps": 4}
# arch = sm_90


// ===== COMPILED SASS (sm_90a) =====

	.target	sm_90a

	.elftype	@"ET_EXEC"


//--------------------- .note.nv.tkinfo           --------------------------
	.section	.note.nv.tkinfo,"",@"SHT_NOTE"
	.sectionflags	@"SHF_NOTE_NV_TKINFO"
	.tkinfo
        /*0018*/ 	.word	0x00000002
        /*0030*/ 	.string	""
        /*0030*/ 	.string	"ptxas"
        /*0030*/ 	.string	"Cuda compilation tools, release 13.0, V13.0.88"
        /*0030*/ 	.string	"Build cuda_13.0.r13.0/compiler.36424714_0"
        /*0030*/ 	.string	"-v  -suppress-debug-info  -lineinfo  -arch sm_90a "



//--------------------- .note.nv.cuinfo           --------------------------
	.section	.note.nv.cuinfo,"",@"SHT_NOTE"
	.sectionflags	@"SHF_NOTE_NV_CUINFO"
        /*0018*/ 	.short	0x0002
        /*001a*/ 	.short	0x005a
        /*001c*/ 	.short	0x0082
	.zero		2


//--------------------- .nv.info                  --------------------------
	.section	.nv.info,"",@"SHT_CUDA_INFO"
	.align	4


	//----- nvinfo : EIATTR_REGCOUNT
	.align		4
        /*0000*/ 	.byte	0x04, 0x2f
        /*0002*/ 	.short	(.L_1 - .L_0)
	.align		4
.L_0:
        /*0004*/ 	.word	index@(matmul_kernel)
        /*0008*/ 	.word	0x000000ff


	//----- nvinfo : EIATTR_FRAME_SIZE
	.align		4
.L_1:
        /*000c*/ 	.byte	0x04, 0x11
        /*000e*/ 	.short	(.L_3 - .L_2)
	.align		4
.L_2:
        /*0010*/ 	.word	index@(matmul_kernel)
        /*0014*/ 	.word	0x00000f48


	//----- nvinfo : EIATTR_MIN_STACK_SIZE
	.align		4
.L_3:
        /*0018*/ 	.byte	0x04, 0x12
        /*001a*/ 	.short	(.L_5 - .L_4)
	.align		4
.L_4:
        /*001c*/ 	.word	index@(matmul_kernel)
        /*0020*/ 	.word	0x00000f48
.L_5:


//--------------------- .nv.compat                --------------------------
	.section	.nv.compat,"",@"SHT_CUDA_COMPAT_INFO"
	.align	4
        /*0000*/ 	.byte	0x02, 0x09, 0x01, 0x00, 0x02, 0x02, 0x04, 0x00, 0x02, 0x05, 0x05, 0x00, 0x03, 0x07, 0x01, 0x01
        /*0010*/ 	.byte	0x02, 0x03, 0x00, 0x00, 0x02, 0x06, 0x01, 0x00, 0x04, 0x0b, 0x08, 0x00, 0x00, 0x00, 0x00, 0x00
        /*0020*/ 	.byte	0x00, 0x00, 0x00, 0x00


//--------------------- .nv.info.matmul_kernel    --------------------------
	.section	.nv.info.matmul_kernel,"",@"SHT_CUDA_INFO"
	.sectionflags	@""
	.align	4


	//----- nvinfo : EIATTR_CUDA_API_VERSION
	.align		4
        /*0000*/ 	.byte	0x04, 0x37
        /*0002*/ 	.short	(.L_7 - .L_6)
.L_6:
        /*0004*/ 	.word	0x00000082


	//----- nvinfo : EIATTR_KPARAM_INFO
	.align		4
.L_7:
        /*0008*/ 	.byte	0x04, 0x17
        /*000a*/ 	.short	(.L_9 - .L_8)
.L_8:
        /*000c*/ 	.word	0x00000000
        /*0010*/ 	.short	0x000d
        /*0012*/ 	.short	0x0048
        /*0014*/ 	.byte	0x00, 0xf4, 0x21, 0x00


	//----- nvinfo : EIATTR_KPARAM_INFO
	.align		4
.L_9:
        /*0018*/ 	.byte	0x04, 0x17
        /*001a*/ 	.short	(.L_11 - .L_10)
.L_10:
        /*001c*/ 	.word	0x00000000
        /*0020*/ 	.short	0x000c
        /*0022*/ 	.short	0x0040
        /*0024*/ 	.byte	0x00, 0xf4, 0x21, 0x00


	//----- nvinfo : EIATTR_KPARAM_INFO
	.align		4
.L_11:
        /*0028*/ 	.byte	0x04, 0x17
        /*002a*/ 	.short	(.L_13 - .L_12)
.L_12:
        /*002c*/ 	.word	0x00000000
        /*0030*/ 	.short	0x000b
        /*0032*/ 	.short	0x0038
        /*0034*/ 	.byte	0x00, 0xf0, 0x11, 0x00


	//----- nvinfo : EIATTR_KPARAM_INFO
	.align		4
.L_13:
        /*0038*/ 	.byte	0x04, 0x17
        /*003a*/ 	.short	(.L_15 - .L_14)
.L_14:
        /*003c*/ 	.word	0x00000000
        /*0040*/ 	.short	0x000a
        /*0042*/ 	.short	0x0034
        /*0044*/ 	.byte	0x00, 0xf0, 0x11, 0x00


	//----- nvinfo : EIATTR_KPARAM_INFO
	.align		4
.L_15:
        /*0048*/ 	.byte	0x04, 0x17
        /*004a*/ 	.short	(.L_17 - .L_16)
.L_16:
        /*004c*/ 	.word	0x00000000
        /*0050*/ 	.short	0x0009
        /*0052*/ 	.short	0x0030
        /*0054*/ 	.byte	0x00, 0xf0, 0x11, 0x00


	//----- nvinfo : EIATTR_KPARAM_INFO
	.align		4
.L_17:
        /*0058*/ 	.byte	0x04, 0x17
        /*005a*/ 	.short	(.L_19 - .L_18)
.L_18:
        /*005c*/ 	.word	0x00000000
        /*0060*/ 	.short	0x0008
        /*0062*/ 	.short	0x002c
        /*0064*/ 	.byte	0x00, 0xf0, 0x11, 0x00


	//----- nvinfo : EIATTR_KPARAM_INFO
	.align		4
.L_19:
        /*0068*/ 	.byte	0x04, 0x17
        /*006a*/ 	.short	(.L_21 - .L_20)
.L_20:
        /*006c*/ 	.word	0x00000000
        /*0070*/ 	.short	0x0007
        /*0072*/ 	.short	0x0028
        /*0074*/ 	.byte	0x00, 0xf0, 0x11, 0x00


	//----- nvinfo : EIATTR_KPARAM_INFO
	.align		4
.L_21:
        /*0078*/ 	.byte	0x04, 0x17
        /*007a*/ 	.short	(.L_23 - .L_22)
.L_22:
        /*007c*/ 	.word	0x00000000
        /*0080*/ 	.short	0x0006
        /*0082*/ 	.short	0x0024
        /*0084*/ 	.byte	0x00, 0xf0, 0x11, 0x00


	//----- nvinfo : EIATTR_KPARAM_INFO
	.align		4
.L_23:
        /*0088*/ 	.byte	0x04, 0x17
        /*008a*/ 	.short	(.L_25 - .L_24)
.L_24:
        /*008c*/ 	.word	0x00000000
        /*0090*/ 	.short	0x0005
        /*0092*/ 	.short	0x0020
        /*0094*/ 	.byte	0x00, 0xf0, 0x11, 0x00


	//----- nvinfo : EIATTR_KPARAM_INFO
	.align		4
.L_25:
        /*0098*/ 	.byte	0x04, 0x17
        /*009a*/ 	.short	(.L_27 - .L_26)
.L_26:
        /*009c*/ 	.word	0x00000000
        /*00a0*/ 	.short	0x0004
        /*00a2*/ 	.short	0x001c
        /*00a4*/ 	.byte	0x00, 0xf0, 0x11, 0x00


	//----- nvinfo : EIATTR_KPARAM_INFO
	.align		4
.L_27:
        /*00a8*/ 	.byte	0x04, 0x17
        /*00aa*/ 	.short	(.L_29 - .L_28)
.L_28:
        /*00ac*/ 	.word	0x00000000
        /*00b0*/ 	.short	0x0003
        /*00b2*/ 	.short	0x0018
        /*00b4*/ 	.byte	0x00, 0xf0, 0x11, 0x00


	//----- nvinfo : EIATTR_KPARAM_INFO
	.align		4
.L_29:
        /*00b8*/ 	.byte	0x04, 0x17
        /*00ba*/ 	.short	(.L_31 - .L_30)
.L_30:
        /*00bc*/ 	.word	0x00000000
        /*00c0*/ 	.short	0x0002
        /*00c2*/ 	.short	0x0010
        /*00c4*/ 	.byte	0x00, 0xf4, 0x21, 0x00


	//----- nvinfo : EIATTR_KPARAM_INFO
	.align		4
.L_31:
        /*00c8*/ 	.byte	0x04, 0x17
        /*00ca*/ 	.short	(.L_33 - .L_32)
.L_32:
        /*00cc*/ 	.word	0x00000000
        /*00d0*/ 	.short	0x0001
        /*00d2*/ 	.short	0x0008
        /*00d4*/ 	.byte	0x00, 0xf4, 0x21, 0x00


	//----- nvinfo : EIATTR_KPARAM_INFO
	.align		4
.L_33:
        /*00d8*/ 	.byte	0x04, 0x17
        /*00da*/ 	.short	(.L_35 - .L_34)
.L_34:
        /*00dc*/ 	.word	0x00000000
        /*00e0*/ 	.short	0x0000
        /*00e2*/ 	.short	0x0000
        /*00e4*/ 	.byte	0x00, 0xf4, 0x21, 0x00


	//----- nvinfo : EIATTR_SPARSE_MMA_MASK
	.align		4
.L_35:
        /*00e8*/ 	.byte	0x03, 0x50
        /*00ea*/ 	.short	0x0000


	//----- nvinfo : EIATTR_MAXREG_COUNT
	.align		4
        /*00ec*/ 	.byte	0x03, 0x1b
        /*00ee*/ 	.short	0x00ff


	//----- nvinfo : EIATTR_NUM_BARRIERS
	.align		4
        /*00f0*/ 	.byte	0x02, 0x4c
        /*00f2*/ 	.byte	0x01
	.zero		1


	//----- nvinfo : EIATTR_ANNOTATIONS
	.align		4
        /*00f4*/ 	.byte	0x04, 0x55
        /*00f6*/ 	.short	(.L_37 - .L_36)


	//   ....[0]....
.L_36:
        /*00f8*/ 	.word	0x00000001
        /*00fc*/ 	.byte	0x00, 0x05, 0x00, 0x00, 0x01, 0x00, 0x00, 0x00, 0x30, 0x07, 0x00, 0x00, 0x01, 0x00, 0x00, 0x00
        /* <DEDUP_REMOVED lines=1696> */
        /*6b0c*/ 	.byte	0xa0, 0x29, 0x02, 0x00, 0x01, 0x00, 0x00, 0x00, 0x80, 0x2c, 0x02, 0x00


	//----- nvinfo : EIATTR_MERCURY_ISA_VERSION
	.align		4
.L_37:
        /*6b18*/ 	.byte	0x03, 0x5f
        /*6b1a*/ 	.short	0x0101


	//----- nvinfo : EIATTR_EXIT_INSTR_OFFSETS
	.align		4
        /*6b1c*/ 	.byte	0x04, 0x1c
        /*6b1e*/ 	.short	(.L_39 - .L_38)


	//   ....[0]....
.L_38:
        /*6b20*/ 	.word	0x000249a0


	//   ....[1]....
        /*6b24*/ 	.word	0x000249d0


	//----- nvinfo : EIATTR_REQNTID
	.align		4
.L_39:
        /*6b28*/ 	.byte	0x04, 0x10
        /*6b2a*/ 	.short	(.L_41 - .L_40)
.L_40:
        /*6b2c*/ 	.word	0x00000080
        /*6b30*/ 	.word	0x00000001
        /*6b34*/ 	.word	0x00000001


	//----- nvinfo : EIATTR_CBANK_PARAM_SIZE
	.align		4
.L_41:
        /*6b38*/ 	.byte	0x03, 0x19
        /*6b3a*/ 	.short	0x0050


	//----- nvinfo : EIATTR_PARAM_CBANK
	.align		4
        /*6b3c*/ 	.byte	0x04, 0x0a
        /*6b3e*/ 	.short	(.L_43 - .L_42)
	.align		4
.L_42:
        /*6b40*/ 	.word	index@(.nv.constant0.matmul_kernel)
        /*6b44*/ 	.short	0x0210
        /*6b46*/ 	.short	0x0050


	//----- nvinfo : EIATTR_SW_WAR
	.align		4
.L_43:
        /*6b48*/ 	.byte	0x04, 0x36
        /*6b4a*/ 	.short	(.L_45 - .L_44)
.L_44:
        /*6b4c*/ 	.word	0x00000008
.L_45:


//--------------------- .nv.callgraph             --------------------------
	.section	.nv.callgraph,"",@"SHT_CUDA_CALLGRAPH"
	.align	4
	.sectionentsize	8
	.align		4
        /*0000*/ 	.word	0x00000000
	.align		4
        /*0004*/ 	.word	0xffffffff
	.align		4
        /*0008*/ 	.word	0x00000000
	.align		4
        /*000c*/ 	.word	0xfffffffe
	.align		4
        /*0010*/ 	.word	0x00000000
	.align		4
        /*0014*/ 	.word	0xfffffffd
	.align		4
        /*0018*/ 	.word	0x00000000
	.align		4
        /*001c*/ 	.word	0xfffffffc


//--------------------- .text.matmul_kernel       --------------------------
	.section	.text.matmul_kernel,"ax",@progbits
	.align	128
        .global         matmul_kernel
        .type           matmul_kernel,@function
        .size           matmul_kernel,(.L_x_3 - matmul_kernel)
        .other          matmul_kernel,@"STO_CUDA_ENTRY STV_DEFAULT"
matmul_kernel:
.text.matmul_kernel:
[----:B------:R-:W0:Y:S08]  /*0000*/  LDC R1, c[0x0][0x28] ;  /* 0x00000a00ff017b82 */ /* 0x000e300000000800 */
[----:B------:R-:W1:Y:S01]  /*0010*/  LDC.64 R56, c[0x0][0x228] ;  /* 0x00008a00ff387b82 */ /* 0x000e620000000a00 */
[----:B------:R-:W2:Y:S01]  /*0020*/  S2R R5, SR_CTAID.X ;  /* 0x0000000000057919 */ /* 0x000ea20000002500 */
[----:B0-----:R-:W-:Y:S01]  /*0030*/  VIADD R1, R1, 0xfffff0b8 ;  /* 0xfffff0b801017836 */ /* 0x001fe20000000000 */
[----:B------:R-:W-:Y:S01]  /*0040*/  ULDC.64 UR60, c[0x0][0x208] ;  /* 0x00008200003c7ab9 */ /* 0x000fe20000000a00 */
[----:B------:R-:W-:-:S02]  /*0050*/  CS2R R12, SRZ ;  /* 0x00000000000c7805 */ /* 0x000fc4000001ff00 */
[----:B------:R-:W-:Y:S02]  /*0060*/  CS2R R14, SRZ ;  /* 0x00000000000e7805 */ /* 0x000fe4000001ff00 */
[----:B------:R-:W-:Y:S02]  /*0070*/  CS2R R28, SRZ ;  /* 0x00000000001c7805 */ /* 0x000fe4000001ff00 */
[----:B------:R-:W-:Y:S01]  /*0080*/  CS2R R30, SRZ ;  /* 0x00000000001e7805 */ /* 0x000fe2000001ff00 */
[----:B------:R-:W0:Y:S01]  /*0090*/  LDC R252, c[0x0][0x230] ;  /* 0x00008c00fffc7b82 */ /* 0x000e220000000800 */
[----:B------:R-:W-:Y:S02]  /*00a0*/  CS2R R32, SRZ ;  /* 0x0000000000207805 */ /* 0x000fe4000001ff00 */
[----:B------:R-:W-:Y:S02]  /*00b0*/  CS2R R34, SRZ ;  /* 0x0000000000227805 */ /* 0x000fe4000001ff00 */
[----:B------:R-:W-:-:S02]  /*00c0*/  CS2R R36, SRZ ;  /* 0x0000000000247805 */ /* 0x000fc4000001ff00 */
[----:B------:R-:W-:Y:S02]  /*00d0*/  CS2R R38, SRZ ;  /* 0x0000000000267805 */ /* 0x000fe4000001ff00 */
[----:B------:R-:W-:Y:S02]  /*00e0*/  CS2R R40, SRZ ;  /* 0x0000000000287805 */ /* 0x000fe4000001ff00 */
[----:B------:R-:W-:Y:S02]  /*00f0*/  CS2R R42, SRZ ;  /* 0x00000000002a7805 */ /* 0x000fe4000001ff00 */
[----:B------:R-:W-:Y:S02]  /*0100*/  CS2R R44, SRZ ;  /* 0x00000000002c7805 */ /* 0x000fe4000001ff00 */
[----:B------:R-:W-:Y:S02]  /*0110*/  CS2R R46, SRZ ;  /* 0x00000000002e7805 */ /* 0x000fe4000001ff00 */
[----:B------:R-:W-:-:S02]  /*0120*/  CS2R R48, SRZ ;  /* 0x0000000000307805 */ /* 0x000fc4000001ff00 */
[----:B------:R-:W-:Y:S02]  /*0130*/  CS2R R50, SRZ ;  /* 0x0000000000327805 */ /* 0x000fe4000001ff00 */
[----:B------:R-:W-:Y:S02]  /*0140*/  CS2R R52, SRZ ;  /* 0x0000000000347805 */ /* 0x000fe4000001ff00 */
[----:B------:R-:W-:Y:S01]  /*0150*/  CS2R R54, SRZ ;  /* 0x0000000000367805 */ /* 0x000fe2000001ff00 */
[----:B-1----:R-:W-:-:S05]  /*0160*/  VIADD R0, R57, 0x3f ;  /* 0x0000003f39007836 */ /* 0x002fca0000000000 */
[----:B------:R-:W-:Y:S01]  /*0170*/  SHF.R.S32.HI R3, RZ, 0x1f, R0 ;  /* 0x0000001fff037819 */ /* 0x000fe20000011400 */
[----:B0-----:R-:W-:-:S03]  /*0180*/  VIADD R252, R252, 0xff ;  /* 0x000000fffcfc7836 */ /* 0x001fc60000000000 */
[----:B------:R-:W-:Y:S02]  /*0190*/  LEA.HI R3, R3, R0, RZ, 0x6 ;  /* 0x0000000003037211 */ /* 0x000fe400078f30ff */
[----:B--2---:R-:W-:Y:S02]  /*01a0*/  IABS R8, R5 ;  /* 0x0000000500087213 */ /* 0x004fe40000000000 */
[----:B------:R-:W-:-:S05]  /*01b0*/  SHF.R.S32.HI R3, RZ, 0x6, R3 ;  /* 0x00000006ff037819 */ /* 0x000fca0000011403 */
[----:B------:R-:W-:-:S05]  /*01c0*/  IMAD.SHL.U32 R4, R3, 0x8, RZ ;  /* 0x0000000803047824 */ /* 0x000fca00078e00ff */
[-C--:B------:R-:W-:Y:S02]  /*01d0*/  IABS R7, R4.reuse ;  /* 0x0000000400077213 */ /* 0x080fe40000000000 */
[----:B------:R-:W-:Y:S02]  /*01e0*/  IABS R10, R4 ;  /* 0x00000004000a7213 */ /* 0x000fe40000000000 */
[----:B------:R-:W0:Y:S08]  /*01f0*/  I2F.RP R0, R7 ;  /* 0x0000000700007306 */ /* 0x000e300000209400 */
[----:B0-----:R-:W0:Y:S02]  /*0200*/  MUFU.RCP R0, R0 ;  /* 0x0000000000007308 */ /* 0x001e240000001000 */
[----:B0-----:R-:W-:-:S02]  /*0210*/  VIADD R2, R0, 0xffffffe ;  /* 0x0ffffffe00027836 */ /* 0x001fc40000000000 */
[----:B------:R-:W-:-:S04]  /*0220*/  IMAD.MOV R0, RZ, RZ, -R10 ;  /* 0x000000ffff007224 */ /* 0x000fc800078e0a0a */
[----:B------:R0:W1:Y:S02]  /*0230*/  F2I.FTZ.U32.TRUNC.NTZ R3, R2 ;  /* 0x0000000200037305 */ /* 0x000064000021f000 */
[----:B0-----:R-:W-:Y:S02]  /*0240*/  IMAD.MOV.U32 R2, RZ, RZ, RZ ;  /* 0x000000ffff027224 */ /* 0x001fe400078e00ff */
[----:B-1----:R-:W-:-:S04]  /*0250*/  IMAD.MOV R6, RZ, RZ, -R3 ;  /* 0x000000ffff067224 */ /* 0x002fc800078e0a03 */
[----:B------:R-:W-:Y:S02]  /*0260*/  IMAD R9, R6, R7, RZ ;  /* 0x0000000706097224 */ /* 0x000fe400078e02ff */
[----:B------:R-:W-:Y:S02]  /*0270*/  IMAD.MOV.U32 R6, RZ, RZ, R8 ;  /* 0x000000ffff067224 */ /* 0x000fe400078e0008 */
[----:B------:R-:W-:-:S06]  /*0280*/  IMAD.HI.U32 R3, R3, R9, R2 ;  /* 0x0000000903037227 */ /* 0x000fcc00078e0002 */
[----:B------:R-:W-:-:S04]  /*0290*/  IMAD.HI.U32 R3, R3, R6, RZ ;  /* 0x0000000603037227 */ /* 0x000fc800078e00ff */
[----:B------:R-:W-:-:S05]  /*02a0*/  IMAD R0, R3, R0, R6 ;  /* 0x0000000003007224 */ /* 0x000fca00078e0206 */
[----:B------:R-:W-:-:S13]  /*02b0*/  ISETP.GT.U32.AND P1, PT, R7, R0, PT ;  /* 0x000000000700720c */ /* 0x000fda0003f24070 */
[----:B------:R-:W-:Y:S02]  /*02c0*/  @!P1 IMAD.IADD R0, R0, 0x1, -R7 ;  /* 0x0000000100009824 */ /* 0x000fe400078e0a07 */
[----:B------:R-:W-:Y:S01]  /*02d0*/  @!P1 VIADD R3, R3, 0x1 ;  /* 0x0000000103039836 */ /* 0x000fe20000000000 */
[----:B------:R-:W-:Y:S02]  /*02e0*/  ISETP.NE.AND P1, PT, R4, RZ, PT ;  /* 0x000000ff0400720c */ /* 0x000fe40003f25270 */
[----:B------:R-:W-:Y:S02]  /*02f0*/  ISETP.GE.U32.AND P0, PT, R0, R7, PT ;  /* 0x000000070000720c */ /* 0x000fe40003f06070 */
[----:B------:R-:W-:-:S04]  /*0300*/  LOP3.LUT R0, R5, R4, RZ, 0x3c, !PT ;  /* 0x0000000405007212 */ /* 0x000fc800078e3cff */
[----:B------:R-:W-:Y:S01]  /*0310*/  ISETP.GE.AND P2, PT, R0, RZ, PT ;  /* 0x000000ff0000720c */ /* 0x000fe20003f46270 */
[----:B------:R-:W-:-:S06]  /*0320*/  VIADD R0, R56, 0x7f ;  /* 0x0000007f38007836 */ /* 0x000fcc0000000000 */
[----:B------:R-:W-:-:S04]  /*0330*/  @P0 VIADD R3, R3, 0x1 ;  /* 0x0000000103030836 */ /* 0x000fc80000000000 */
[----:B------:R-:W-:Y:S01]  /*0340*/  IMAD.MOV.U32 R2, RZ, RZ, R3 ;  /* 0x000000ffff027224 */ /* 0x000fe200078e0003 */
[----:B------:R-:W-:-:S03]  /*0350*/  SHF.R.S32.HI R3, RZ, 0x1f, R0 ;  /* 0x0000001fff037819 */ /* 0x000fc60000011400 */
[----:B------:R-:W-:Y:S01]  /*0360*/  @!P2 IMAD.MOV R2, RZ, RZ, -R2 ;  /* 0x000000ffff02a224 */ /* 0x000fe200078e0a02 */
[----:B------:R-:W-:Y:S02]  /*0370*/  @!P1 LOP3.LUT R2, RZ, R4, RZ, 0x33, !PT ;  /* 0x00000004ff029212 */ /* 0x000fe400078e33ff */
[----:B------:R-:W-:-:S03]  /*0380*/  LEA.HI R3, R3, R0, RZ, 0x7 ;  /* 0x0000000003037211 */ /* 0x000fc600078f38ff */
[----:B------:R-:W-:Y:S02]  /*0390*/  IMAD.SHL.U32 R8, R2, 0x8, RZ ;  /* 0x0000000802087824 */ /* 0x000fe400078e00ff */
[----:B------:R-:W-:-:S03]  /*03a0*/  IMAD.MOV R2, RZ, RZ, -R2 ;  /* 0x000000ffff027224 */ /* 0x000fc600078e0a02 */
[----:B------:R-:W-:Y:S01]  /*03b0*/  LEA.HI.SX32 R3, R3, -R8, 0x19 ;  /* 0x8000000803037211 */ /* 0x000fe200078fcaff */
[----:B------:R-:W-:-:S03]  /*03c0*/  IMAD R6, R4, R2, R5 ;  /* 0x0000000204067224 */ /* 0x000fc600078e0205 */
[----:B------:R-:W-:-:S04]  /*03d0*/  VIMNMX R11, R3, 0x8, PT ;  /* 0x00000008030b7848 */ /* 0x000fc80003fe0100 */
[-C--:B------:R-:W-:Y:S02]  /*03e0*/  IABS R7, R11.reuse ;  /* 0x0000000b00077213 */ /* 0x080fe40000000000 */
[----:B------:R-:W-:Y:S02]  /*03f0*/  IABS R4, R11 ;  /* 0x0000000b00047213 */ /* 0x000fe40000000000 */
[----:B------:R-:W0:Y:S08]  /*0400*/  I2F.RP R0, R7 ;  /* 0x0000000700007306 */ /* 0x000e300000209400 */
[----:B0-----:R-:W0:Y:S02]  /*0410*/  MUFU.RCP R0, R0 ;  /* 0x0000000000007308 */ /* 0x001e240000001000 */
[----:B0-----:R-:W-:-:S02]  /*0420*/  VIADD R3, R0, 0xffffffe ;  /* 0x0ffffffe00037836 */ /* 0x001fc40000000000 */
[----:B------:R-:W-:Y:S02]  /*0430*/  IMAD.MOV R0, RZ, RZ, -R4 ;  /* 0x000000ffff007224 */ /* 0x000fe400078e0a04 */
[----:B------:R-:W0:Y:S02]  /*0440*/  S2R R4, SR_CgaCtaId ;  /* 0x0000000000047919 */ /* 0x000e240000008800 */
[----:B------:R-:W1:Y:S02]  /*0450*/  F2I.FTZ.U32.TRUNC.NTZ R3, R3 ;  /* 0x0000000300037305 */ /* 0x000e64000021f000 */
[----:B-1----:R-:W-:-:S04]  /*0460*/  IMAD.MOV R9, RZ, RZ, -R3 ;  /* 0x000000ffff097224 */ /* 0x002fc800078e0a03 */
[----:B------:R-:W-:Y:S01]  /*0470*/  IMAD.MOV.U32 R2, RZ, RZ, R9 ;  /* 0x000000ffff027224 */ /* 0x000fe200078e0009 */
[----:B------:R-:W-:-:S03]  /*0480*/  IABS R9, R6 ;  /* 0x0000000600097213 */ /* 0x000fc60000000000 */
[----:B------:R-:W-:Y:S02]  /*0490*/  IMAD R5, R2, R7, RZ ;  /* 0x0000000702057224 */ /* 0x000fe400078e02ff */
[----:B------:R-:W-:-:S04]  /*04a0*/  IMAD.MOV.U32 R2, RZ, RZ, RZ ;  /* 0x000000ffff027224 */ /* 0x000fc800078e00ff */
[----:B------:R-:W-:Y:S01]  /*04b0*/  IMAD.HI.U32 R2, R3, R5, R2 ;  /* 0x0000000503027227 */ /* 0x000fe200078e0002 */
[----:B------:R-:W-:-:S04]  /*04c0*/  MOV R3, 0x400 ;  /* 0x0000040000037802 */ /* 0x000fc80000000f00 */
[----:B0-----:R-:W-:Y:S01]  /*04d0*/  LEA R107, R4, R3, 0x18 ;  /* 0x00000003046b7211 */ /* 0x001fe200078ec0ff */
[----:B------:R-:W-:-:S04]  /*04e0*/  IMAD.HI.U32 R2, R2, R9, RZ ;  /* 0x0000000902027227 */ /* 0x000fc800078e00ff */
[----:B------:R-:W-:Y:S01]  /*04f0*/  IMAD R0, R2, R0, R9 ;  /* 0x0000000002007224 */ /* 0x000fe200078e0209 */
[----:B------:R0:W-:Y:S04]  /*0500*/  STL [R1+0xd60], R107 ;  /* 0x000d606b01007387 */ /* 0x0001e80000100800 */
[----:B------:R-:W-:-:S13]  /*0510*/  ISETP.GT.U32.AND P1, PT, R7, R0, PT ;  /* 0x000000000700720c */ /* 0x000fda0003f24070 */
[----:B------:R-:W-:Y:S02]  /*0520*/  @!P1 IMAD.IADD R0, R0, 0x1, -R7 ;  /* 0x0000000100009824 */ /* 0x000fe400078e0a07 */
[----:B------:R-:W-:Y:S01]  /*0530*/  @!P1 VIADD R2, R2, 0x1 ;  /* 0x0000000102029836 */ /* 0x000fe20000000000 */
[----:B------:R-:W-:Y:S02]  /*0540*/  ISETP.NE.AND P1, PT, R11, RZ, PT ;  /* 0x000000ff0b00720c */ /* 0x000fe40003f25270 */
[----:B------:R-:W-:Y:S02]  /*0550*/  ISETP.GE.U32.AND P0, PT, R0, R7, PT ;  /* 0x000000070000720c */ /* 0x000fe40003f06070 */
[----:B------:R-:W-:-:S04]  /*0560*/  LOP3.LUT R0, R6, R11, RZ, 0x3c, !PT ;  /* 0x0000000b06007212 */ /* 0x000fc800078e3cff */
[----:B------:R-:W-:-:S07]  /*0570*/  ISETP.GE.AND P2, PT, R0, RZ, PT ;  /* 0x000000ff0000720c */ /* 0x000fce0003f46270 */
[----:B------:R-:W-:Y:S01]  /*0580*/  @P0 VIADD R2, R2, 0x1 ;  /* 0x0000000102020836 */ /* 0x000fe20000000000 */
[----:B------:R-:W-:-:S05]  /*0590*/  ISETP.GE.AND P0, PT, R252, 0x100, PT ;  /* 0x00000100fc00780c */ /* 0x000fca0003f06270 */
[----:B------:R-:W-:Y:S01]  /*05a0*/  @!P2 IMAD.MOV R2, RZ, RZ, -R2 ;  /* 0x000000ffff02a224 */ /* 0x000fe200078e0a02 */
[----:B------:R-:W-:-:S05]  /*05b0*/  @!P1 LOP3.LUT R2, RZ, R11, RZ, 0x33, !PT ;  /* 0x0000000bff029212 */ /* 0x000fca00078e33ff */
[----:B------:R-:W-:-:S04]  /*05c0*/  IMAD.MOV R0, RZ, RZ, -R2 ;  /* 0x000000ffff007224 */ /* 0x000fc800078e0a02 */
[----:B------:R-:W-:Y:S02]  /*05d0*/  IMAD R0, R11, R0, R6 ;  /* 0x000000000b007224 */ /* 0x000fe400078e0206 */
[----:B------:R-:W1:Y:S02]  /*05e0*/  S2R R6, SR_TID.X ;  /* 0x0000000000067919 */ /* 0x000e640000002100 */
[----:B------:R-:W-:Y:S02]  /*05f0*/  IMAD.IADD R5, R8, 0x1, R0 ;  /* 0x0000000108057824 */ /* 0x000fe400078e0200 */
[----:B------:R-:W-:-:S04]  /*0600*/  IMAD.SHL.U32 R0, R2, 0x40, RZ ;  /* 0x0000004002007824 */ /* 0x000fc800078e00ff */
[C---:B------:R-:W-:Y:S02]  /*0610*/  VIADD R77, R0.reuse, 0x1 ;  /* 0x00000001004d7836 */ /* 0x040fe40000000000 */
[C---:B------:R-:W-:Y:S02]  /*0620*/  VIADD R78, R0.reuse, 0x2 ;  /* 0x00000002004e7836 */ /* 0x040fe40000000000 */
[C---:B------:R-:W-:Y:S02]  /*0630*/  VIADD R79, R0.reuse, 0x3 ;  /* 0x00000003004f7836 */ /* 0x040fe40000000000 */
[C---:B------:R-:W-:Y:S02]  /*0640*/  VIADD R80, R0.reuse, 0x4 ;  /* 0x0000000400507836 */ /* 0x040fe40000000000 */
[C---:B------:R-:W-:Y:S02]  /*0650*/  VIADD R76, R0.reuse, 0x5 ;  /* 0x00000005004c7836 */ /* 0x040fe40000000000 */
[----:B------:R-:W-:-:S02]  /*0660*/  VIADD R72, R0, 0x6 ;  /* 0x0000000600487836 */ /* 0x000fc40000000000 */
[C---:B------:R-:W-:Y:S02]  /*0670*/  VIADD R74, R0.reuse, 0x7 ;  /* 0x00000007004a7836 */ /* 0x040fe40000000000 */
[C---:B------:R-:W-:Y:S02]  /*0680*/  VIADD R3, R0.reuse, 0x8 ;  /* 0x0000000800037836 */ /* 0x040fe40000000000 */
[C---:B------:R-:W-:Y:S02]  /*0690*/  VIADD R4, R0.reuse, 0x9 ;  /* 0x0000000900047836 */ /* 0x040fe40000000000 */
[C---:B------:R-:W-:Y:S02]  /*06a0*/  VIADD R64, R0.reuse, 0xa ;  /* 0x0000000a00407836 */ /* 0x040fe40000000000 */
[C---:B------:R-:W-:Y:S02]  /*06b0*/  VIADD R60, R0.reuse, 0xb ;  /* 0x0000000b003c7836 */ /* 0x040fe40000000000 */
[----:B------:R-:W-:Y:S01]  /*06c0*/  VIADD R62, R0, 0xc ;  /* 0x0000000c003e7836 */ /* 0x000fe20000000000 */
[----:B-1----:R-:W-:Y:S01]  /*06d0*/  LOP3.LUT R106, R6, 0x7f, RZ, 0xc0, !PT ;  /* 0x0000007f066a7812 */ /* 0x002fe200078ec0ff */
[----:B------:R-:W-:-:S02]  /*06e0*/  VIADD R65, R0, 0xd ;  /* 0x0000000d00417836 */ /* 0x000fc40000000000 */
[C---:B------:R-:W-:Y:S02]  /*06f0*/  VIADD R66, R0.reuse, 0xe ;  /* 0x0000000e00427836 */ /* 0x040fe40000000000 */
[----:B------:R-:W-:Y:S02]  /*0700*/  IMAD R108, R5, 0x80, R106 ;  /* 0x00000080056c7824 */ /* 0x000fe400078e026a */
[C---:B------:R-:W-:Y:S02]  /*0710*/  VIADD R63, R0.reuse, 0xf ;  /* 0x0000000f003f7836 */ /* 0x040fe40000000000 */
[C---:B------:R-:W-:Y:S01]  /*0720*/  VIADD R58, R0.reuse, 0x10 ;  /* 0x00000010003a7836 */ /* 0x040fe20000000000 */
[----:B------:R0:W-:Y:S01]  /*0730*/  STL [R1+0xd5c], R108 ;  /* 0x000d5c6c01007387 */ /* 0x0001e20000100800 */
[C---:B------:R-:W-:Y:S02]  /*0740*/  VIADD R61, R0.reuse, 0x11 ;  /* 0x00000011003d7836 */ /* 0x040fe40000000000 */
[----:B------:R-:W-:-:S02]  /*0750*/  VIADD R68, R0, 0x12 ;  /* 0x0000001200447836 */ /* 0x000fc40000000000 */
        /* <DEDUP_REMOVED lines=44> */
[----:B------:R-:W-:Y:S01]  /*0a20*/  VIADD R17, R0, 0x3f ;  /* 0x0000003f00117836 */ /* 0x000fe20000000000 */
[----:B0-----:R-:W-:Y:S06]  /*0a30*/  @!P0 BRA `(.L_x_0) ;  /* 0x0000022000848947 */ /* 0x001fec0003800000 */
[----:B------:R-:W-:Y:S02]  /*0a40*/  IABS R13, R56 ;  /* 0x00000038000d7213 */ /* 0x000fe40000000000 */
[----:B------:R-:W-:Y:S02]  /*0a50*/  IABS R2, R57 ;  /* 0x0000003900027213 */ /* 0x000fe40000000000 */
[----:B------:R-:W0:Y:S01]  /*0a60*/  I2F.RP R5, R13 ;  /* 0x0000000d00057306 */ /* 0x000e220000209400 */
[----:B------:R-:W-:Y:S02]  /*0a70*/  ISETP.GE.AND P3, PT, R17, RZ, PT ;  /* 0x000000ff1100720c */ /* 0x000fe40003f66270 */
[----:B------:R-:W-:Y:S02]  /*0a80*/  IABS R17, R17 ;  /* 0x0000001100117213 */ /* 0x000fe40000000000 */
[----:B------:R-:W-:Y:S02]  /*0a90*/  ISETP.GE.AND P0, PT, R16, RZ, PT ;  /* 0x000000ff1000720c */ /* 0x000fe40003f06270 */
[----:B------:R-:W-:Y:S01]  /*0aa0*/  IABS R14, R16 ;  /* 0x00000010000e7213 */ /* 0x000fe20000000000 */
[----:B------:R-:W1:Y:S01]  /*0ab0*/  I2F.RP R9, R2 ;  /* 0x0000000200097306 */ /* 0x000e620000209400 */
[----:B------:R-:W-:-:S02]  /*0ac0*/  IABS R16, R19 ;  /* 0x0000001300107213 */ /* 0x000fc40000000000 */
[----:B------:R-:W-:Y:S02]  /*0ad0*/  ISETP.GE.AND P2, PT, R108, RZ, PT ;  /* 0x000000ff6c00720c */ /* 0x000fe40003f46270 */
[----:B------:R-:W-:Y:S02]  /*0ae0*/  ISETP.NE.AND P5, PT, R56, RZ, PT ;  /* 0x000000ff3800720c */ /* 0x000fe40003fa5270 */
[----:B------:R-:W-:Y:S01]  /*0af0*/  ISETP.GE.AND P4, PT, R18, RZ, PT ;  /* 0x000000ff1200720c */ /* 0x000fe20003f86270 */
[----:B0-----:R-:W0:Y:S01]  /*0b00*/  MUFU.RCP R5, R5 ;  /* 0x0000000500057308 */ /* 0x001e220000001000 */
[----:B------:R-:W-:Y:S02]  /*0b10*/  IABS R28, R99 ;  /* 0x00000063001c7213 */ /* 0x000fe40000000000 */
[----:B------:R-:W-:Y:S02]  /*0b20*/  IABS R29, R98 ;  /* 0x00000062001d7213 */ /* 0x000fe40000000000 */
[----:B------:R-:W-:-:S02]  /*0b30*/  IABS R30, R97 ;  /* 0x00000061001e7213 */ /* 0x000fc40000000000 */
[----:B------:R-:W-:Y:S01]  /*0b40*/  IABS R32, R96 ;  /* 0x0000006000207213 */ /* 0x000fe20000000000 */
[----:B-1----:R-:W1:Y:S01]  /*0b50*/  MUFU.RCP R9, R9 ;  /* 0x0000000900097308 */ /* 0x002e620000001000 */
[----:B------:R-:W-:Y:S02]  /*0b60*/  IABS R33, R94 ;  /* 0x0000005e00217213 */ /* 0x000fe40000000000 */
[----:B------:R-:W-:Y:S02]  /*0b70*/  IABS R35, R93 ;  /* 0x0000005d00237213 */ /* 0x000fe40000000000 */
[----:B------:R-:W-:Y:S02]  /*0b80*/  IABS R36, R92 ;  /* 0x0000005c00247213 */ /* 0x000fe40000000000 */
[----:B------:R-:W-:Y:S01]  /*0b90*/  IABS R38, R89 ;  /* 0x0000005900267213 */ /* 0x000fe20000000000 */
[----:B0-----:R-:W-:Y:S01]  /*0ba0*/  VIADD R6, R5, 0xffffffe ;  /* 0x0ffffffe05067836 */ /* 0x001fe20000000000 */
[----:B------:R-:W-:-:S02]  /*0bb0*/  IABS R39, R88 ;  /* 0x0000005800277213 */ /* 0x000fc40000000000 */
[----:B------:R-:W-:Y:S01]  /*0bc0*/  IABS R41, R87 ;  /* 0x0000005700297213 */ /* 0x000fe20000000000 */
[----:B------:R0:W2:Y:S01]  /*0bd0*/  F2I.FTZ.U32.TRUNC.NTZ R7, R6 ;  /* 0x0000000600077305 */ /* 0x0000a2000021f000 */
[----:B------:R-:W-:Y:S02]  /*0be0*/  IABS R42, R85 ;  /* 0x00000055002a7213 */ /* 0x000fe40000000000 */
[----:B------:R-:W-:Y:S01]  /*0bf0*/  IABS R43, R84 ;  /* 0x00000054002b7213 */ /* 0x000fe20000000000 */
[----:B-1----:R-:W-:Y:S01]  /*0c00*/  VIADD R10, R9, 0xffffffe ;  /* 0x0ffffffe090a7836 */ /* 0x002fe20000000000 */
[----:B------:R-:W-:Y:S02]  /*0c10*/  IABS R44, R82 ;  /* 0x00000052002c7213 */ /* 0x000fe40000000000 */
[----:B------:R-:W-:Y:S01]  /*0c20*/  IABS R45, R83 ;  /* 0x00000053002d7213 */ /* 0x000fe20000000000 */
[----:B------:R1:W3:Y:S01]  /*0c30*/  F2I.FTZ.U32.TRUNC.NTZ R11, R10 ;  /* 0x0000000a000b7305 */ /* 0x0002e2000021f000 */
[----:B0-----:R-:W-:Y:S01]  /*0c40*/  IMAD.MOV.U32 R6, RZ, RZ, RZ ;  /* 0x000000ffff067224 */ /* 0x001fe200078e00ff */
[----:B------:R-:W-:-:S02]  /*0c50*/  IABS R46, R81 ;  /* 0x00000051002e7213 */ /* 0x000fc40000000000 */
[----:B------:R-:W-:Y:S02]  /*0c60*/  IABS R48, R75 ;  /* 0x0000004b00307213 */ /* 0x000fe40000000000 */
[----:B------:R-:W-:Y:S01]  /*0c70*/  IABS R49, R73 ;  /* 0x0000004900317213 */ /* 0x000fe20000000000 */
[--C-:B--2---:R-:W-:Y:S01]  /*0c80*/  IMAD.MOV R12, RZ, RZ, -R7.reuse ;  /* 0x000000ffff0c7224 */ /* 0x104fe200078e0a07 */
[----:B------:R-:W-:Y:S01]  /*0c90*/  IABS R50, R71 ;  /* 0x0000004700327213 */ /* 0x000fe20000000000 */
[----:B-1----:R-:W-:Y:S01]  /*0ca0*/  IMAD.MOV.U32 R10, RZ, RZ, RZ ;  /* 0x000000ffff0a7224 */ /* 0x002fe200078e00ff */
[----:B------:R-:W-:Y:S01]  /*0cb0*/  IABS R51, R59 ;  /* 0x0000003b00337213 */ /* 0x000fe20000000000 */
[----:B------:R-:W-:Y:S01]  /*0cc0*/  IMAD R15, R12, R13, RZ ;  /* 0x0000000d0c0f7224 */ /* 0x000fe200078e02ff */
[----:B------:R-:W-:Y:S02]  /*0cd0*/  IABS R12, R108 ;  /* 0x0000006c000c7213 */ /* 0x000fe40000000000 */
[----:B------:R-:W-:Y:S01]  /*0ce0*/  IABS R52, R70 ;  /* 0x0000004600347213 */ /* 0x000fe20000000000 */
[----:B------:R-:W-:Y:S01]  /*0cf0*/  IMAD.HI.U32 R7, R7, R15, R6 ;  /* 0x0000000f07077227 */ /* 0x000fe200078e0006 */
[----:B------:R-:W-:-:S02]  /*0d00*/  IABS R53, R67 ;  /* 0x0000004300357213 */ /* 0x000fc40000000000 */
[----:B------:R-:W-:Y:S01]  /*0d10*/  IABS R54, R61 ;  /* 0x0000003d00367213 */ /* 0x000fe20000000000 */
[----:B---3--:R-:W-:Y:S01]  /*0d20*/  IMAD.MOV R5, RZ, RZ, -R11 ;  /* 0x000000ffff057224 */ /* 0x008fe200078e0a0b */
[----:B------:R-:W-:Y:S01]  /*0d30*/  IABS R55, R68 ;  /* 0x0000004400377213 */ /* 0x000fe20000000000 */
[----:B------:R-:W-:-:S04]  /*0d40*/  IMAD.HI.U32 R7, R7, R12, RZ ;  /* 0x0000000c07077227 */ /* 0x000fc800078e00ff */
[----:B------:R-:W-:Y:S02]  /*0d50*/  IMAD.MOV R7, RZ, RZ, -R7 ;  /* 0x000000ffff077224 */ /* 0x000fe400078e0a07 */
[----:B------:R-:W-:Y:S02]  /*0d60*/  IMAD R5, R5, R2, RZ ;  /* 0x0000000205057224 */ /* 0x000fe400078e02ff */
[----:B------:R-:W-:Y:S01]  /*0d70*/  IMAD R6, R13, R7, R12 ;  /* 0x000000070d067224 */ /* 0x000fe200078e020c */
[----:B------:R-:W-:Y:S01]  /*0d80*/  IABS R12, R18 ;  /* 0x00000012000c7213 */ /* 0x000fe20000000000 */
[----:B------:R-:W-:Y:S01]  /*0d90*/  IMAD.HI.U32 R5, R11, R5, R10 ;  /* 0x000000050b057227 */ /* 0x000fe200078e000a */
[----:B------:R-:W-:Y:S02]  /*0da0*/  IABS R18, R20 ;  /* 0x0000001400127213 */ /* 0x000fe40000000000 */
[----:B------:R-:W-:Y:S01]  /*0db0*/  ISETP.GT.U32.AND P1, PT, R13, R6, PT ;  /* 0x000000060d00720c */ /* 0x000fe20003f24070 */
[----:B------:R-:W-:Y:S01]  /*0dc0*/  IMAD.MOV.U32 R11, RZ, RZ, R17 ;  /* 0x000000ffff0b7224 */ /* 0x000fe200078e0011 */
[----:B------:R-:W-:Y:S01]  /*0dd0*/  IABS R17, R105 ;  /* 0x0000006900117213 */ /* 0x000fe20000000000 */
[----:B------:R-:W-:-:S04]  /*0de0*/  IMAD.HI.U32 R9, R5, R12, RZ ;  /* 0x0000000c05097227 */ /* 0x000fc800078e00ff */
[----:B------:R-:W-:-:S04]  /*0df0*/  IMAD.HI.U32 R7, R5, R11, RZ ;  /* 0x0000000b05077227 */ /* 0x000fc800078e00ff */
[----:B------:R-:W-:Y:S02]  /*0e00*/  IMAD.MOV R7, RZ, RZ, -R7 ;  /* 0x000000ffff077224 */ /* 0x000fe400078e0a07 */
[----:B------:R-:W-:Y:S02]  /*0e10*/  @!P1 IMAD.IADD R6, R6, 0x1, -R13 ;  /* 0x0000000106069824 */ /* 0x000fe400078e0a0d */
[----:B------:R-:W-:Y:S02]  /*0e20*/  IMAD.MOV R9, RZ, RZ, -R9 ;  /* 0x000000ffff097224 */ /* 0x000fe400078e0a09 */
[C---:B------:R-:W-:Y:S01]  /*0e30*/  IMAD R7, R2.reuse, R7, R11 ;  /* 0x0000000702077224 */ /* 0x040fe200078e020b */
[----:B------:R-:W-:Y:S01]  /*0e40*/  ISETP.GT.U32.AND P1, PT, R13, R6, PT ;  /* 0x000000060d00720c */ /* 0x000fe20003f24070 */
[----:B------:R-:W-:Y:S02]  /*0e50*/  IMAD R9, R2, R9, R12 ;  /* 0x0000000902097224 */ /* 0x000fe400078e020c */
[----:B------:R-:W-:-:S03]  /*0e60*/  IMAD.HI.U32 R11, R5, R16, RZ ;  /* 0x00000010050b7227 */ /* 0x000fc600078e00ff */
[----:B------:R-:W-:Y:S01]  /*0e70*/  ISETP.GT.U32.AND P6, PT, R2, R9, PT ;  /* 0x000000090200720c */ /* 0x000fe20003fc4070 */
[----:B------:R-:W-:-:S04]  /*0e80*/  IMAD.HI.U32 R10, R5, R14, RZ ;  /* 0x0000000e050a7227 */ /* 0x000fc800078e00ff */
[----:B------:R-:W-:Y:S02]  /*0e90*/  IMAD.MOV R11, RZ, RZ, -R11 ;  /* 0x000000ffff0b7224 */ /* 0x000fe400078e0a0b */
[----:B------:R-:W-:Y:S01]  /*0ea0*/  @!P1 IMAD.IADD R6, R6, 0x1, -R13 ;  /* 0x0000000106069824 */ /* 0x000fe200078e0a0d */
[----:B------:R-:W-:Y:S01]  /*0eb0*/  ISETP.GT.U32.AND P1, PT, R2, R7, PT ;  /* 0x000000070200720c */ /* 0x000fe20003f24070 */
[----:B------:R-:W-:Y:S02]  /*0ec0*/  IMAD.MOV R15, RZ, RZ, -R10 ;  /* 0x000000ffff0f7224 */ /* 0x000fe400078e0a0a */
[----:B------:R-:W-:-:S04]  /*0ed0*/  IMAD.HI.U32 R13, R5, R17, RZ ;  /* 0x00000011050d7227 */ /* 0x000fc800078e00ff */
[C---:B------:R-:W-:Y:S01]  /*0ee0*/  IMAD R12, R2.reuse, R11, R16 ;  /* 0x0000000b020c7224 */ /* 0x040fe200078e0210 */
[----:B------:R-:W-:Y:S01]  /*0ef0*/  IABS R16, R25 ;  /* 0x0000001900107213 */ /* 0x000fe20000000000 */
[C---:B------:R-:W-:Y:S01]  /*0f00*/  IMAD R10, R2.reuse, R15, R14 ;  /* 0x0000000f020a7224 */ /* 0x040fe200078e020e */
[----:B------:R-:W-:Y:S01]  /*0f10*/  IABS R15, R26 ;  /* 0x0000001a000f7213 */ /* 0x000fe20000000000 */
[----:B------:R-:W-:Y:S02]  /*0f20*/  IMAD.MOV.U32 R11, RZ, RZ, R6 ;  /* 0x000000ffff0b7224 */ /* 0x000fe400078e0006 */
[--C-:B------:R-:W-:Y:S02]  /*0f30*/  @!P1 IMAD.IADD R7, R7, 0x1, -R2.reuse ;  /* 0x0000000107079824 */ /* 0x100fe400078e0a02 */
[----:B------:R-:W-:Y:S02]  /*0f40*/  IMAD.MOV R13, RZ, RZ, -R13 ;  /* 0x000000ffff0d7224 */ /* 0x000fe400078e0a0d */
[----:B------:R-:W-:Y:S01]  /*0f50*/  @!P6 IMAD.IADD R9, R9, 0x1, -R2 ;  /* 0x000000010909e824 */ /* 0x000fe200078e0a02 */
[C---:B------:R-:W-:Y:S01]  /*0f60*/  ISETP.GT.U32.AND P6, PT, R2.reuse, R7, PT ;  /* 0x000000070200720c */ /* 0x040fe20003fc4070 */
[----:B------:R-:W-:Y:S01]  /*0f70*/  @!P2 IMAD.MOV R11, RZ, RZ, -R11 ;  /* 0x000000ffff0ba224 */ /* 0x000fe200078e0a0b */
[C---:B------:R-:W-:Y:S01]  /*0f80*/  ISETP.GT.U32.AND P2, PT, R2.reuse, R10, PT ;  /* 0x0000000a0200720c */ /* 0x040fe20003f44070 */
[C---:B------:R-:W-:Y:S01]  /*0f90*/  IMAD R13, R2.reuse, R13, R17 ;  /* 0x0000000d020d7224 */ /* 0x040fe200078e0211 */
[----:B------:R-:W-:Y:S01]  /*0fa0*/  @!P5 LOP3.LUT R11, RZ, R56, RZ, 0x33, !PT ;  /* 0x00000038ff0bd212 */ /* 0x000fe200078e33ff */
[----:B------:R-:W-:Y:S01]  /*0fb0*/  IMAD.HI.U32 R6, R5, R15, RZ ;  /* 0x0000000f05067227 */ /* 0x000fe200078e00ff */
[----:B------:R-:W-:-:S02]  /*0fc0*/  ISETP.GT.U32.AND P5, PT, R2, R12, PT ;  /* 0x0000000c0200720c */ /* 0x000fc40003fa4070 */
[----:B------:R-:W-:Y:S01]  /*0fd0*/  ISETP.GT.U32.AND P1, PT, R2, R13, PT ;  /* 0x0000000d0200720c */ /* 0x000fe20003f24070 */
[----:B------:R-:W-:Y:S01]  /*0fe0*/  IMAD.HI.U32 R14, R5, R16, RZ ;  /* 0x00000010050e7227 */ /* 0x000fe200078e00ff */
[----:B------:R-:W-:-:S03]  /*0ff0*/  IABS R56, R66 ;  /* 0x0000004200387213 */ /* 0x000fc60000000000 */
[----:B------:R-:W-:Y:S02]  /*1000*/  IMAD.MOV R6, RZ, RZ, -R6 ;  /* 0x000000ffff067224 */ /* 0x000fe400078e0a06 */
[----:B------:R-:W-:Y:S02]  /*1010*/  @!P6 IMAD.IADD R7, R7, 0x1, -R2 ;  /* 0x000000010707e824 */ /* 0x000fe400078e0a02 */
[----:B------:R-:W-:Y:S02]  /*1020*/  IMAD.MOV R17, RZ, RZ, -R14 ;  /* 0x000000ffff117224 */ /* 0x000fe400078e0a0e */
[----:B------:R-:W-:Y:S02]  /*1030*/  IMAD R14, R2, R6, R15 ;  /* 0x00000006020e7224 */ /* 0x000fe400078e020f */
[----:B------:R-:W-:Y:S01]  /*1040*/  @!P2 IMAD.IADD R10, R10, 0x1, -R2 ;  /* 0x000000010a0aa824 */ /* 0x000fe200078e0a02 */
[----:B------:R-:W-:Y:S01]  /*1050*/  ISETP.GT.U32.AND P2, PT, R2, R9, PT ;  /* 0x000000090200720c */ /* 0x000fe20003f44070 */
[----:B------:R-:W-:-:S02]  /*1060*/  IMAD.MOV.U32 R6, RZ, RZ, R7 ;  /* 0x000000ffff067224 */ /* 0x000fc400078e0007 */
[----:B------:R-:W-:Y:S01]  /*1070*/  @!P1 IMAD.IADD R13, R13, 0x1, -R2 ;  /* 0x000000010d0d9824 */ /* 0x000fe200078e0a02 */
[C---:B------:R-:W-:Y:S01]  /*1080*/  ISETP.GT.U32.AND P1, PT, R2.reuse, R10, PT ;  /* 0x0000000a0200720c */ /* 0x040fe20003f24070 */
[----:B------:R-:W-:Y:S01]  /*1090*/  @!P3 IMAD.MOV R6, RZ, RZ, -R6 ;  /* 0x000000ffff06b224 */ /* 0x000fe200078e0a06 */
[C---:B------:R-:W-:Y:S01]  /*10a0*/  ISETP.GT.U32.AND P3, PT, R2.reuse, R14, PT ;  /* 0x0000000e0200720c */ /* 0x040fe20003f64070 */
[C---:B------:R-:W-:Y:S01]  /*10b0*/  IMAD R15, R2.reuse, R17, R16 ;  /* 0x00000011020f7224 */ /* 0x040fe200078e0210 */
[----:B------:R-:W-:Y:S01]  /*10c0*/  ISETP.GT.U32.AND P6, PT, R2, R13, PT ;  /* 0x0000000d0200720c */ /* 0x000fe20003fc4070 */
[----:B------:R-:W-:-:S04]  /*10d0*/  IMAD.HI.U32 R16, R5, R18, RZ ;  /* 0x0000001205107227 */ /* 0x000fc800078e00ff */
[----:B------:R-:W-:Y:S01]  /*10e0*/  @!P5 IMAD.IADD R12, R12, 0x1, -R2 ;  /* 0x000000010c0cd824 */ /* 0x000fe200078e0a02 */
[----:B------:R-:W-:Y:S01]  /*10f0*/  ISETP.GE.AND P5, PT, R19, RZ, PT ;  /* 0x000000ff1300720c */ /* 0x000fe20003fa6270 */
[----:B------:R-:W-:Y:S01]  /*1100*/  IMAD.MOV R17, RZ, RZ, -R16 ;  /* 0x000000ffff117224 */ /* 0x000fe200078e0a10 */
[----:B------:R-:W-:Y:S01]  /*1110*/  IABS R19, R24 ;  /* 0x0000001800137213 */ /* 0x000fe20000000000 */
[--C-:B------:R-:W-:Y:S01]  /*1120*/  @!P1 IMAD.IADD R10, R10, 0x1, -R2.reuse ;  /* 0x000000010a0a9824 */ /* 0x100fe200078e0a02 */
[----:B------:R-:W-:Y:S01]  /*1130*/  ISETP.GT.U32.AND P1, PT, R2, R15, PT ;  /* 0x0000000f0200720c */ /* 0x000fe20003f24070 */
[--C-:B------:R-:W-:Y:S01]  /*1140*/  @!P3 IMAD.IADD R14, R14, 0x1, -R2.reuse ;  /* 0x000000010e0eb824 */ /* 0x100fe200078e0a02 */
[----:B------:R-:W-:Y:S01]  /*1150*/  ISETP.GE.AND P3, PT, R25, RZ, PT ;  /* 0x000000ff1900720c */ /* 0x000fe20003f66270 */
[----:B------:R-:W-:Y:S01]  /*1160*/  @!P2 IMAD.IADD R9, R9, 0x1, -R2 ;  /* 0x000000010909a824 */ /* 0x000fe200078e0a02 */
[C---:B------:R-:W-:Y:S01]  /*1170*/  ISETP.GT.U32.AND P2, PT, R2.reuse, R12, PT ;  /* 0x0000000c0200720c */ /* 0x040fe20003f44070 */
[C---:B------:R-:W-:Y:S01]  /*1180*/  IMAD R16, R2.reuse, R17, R18 ;  /* 0x0000001102107224 */ /* 0x040fe200078e0212 */
[----:B------:R-:W-:Y:S01]  /*1190*/  IABS R18, R23 ;  /* 0x0000001700127213 */ /* 0x000fe20000000000 */
[----:B------:R-:W-:Y:S01]  /*11a0*/  IMAD.MOV.U32 R17, RZ, RZ, R19 ;  /* 0x000000ffff117224 */ /* 0x000fe200078e0013 */
[----:B------:R-:W-:Y:S01]  /*11b0*/  IABS R25, R103 ;  /* 0x0000006700197213 */ /* 0x000fe20000000000 */
[----:B------:R-:W-:Y:S01]  /*11c0*/  @!P0 IMAD.MOV R10, RZ, RZ, -R10 ;  /* 0x000000ffff0a8224 */ /* 0x000fe200078e0a0a */
[----:B------:R-:W-:Y:S01]  /*11d0*/  ISETP.GT.U32.AND P0, PT, R2, R14, PT ;  /* 0x0000000e0200720c */ /* 0x000fe20003f04070 */
[----:B------:R-:W-:-:S02]  /*11e0*/  IMAD.MOV.U32 R7, RZ, RZ, R9 ;  /* 0x000000ffff077224 */ /* 0x000fc400078e0009 */
[----:B------:R-:W-:-:S04]  /*11f0*/  IMAD.HI.U32 R9, R5, R17, RZ ;  /* 0x0000001105097227 */ /* 0x000fc800078e00ff */
[--C-:B------:R-:W-:Y:S01]  /*1200*/  @!P6 IMAD.IADD R13, R13, 0x1, -R2.reuse ;  /* 0x000000010d0de824 */ /* 0x100fe200078e0a02 */
[----:B------:R-:W-:Y:S01]  /*1210*/  ISETP.GT.U32.AND P6, PT, R2, R16, PT ;  /* 0x000000100200720c */ /* 0x000fe20003fc4070 */
[----:B------:R-:W-:Y:S02]  /*1220*/  IMAD.MOV R9, RZ, RZ, -R9 ;  /* 0x000000ffff097224 */ /* 0x000fe400078e0a09 */
[--C-:B------:R-:W-:Y:S01]  /*1230*/  @!P2 IMAD.IADD R12, R12, 0x1, -R2.reuse ;  /* 0x000000010c0ca824 */ /* 0x100fe200078e0a02 */
[----:B------:R-:W-:Y:S01]  /*1240*/  ISETP.GE.AND P2, PT, R26, RZ, PT ;  /* 0x000000ff1a00720c */ /* 0x000fe20003f46270 */
[----:B------:R-:W-:Y:S01]  /*1250*/  IMAD R17, R2, R9, R17 ;  /* 0x0000000902117224 */ /* 0x000fe200078e0211 */
[----:B------:R-:W-:Y:S01]  /*1260*/  IABS R26, R102 ;  /* 0x00000066001a7213 */ /* 0x000fe20000000000 */
[--C-:B------:R-:W-:Y:S01]  /*1270*/  @!P1 IMAD.IADD R15, R15, 0x1, -R2.reuse ;  /* 0x000000010f0f9824 */ /* 0x100fe200078e0a02 */
[----:B------:R-:W-:Y:S01]  /*1280*/  ISETP.GE.AND P1, PT, R20, RZ, PT ;  /* 0x000000ff1400720c */ /* 0x000fe20003f26270 */
[----:B------:R-:W-:Y:S01]  /*1290*/  @!P0 IMAD.IADD R14, R14, 0x1, -R2 ;  /* 0x000000010e0e8824 */ /* 0x000fe200078e0a02 */
[C---:B------:R-:W-:Y:S01]  /*12a0*/  ISETP.GT.U32.AND P0, PT, R2.reuse, R17, PT ;  /* 0x000000110200720c */ /* 0x040fe20003f04070 */
[----:B------:R-:W-:Y:S01]  /*12b0*/  @!P5 IMAD.MOV R12, RZ, RZ, -R12 ;  /* 0x000000ffff0cd224 */ /* 0x000fe200078e0a0c */
[----:B------:R-:W-:Y:S01]  /*12c0*/  ISETP.GT.U32.AND P5, PT, R2, R15, PT ;  /* 0x0000000f0200720c */ /* 0x000fe20003fa4070 */
[----:B------:R-:W-:Y:S01]  /*12d0*/  @!P6 IMAD.IADD R16, R16, 0x1, -R2 ;  /* 0x000000011010e824 */ /* 0x000fe200078e0a02 */
[----:B------:R-:W-:Y:S01]  /*12e0*/  IABS R20, R22 ;  /* 0x0000001600147213 */ /* 0x000fe20000000000 */
[----:B------:R-:W-:-:S03]  /*12f0*/  IMAD.HI.U32 R9, R5, R18, RZ ;  /* 0x0000001205097227 */ /* 0x000fc600078e00ff */
[----:B------:R-:W-:Y:S01]  /*1300*/  ISETP.GT.U32.AND P6, PT, R2, R16, PT ;  /* 0x000000100200720c */ /* 0x000fe20003fc4070 */
[----:B------:R-:W-:Y:S02]  /*1310*/  IMAD.MOV R19, RZ, RZ, -R9 ;  /* 0x000000ffff137224 */ /* 0x000fe400078e0a09 */
[----:B------:R-:W-:-:S04]  /*1320*/  IMAD.HI.U32 R9, R5, R20, RZ ;  /* 0x0000001405097227 */ /* 0x000fc800078e00ff */
[--C-:B------:R-:W-:Y:S01]  /*1330*/  @!P0 IMAD.IADD R17, R17, 0x1, -R2.reuse ;  /* 0x0000000111118824 */ /* 0x100fe200078e0a02 */
[----:B------:R-:W-:Y:S01]  /*1340*/  ISETP.GE.AND P0, PT, R21, RZ, PT ;  /* 0x000000ff1500720c */ /* 0x000fe20003f06270 */
[----:B------:R-:W-:Y:S01]  /*1350*/  @!P5 IMAD.IADD R15, R15, 0x1, -R2 ;  /* 0x000000010f0fd824 */ /* 0x000fe200078e0a02 */
[----:B------:R-:W-:Y:S01]  /*1360*/  IABS R21, R21 ;  /* 0x0000001500157213 */ /* 0x000fe20000000000 */
[----:B------:R-:W-:Y:S01]  /*1370*/  IMAD.MOV R9, RZ, RZ, -R9 ;  /* 0x000000ffff097224 */ /* 0x000fe200078e0a09 */
[----:B------:R-:W-:Y:S01]  /*1380*/  ISETP.GE.AND P5, PT, R22, RZ, PT ;  /* 0x000000ff1600720c */ /* 0x000fe20003fa6270 */
[C---:B------:R-:W-:Y:S01]  /*1390*/  IMAD R18, R2.reuse, R19, R18 ;  /* 0x0000001302127224 */ /* 0x040fe200078e0212 */
[----:B------:R-:W-:Y:S01]  /*13a0*/  IABS R22, R27 ;  /* 0x0000001b00167213 */ /* 0x000fe20000000000 */
[----:B------:R-:W-:Y:S01]  /*13b0*/  @!P3 IMAD.MOV R15, RZ, RZ, -R15 ;  /* 0x000000ffff0fb224 */ /* 0x000fe200078e0a0f */
[C---:B------:R-:W-:Y:S01]  /*13c0*/  ISETP.GT.U32.AND P3, PT, R2.reuse, R17, PT ;  /* 0x000000110200720c */ /* 0x040fe20003f64070 */
[----:B------:R-:W-:-:S02]  /*13d0*/  IMAD R19, R2, R9, R20 ;  /* 0x0000000902137224 */ /* 0x000fc400078e0214 */
[----:B------:R-:W-:-:S04]  /*13e0*/  IMAD.HI.U32 R9, R5, R21, RZ ;  /* 0x0000001505097227 */ /* 0x000fc800078e00ff */
[----:B------:R-:W-:Y:S01]  /*13f0*/  @!P6 IMAD.IADD R16, R16, 0x1, -R2 ;  /* 0x000000011010e824 */ /* 0x000fe200078e0a02 */
[----:B------:R-:W-:Y:S01]  /*1400*/  ISETP.GT.U32.AND P6, PT, R2, R18, PT ;  /* 0x000000120200720c */ /* 0x000fe20003fc4070 */
[----:B------:R-:W-:-:S04]  /*1410*/  IMAD.HI.U32 R20, R5, R22, RZ ;  /* 0x0000001605147227 */ /* 0x000fc800078e00ff */
[----:B------:R-:W-:Y:S02]  /*1420*/  IMAD.MOV R9, RZ, RZ, -R9 ;  /* 0x000000ffff097224 */ /* 0x000fe400078e0a09 */
[----:B------:R-:W-:Y:S01]  /*1430*/  @!P2 IMAD.MOV R14, RZ, RZ, -R14 ;  /* 0x000000ffff0ea224 */ /* 0x000fe200078e0a0e */
[----:B------:R-:W-:Y:S01]  /*1440*/  ISETP.GE.AND P2, PT, R23, RZ, PT ;  /* 0x000000ff1700720c */ /* 0x000fe20003f46270 */
[----:B------:R-:W-:Y:S02]  /*1450*/  IMAD.MOV R23, RZ, RZ, -R20 ;  /* 0x000000ffff177224 */ /* 0x000fe400078e0a14 */
[----:B------:R-:W-:Y:S01]  /*1460*/  @!P1 IMAD.MOV R16, RZ, RZ, -R16 ;  /* 0x000000ffff109224 */ /* 0x000fe200078e0a10 */
[C---:B------:R-:W-:Y:S01]  /*1470*/  ISETP.GT.U32.AND P1, PT, R2.reuse, R19, PT ;  /* 0x000000130200720c */ /* 0x040fe20003f24070 */
[----:B------:R-:W-:Y:S02]  /*1480*/  IMAD R20, R2, R9, R21 ;  /* 0x0000000902147224 */ /* 0x000fe400078e0215 */
[----:B------:R-:W-:-:S02]  /*1490*/  @!P3 IMAD.IADD R17, R17, 0x1, -R2 ;  /* 0x000000011111b824 */ /* 0x000fc400078e0a02 */
[----:B------:R-:W-:Y:S01]  /*14a0*/  @!P4 IMAD.MOV R7, RZ, RZ, -R7 ;  /* 0x000000ffff07c224 */ /* 0x000fe200078e0a07 */
[----:B------:R-:W-:Y:S01]  /*14b0*/  ISETP.GT.U32.AND P3, PT, R2, R20, PT ;  /* 0x000000140200720c */ /* 0x000fe20003f64070 */
[----:B------:R-:W-:Y:S01]  /*14c0*/  @!P6 IMAD.IADD R18, R18, 0x1, -R2 ;  /* 0x000000011212e824 */ /* 0x000fe200078e0a02 */
[----:B------:R-:W-:Y:S01]  /*14d0*/  ISETP.GE.AND P4, PT, R105, RZ, PT ;  /* 0x000000ff6900720c */ /* 0x000fe20003f86270 */
[C---:B------:R-:W-:Y:S02]  /*14e0*/  IMAD R21, R2.reuse, R23, R22 ;  /* 0x0000001702157224 */ /* 0x040fe400078e0216 */
[----:B------:R-:W-:Y:S01]  /*14f0*/  IMAD.HI.U32 R22, R5, R25, RZ ;  /* 0x0000001905167227 */ /* 0x000fe200078e00ff */
[----:B------:R-:W-:-:S03]  /*1500*/  ISETP.GT.U32.AND P6, PT, R2, R18, PT ;  /* 0x000000120200720c */ /* 0x000fc60003fc4070 */
[----:B------:R-:W-:Y:S01]  /*1510*/  @!P1 IMAD.IADD R19, R19, 0x1, -R2 ;  /* 0x0000000113139824 */ /* 0x000fe200078e0a02 */
[----:B------:R-:W-:Y:S01]  /*1520*/  ISETP.GE.AND P1, PT, R27, RZ, PT ;  /* 0x000000ff1b00720c */ /* 0x000fe20003f26270 */
[----:B------:R-:W-:Y:S01]  /*1530*/  IMAD.MOV R23, RZ, RZ, -R22 ;  /* 0x000000ffff177224 */ /* 0x000fe200078e0a16 */
[----:B------:R-:W-:Y:S01]  /*1540*/  IABS R27, R100 ;  /* 0x00000064001b7213 */ /* 0x000fe20000000000 */
[----:B------:R-:W-:Y:S01]  /*1550*/  @!P3 IMAD.IADD R20, R20, 0x1, -R2 ;  /* 0x000000011414b824 */ /* 0x000fe200078e0a02 */
[----:B------:R-:W-:Y:S01]  /*1560*/  ISETP.GT.U32.AND P3, PT, R2, R19, PT ;  /* 0x000000130200720c */ /* 0x000fe20003f64070 */
[----:B------:R-:W-:Y:S01]  /*1570*/  @!P4 IMAD.MOV R13, RZ, RZ, -R13 ;  /* 0x000000ffff0dc224 */ /* 0x000fe200078e0a0d */
[----:B------:R-:W-:Y:S01]  /*1580*/  ISETP.GE.AND P4, PT, R24, RZ, PT ;  /* 0x000000ff1800720c */ /* 0x000fe20003f86270 */
[----:B------:R-:W-:Y:S01]  /*1590*/  IMAD R23, R2, R23, R25 ;  /* 0x0000001702177224 */ /* 0x000fe200078e0219 */
[----:B------:R-:W-:Y:S02]  /*15a0*/  IABS R24, R104 ;  /* 0x0000006800187213 */ /* 0x000fe40000000000 */
[----:B------:R-:W-:-:S02]  /*15b0*/  @!P6 IADD3 R18, R18, -R2, RZ ;  /* 0x800000021212e210 */ /* 0x000fc40007ffe0ff */
[----:B------:R-:W-:Y:S01]  /*15c0*/  ISETP.GT.U32.AND P6, PT, R2, R21, PT ;  /* 0x000000150200720c */ /* 0x000fe20003fc4070 */
[----:B------:R-:W-:Y:S01]  /*15d0*/  IMAD.HI.U32 R9, R5, R24, RZ ;  /* 0x0000001805097227 */ /* 0x000fe200078e00ff */
[----:B------:R-:W-:-:S03]  /*15e0*/  IABS R25, R101 ;  /* 0x0000006500197213 */ /* 0x000fc60000000000 */
[----:B------:R-:W-:Y:S01]  /*15f0*/  @!P3 IMAD.IADD R19, R19, 0x1, -R2 ;  /* 0x000000011313b824 */ /* 0x000fe200078e0a02 */
[C---:B------:R-:W-:Y:S01]  /*1600*/  ISETP.GT.U32.AND P3, PT, R2.reuse, R23, PT ;  /* 0x000000170200720c */ /* 0x040fe20003f64070 */
[----:B------:R-:W-:Y:S02]  /*1610*/  IMAD.MOV R9, RZ, RZ, -R9 ;  /* 0x000000ffff097224 */ /* 0x000fe400078e0a09 */
[----:B------:R-:W-:Y:S02]  /*1620*/  @!P4 IMAD.MOV R17, RZ, RZ, -R17 ;  /* 0x000000ffff11c224 */ /* 0x000fe400078e0a11 */
[----:B------:R-:W-:Y:S02]  /*1630*/  IMAD R22, R2, R9, R24 ;  /* 0x0000000902167224 */ /* 0x000fe400078e0218 */
[----:B------:R-:W-:-:S04]  /*1640*/  IMAD.HI.U32 R9, R5, R26, RZ ;  /* 0x0000001a05097227 */ /* 0x000fc800078e00ff */
[----:B------:R-:W-:Y:S01]  /*1650*/  @!P6 IMAD.IADD R21, R21, 0x1, -R2 ;  /* 0x000000011515e824 */ /* 0x000fe200078e0a02 */
[C---:B------:R-:W-:Y:S01]  /*1660*/  ISETP.GT.U32.AND P6, PT, R2.reuse, R20, PT ;  /* 0x000000140200720c */ /* 0x040fe20003fc4070 */
[----:B------:R-:W-:Y:S02]  /*1670*/  IMAD.MOV R9, RZ, RZ, -R9 ;  /* 0x000000ffff097224 */ /* 0x000fe400078e0a09 */
[----:B------:R-:W-:Y:S01]  /*1680*/  @!P2 IMAD.MOV R18, RZ, RZ, -R18 ;  /* 0x000000ffff12a224 */ /* 0x000fe200078e0a12 */
[C---:B------:R-:W-:Y:S01]  /*1690*/  ISETP.GT.U32.AND P4, PT, R2.reuse, R21, PT ;  /* 0x000000150200720c */ /* 0x040fe20003f84070 */
[C---:B------:R-:W-:Y:S01]  /*16a0*/  IMAD R24, R2.reuse, R9, R26 ;  /* 0x0000000902187224 */ /* 0x040fe200078e021a */
[----:B------:R-:W-:Y:S01]  /*16b0*/  ISETP.GT.U32.AND P2, PT, R2, R22, PT ;  /* 0x000000160200720c */ /* 0x000fe20003f44070 */
[----:B------:R-:W-:Y:S02]  /*16c0*/  @!P3 IMAD.IADD R23, R23, 0x1, -R2 ;  /* 0x000000011717b824 */ /* 0x000fe400078e0a02 */
[----:B------:R-:W-:-:S04]  /*16d0*/  IMAD.HI.U32 R9, R5, R25, RZ ;  /* 0x0000001905097227 */ /* 0x000fc800078e00ff */
[----:B------:R-:W-:Y:S01]  /*16e0*/  @!P5 IMAD.MOV R19, RZ, RZ, -R19 ;  /* 0x000000ffff13d224 */ /* 0x000fe200078e0a13 */
[----:B------:R-:W-:Y:S01]  /*16f0*/  ISETP.GT.U32.AND P5, PT, R2, R23, PT ;  /* 0x000000170200720c */ /* 0x000fe20003fa4070 */
[----:B------:R-:W-:Y:S02]  /*1700*/  IMAD.MOV R26, RZ, RZ, -R9 ;  /* 0x000000ffff1a7224 */ /* 0x000fe400078e0a09 */
[----:B------:R-:W-:-:S04]  /*1710*/  IMAD.HI.U32 R9, R5, R27, RZ ;  /* 0x0000001b05097227 */ /* 0x000fc800078e00ff */
[--C-:B------:R-:W-:Y:S01]  /*1720*/  @!P6 IMAD.IADD R20, R20, 0x1, -R2.reuse ;  /* 0x000000011414e824 */ /* 0x100fe200078e0a02 */
[----:B------:R-:W-:Y:S01]  /*1730*/  ISETP.GT.U32.AND P6, PT, R2, R24, PT ;  /* 0x000000180200720c */ /* 0x000fe20003fc4070 */
[----:B------:R-:W-:Y:S02]  /*1740*/  IMAD.MOV R9, RZ, RZ, -R9 ;  /* 0x000000ffff097224 */ /* 0x000fe400078e0a09 */
[--C-:B------:R-:W-:Y:S01]  /*1750*/  @!P4 IMAD.IADD R21, R21, 0x1, -R2.reuse ;  /* 0x000000011515c824 */ /* 0x100fe200078e0a02 */
[----:B------:R-:W-:Y:S01]  /*1760*/  ISETP.GE.AND P4, PT, R104, RZ, PT ;  /* 0x000000ff6800720c */ /* 0x000fe20003f86270 */
[--C-:B------:R-:W-:Y:S01]  /*1770*/  @!P2 IMAD.IADD R22, R22, 0x1, -R2.reuse ;  /* 0x000000011616a824 */ /* 0x100fe200078e0a02 */
[----:B------:R-:W-:Y:S01]  /*1780*/  ISETP.GE.AND P2, PT, R103, RZ, PT ;  /* 0x000000ff6700720c */ /* 0x000fe20003f46270 */
[C---:B------:R-:W-:Y:S02]  /*1790*/  IMAD R25, R2.reuse, R26, R25 ;  /* 0x0000001a02197224 */ /* 0x040fe400078e0219 */
[C---:B------:R-:W-:Y:S01]  /*17a0*/  IMAD R26, R2.reuse, R9, R27 ;  /* 0x00000009021a7224 */ /* 0x040fe200078e021b */
[C---:B------:R-:W-:Y:S01]  /*17b0*/  ISETP.GT.U32.AND P3, PT, R2.reuse, R22, PT ;  /* 0x000000160200720c */ /* 0x040fe20003f64070 */
[----:B------:R-:W-:Y:S01]  /*17c0*/  @!P1 IMAD.MOV R21, RZ, RZ, -R21 ;  /* 0x000000ffff159224 */ /* 0x000fe200078e0a15 */
[C---:B------:R-:W-:Y:S01]  /*17d0*/  ISETP.GT.U32.AND P1, PT, R2.reuse, R25, PT ;  /* 0x000000190200720c */ /* 0x040fe20003f24070 */
[--C-:B------:R-:W-:Y:S01]  /*17e0*/  @!P5 IMAD.IADD R23, R23, 0x1, -R2.reuse ;  /* 0x000000011717d824 */ /* 0x100fe200078e0a02 */
[----:B------:R-:W-:Y:S01]  /*17f0*/  ISETP.GT.U32.AND P5, PT, R2, R26, PT ;  /* 0x0000001a0200720c */ /* 0x000fe20003fa4070 */
[----:B------:R-:W-:-:S02]  /*1800*/  @!P6 IMAD.IADD R24, R24, 0x1, -R2 ;  /* 0x000000011818e824 */ /* 0x000fc400078e0a02 */
[----:B------:R-:W-:-:S03]  /*1810*/  IMAD.HI.U32 R9, R5, R28, RZ ;  /* 0x0000001c05097227 */ /* 0x000fc600078e00ff */
[----:B------:R-:W-:Y:S01]  /*1820*/  ISETP.GT.U32.AND P6, PT, R2, R24, PT ;  /* 0x000000180200720c */ /* 0x000fe20003fc4070 */
[----:B------:R-:W-:Y:S02]  /*1830*/  IMAD.MOV R9, RZ, RZ, -R9 ;  /* 0x000000ffff097224 */ /* 0x000fe400078e0a09 */
[--C-:B------:R-:W-:Y:S01]  /*1840*/  @!P3 IMAD.IADD R22, R22, 0x1, -R2.reuse ;  /* 0x000000011616b824 */ /* 0x100fe200078e0a02 */
[----:B------:R-:W-:Y:S01]  /*1850*/  ISETP.GE.AND P3, PT, R101, RZ, PT ;  /* 0x000000ff6500720c */ /* 0x000fe20003f66270 */
[----:B------:R-:W-:Y:S01]  /*1860*/  @!P1 IMAD.IADD R25, R25, 0x1, -R2 ;  /* 0x0000000119199824 */ /* 0x000fe200078e0a02 */
[----:B------:R-:W-:Y:S01]  /*1870*/  ISETP.GE.AND P1, PT, R99, RZ, PT ;  /* 0x000000ff6300720c */ /* 0x000fe20003f26270 */
[----:B------:R-:W-:Y:S02]  /*1880*/  IMAD R27, R2, R9, R28 ;  /* 0x00000009021b7224 */ /* 0x000fe400078e021c */
[----:B------:R-:W-:Y:S02]  /*1890*/  @!P5 IMAD.IADD R26, R26, 0x1, -R2 ;  /* 0x000000011a1ad824 */ /* 0x000fe400078e0a02 */
[----:B------:R-:W-:Y:S01]  /*18a0*/  IMAD.HI.U32 R9, R5, R29, RZ ;  /* 0x0000001d05097227 */ /* 0x000fe200078e00ff */
[----:B------:R-:W-:-:S03]  /*18b0*/  ISETP.GT.U32.AND P5, PT, R2, R27, PT ;  /* 0x0000001b0200720c */ /* 0x000fc60003fa4070 */
[----:B------:R-:W-:Y:S01]  /*18c0*/  @!P4 IMAD.MOV R22, RZ, RZ, -R22 ;  /* 0x000000ffff16c224 */ /* 0x000fe200078e0a16 */
[----:B------:R-:W-:Y:S01]  /*18d0*/  ISETP.GT.U32.AND P4, PT, R2, R25, PT ;  /* 0x000000190200720c */ /* 0x000fe20003f84070 */
[----:B------:R-:W-:-:S04]  /*18e0*/  IMAD.HI.U32 R28, R5, R30, RZ ;  /* 0x0000001e051c7227 */ /* 0x000fc800078e00ff */
[----:B------:R-:W-:Y:S01]  /*18f0*/  @!P2 IMAD.MOV R23, RZ, RZ, -R23 ;  /* 0x000000ffff17a224 */ /* 0x000fe200078e0a17 */
[----:B------:R-:W-:Y:S01]  /*1900*/  ISETP.GT.U32.AND P2, PT, R2, R26, PT ;  /* 0x0000001a0200720c */ /* 0x000fe20003f44070 */
[----:B------:R-:W-:Y:S02]  /*1910*/  IMAD.MOV R9, RZ, RZ, -R9 ;  /* 0x000000ffff097224 */ /* 0x000fe400078e0a09 */
[----:B------:R-:W-:Y:S01]  /*1920*/  @!P6 IMAD.IADD R24, R24, 0x1, -R2 ;  /* 0x000000011818e824 */ /* 0x000fe200078e0a02 */
[----:B------:R-:W-:Y:S01]  /*1930*/  ISETP.GE.AND P6, PT, R100, RZ, PT ;  /* 0x000000ff6400720c */ /* 0x000fe20003fc6270 */
[----:B------:R-:W-:Y:S02]  /*1940*/  IMAD.MOV R31, RZ, RZ, -R28 ;  /* 0x000000ffff1f7224 */ /* 0x000fe400078e0a1c */
[----:B------:R-:W-:Y:S02]  /*1950*/  IMAD R28, R2, R9, R29 ;  /* 0x00000009021c7224 */ /* 0x000fe400078e021d */
[----:B------:R-:W-:-:S04]  /*1960*/  IMAD.HI.U32 R9, R5, R32, RZ ;  /* 0x0000002005097227 */ /* 0x000fc800078e00ff */
[----:B------:R-:W-:Y:S02]  /*1970*/  IMAD.MOV R9, RZ, RZ, -R9 ;  /* 0x000000ffff097224 */ /* 0x000fe400078e0a09 */
[----:B------:R-:W-:Y:S01]  /*1980*/  @!P4 IMAD.IADD R25, R25, 0x1, -R2 ;  /* 0x000000011919c824 */ /* 0x000fe200078e0a02 */
[C---:B------:R-:W-:Y:S01]  /*1990*/  ISETP.GT.U32.AND P4, PT, R2.reuse, R28, PT ;  /* 0x0000001c0200720c */ /* 0x040fe20003f84070 */
[----:B------:R-:W-:Y:S02]  /*19a0*/  IMAD R29, R2, R31, R30 ;  /* 0x0000001f021d7224 */ /* 0x000fe400078e021e */
[----:B------:R-:W-:Y:S01]  /*19b0*/  @!P2 IMAD.IADD R26, R26, 0x1, -R2 ;  /* 0x000000011a1aa824 */ /* 0x000fe200078e0a02 */
[----:B------:R-:W-:Y:S01]  /*19c0*/  ISETP.GE.AND P2, PT, R97, RZ, PT ;  /* 0x000000ff6100720c */ /* 0x000fe20003f46270 */
[----:B------:R-:W-:Y:S01]  /*19d0*/  IMAD R30, R2, R9, R32 ;  /* 0x00000009021e7224 */ /* 0x000fe200078e0220 */
[----:B------:R-:W-:Y:S01]  /*19e0*/  IABS R32, R95 ;  /* 0x0000005f00207213 */ /* 0x000fe20000000000 */
[----:B------:R-:W-:-:S02]  /*19f0*/  @!P6 IMAD.MOV R26, RZ, RZ, -R26 ;  /* 0x000000ffff1ae224 */ /* 0x000fc400078e0a1a */
[----:B------:R-:W-:Y:S01]  /*1a00*/  @!P5 IMAD.IADD R27, R27, 0x1, -R2 ;  /* 0x000000011b1bd824 */ /* 0x000fe200078e0a02 */
[C---:B------:R-:W-:Y:S01]  /*1a10*/  ISETP.GT.U32.AND P6, PT, R2.reuse, R30, PT ;  /* 0x0000001e0200720c */ /* 0x040fe20003fc4070 */
[----:B------:R-:W-:Y:S01]  /*1a20*/  IMAD.HI.U32 R9, R5, R32, RZ ;  /* 0x0000002005097227 */ /* 0x000fe200078e00ff */
[----:B------:R-:W-:-:S03]  /*1a30*/  ISETP.GT.U32.AND P5, PT, R2, R29, PT ;  /* 0x0000001d0200720c */ /* 0x000fc60003fa4070 */
[----:B------:R-:W-:Y:S01]  /*1a40*/  @!P4 IMAD.IADD R28, R28, 0x1, -R2 ;  /* 0x000000011c1cc824 */ /* 0x000fe200078e0a02 */
[----:B------:R-:W-:Y:S01]  /*1a50*/  ISETP.GT.U32.AND P4, PT, R2, R27, PT ;  /* 0x0000001b0200720c */ /* 0x000fe20003f84070 */
[----:B------:R-:W-:-:S04]  /*1a60*/  IMAD.HI.U32 R31, R5, R33, RZ ;  /* 0x00000021051f7227 */ /* 0x000fc800078e00ff */
[----:B------:R-:W-:Y:S02]  /*1a70*/  IMAD.MOV R9, RZ, RZ, -R9 ;  /* 0x000000ffff097224 */ /* 0x000fe400078e0a09 */
[----:B------:R-:W-:Y:S02]  /*1a80*/  @!P6 IMAD.IADD R30, R30, 0x1, -R2 ;  /* 0x000000011e1ee824 */ /* 0x000fe400078e0a02 */
[----:B------:R-:W-:Y:S02]  /*1a90*/  IMAD.MOV R34, RZ, RZ, -R31 ;  /* 0x000000ffff227224 */ /* 0x000fe400078e0a1f */
[C---:B------:R-:W-:Y:S01]  /*1aa0*/  IMAD R31, R2.reuse, R9, R32 ;  /* 0x00000009021f7224 */ /* 0x040fe200078e0220 */
[----:B------:R-:W-:Y:S01]  /*1ab0*/  ISETP.GT.U32.AND P6, PT, R2, R30, PT ;  /* 0x0000001e0200720c */ /* 0x000fe20003fc4070 */
[----:B------:R-:W-:-:S04]  /*1ac0*/  IMAD.HI.U32 R9, R5, R35, RZ ;  /* 0x0000002305097227 */ /* 0x000fc800078e00ff */
[----:B------:R-:W-:Y:S01]  /*1ad0*/  @!P4 IMAD.IADD R27, R27, 0x1, -R2 ;  /* 0x000000011b1bc824 */ /* 0x000fe200078e0a02 */
[----:B------:R-:W-:Y:S01]  /*1ae0*/  ISETP.GE.AND P4, PT, R96, RZ, PT ;  /* 0x000000ff6000720c */ /* 0x000fe20003f86270 */
[----:B------:R-:W-:Y:S01]  /*1af0*/  IMAD R32, R2, R34, R33 ;  /* 0x0000002202207224 */ /* 0x000fe200078e0221 */
[----:B------:R-:W-:Y:S01]  /*1b00*/  IABS R34, R91 ;  /* 0x0000005b00227213 */ /* 0x000fe20000000000 */
[----:B------:R-:W-:-:S04]  /*1b10*/  IMAD.HI.U32 R33, R5, R36, RZ ;  /* 0x0000002405217227 */ /* 0x000fc800078e00ff */
[----:B------:R-:W-:Y:S02]  /*1b20*/  IMAD.MOV R9, RZ, RZ, -R9 ;  /* 0x000000ffff097224 */ /* 0x000fe400078e0a09 */
[----:B------:R-:W-:Y:S02]  /*1b30*/  @!P5 IMAD.IADD R29, R29, 0x1, -R2 ;  /* 0x000000011d1dd824 */ /* 0x000fe400078e0a02 */
[----:B------:R-:W-:Y:S01]  /*1b40*/  @!P3 IMAD.MOV R25, RZ, RZ, -R25 ;  /* 0x000000ffff19b224 */ /* 0x000fe200078e0a19 */
[C---:B------:R-:W-:Y:S01]  /*1b50*/  ISETP.GT.U32.AND P3, PT, R2.reuse, R28, PT ;  /* 0x0000001c0200720c */ /* 0x040fe20003f64070 */
[----:B------:R-:W-:Y:S01]  /*1b60*/  IMAD.MOV R37, RZ, RZ, -R33 ;  /* 0x000000ffff257224 */ /* 0x000fe200078e0a21 */
[C---:B------:R-:W-:Y:S01]  /*1b70*/  ISETP.GT.U32.AND P5, PT, R2.reuse, R29, PT ;  /* 0x0000001d0200720c */ /* 0x040fe20003fa4070 */
[C---:B------:R-:W-:Y:S02]  /*1b80*/  IMAD R33, R2.reuse, R9, R35 ;  /* 0x0000000902217224 */ /* 0x040fe400078e0223 */
[----:B------:R-:W-:Y:S01]  /*1b90*/  IMAD R35, R2, R37, R36 ;  /* 0x0000002502237224 */ /* 0x000fe200078e0224 */
[----:B------:R-:W-:Y:S01]  /*1ba0*/  IABS R36, R90 ;  /* 0x0000005a00247213 */ /* 0x000fe20000000000 */
[----:B------:R-:W-:Y:S01]  /*1bb0*/  @!P6 IMAD.IADD R30, R30, 0x1, -R2 ;  /* 0x000000011e1ee824 */ /* 0x000fe200078e0a02 */
[----:B------:R-:W-:Y:S01]  /*1bc0*/  ISETP.GT.U32.AND P6, PT, R2, R33, PT ;  /* 0x000000210200720c */ /* 0x000fe20003fc4070 */
[----:B------:R-:W-:-:S04]  /*1bd0*/  IMAD.HI.U32 R9, R5, R34, RZ ;  /* 0x0000002205097227 */ /* 0x000fc800078e00ff */
[----:B------:R-:W-:Y:S01]  /*1be0*/  @!P4 IMAD.MOV R30, RZ, RZ, -R30 ;  /* 0x000000ffff1ec224 */ /* 0x000fe200078e0a1e */
[----:B------:R-:W-:Y:S01]  /*1bf0*/  ISETP.GT.U32.AND P4, PT, R2, R35, PT ;  /* 0x000000230200720c */ /* 0x000fe20003f84070 */
[--C-:B------:R-:W-:Y:S01]  /*1c00*/  @!P3 IMAD.IADD R28, R28, 0x1, -R2.reuse ;  /* 0x000000011c1cb824 */ /* 0x100fe200078e0a02 */
[C---:B------:R-:W-:Y:S01]  /*1c10*/  ISETP.GT.U32.AND P3, PT, R2.reuse, R31, PT ;  /* 0x0000001f0200720c */ /* 0x040fe20003f64070 */
[--C-:B------:R-:W-:Y:S01]  /*1c20*/  @!P5 IMAD.IADD R29, R29, 0x1, -R2.reuse ;  /* 0x000000011d1dd824 */ /* 0x100fe200078e0a02 */
[C---:B------:R-:W-:Y:S01]  /*1c30*/  ISETP.GT.U32.AND P5, PT, R2.reuse, R32, PT ;  /* 0x000000200200720c */ /* 0x040fe20003fa4070 */
[----:B------:R-:W-:Y:S02]  /*1c40*/  IMAD.MOV R9, RZ, RZ, -R9 ;  /* 0x000000ffff097224 */ /* 0x000fe400078e0a09 */
[----:B------:R-:W-:Y:S01]  /*1c50*/  @!P6 IMAD.IADD R33, R33, 0x1, -R2 ;  /* 0x000000012121e824 */ /* 0x000fe200078e0a02 */
[----:B------:R-:W-:Y:S01]  /*1c60*/  ISETP.GE.AND P6, PT, R91, RZ, PT ;  /* 0x000000ff5b00720c */ /* 0x000fe20003fc6270 */
[----:B------:R-:W-:-:S02]  /*1c70*/  IMAD R34, R2, R9, R34 ;  /* 0x0000000902227224 */ /* 0x000fc400078e0222 */
[----:B------:R-:W-:-:S04]  /*1c80*/  IMAD.HI.U32 R9, R5, R36, RZ ;  /* 0x0000002405097227 */ /* 0x000fc800078e00ff */
[----:B------:R-:W-:Y:S01]  /*1c90*/  @!P4 IMAD.IADD R35, R35, 0x1, -R2 ;  /* 0x000000012323c824 */ /* 0x000fe200078e0a02 */
[----:B------:R-:W-:Y:S01]  /*1ca0*/  ISETP.GT.U32.AND P4, PT, R2, R33, PT ;  /* 0x000000210200720c */ /* 0x000fe20003f84070 */
[----:B------:R-:W-:Y:S01]  /*1cb0*/  @!P0 IMAD.MOV R20, RZ, RZ, -R20 ;  /* 0x000000ffff148224 */ /* 0x000fe200078e0a14 */
[----:B------:R-:W-:Y:S01]  /*1cc0*/  ISETP.GE.AND P0, PT, R102, RZ, PT ;  /* 0x000000ff6600720c */ /* 0x000fe20003f06270 */
[--C-:B------:R-:W-:Y:S01]  /*1cd0*/  @!P3 IMAD.IADD R31, R31, 0x1, -R2.reuse ;  /* 0x000000011f1fb824 */ /* 0x100fe200078e0a02 */
[----:B------:R-:W-:Y:S01]  /*1ce0*/  ISETP.GE.AND P3, PT, R94, RZ, PT ;  /* 0x000000ff5e00720c */ /* 0x000fe20003f66270 */
[----:B------:R-:W-:Y:S02]  /*1cf0*/  IMAD.MOV R9, RZ, RZ, -R9 ;  /* 0x000000ffff097224 */ /* 0x000fe400078e0a09 */
[----:B------:R-:W-:Y:S01]  /*1d00*/  @!P5 IMAD.IADD R32, R32, 0x1, -R2 ;  /* 0x000000012020d824 */ /* 0x000fe200078e0a02 */
[C---:B------:R-:W-:Y:S01]  /*1d10*/  ISETP.GT.U32.AND P5, PT, R2.reuse, R31, PT ;  /* 0x0000001f0200720c */ /* 0x040fe20003fa4070 */
[----:B------:R-:W-:-:S02]  /*1d20*/  IMAD R36, R2, R9, R36 ;  /* 0x0000000902247224 */ /* 0x000fc400078e0224 */
[----:B------:R-:W-:Y:S01]  /*1d30*/  @!P1 IMAD.MOV R27, RZ, RZ, -R27 ;  /* 0x000000ffff1b9224 */ /* 0x000fe200078e0a1b */
[----:B------:R-:W-:Y:S01]  /*1d40*/  ISETP.GE.AND P1, PT, R95, RZ, PT ;  /* 0x000000ff5f00720c */ /* 0x000fe20003f26270 */
[----:B------:R-:W-:Y:S01]  /*1d50*/  @!P4 IMAD.IADD R33, R33, 0x1, -R2 ;  /* 0x000000012121c824 */ /* 0x000fe200078e0a02 */
[----:B------:R-:W-:Y:S01]  /*1d60*/  ISETP.GT.U32.AND P4, PT, R2, R36, PT ;  /* 0x000000240200720c */ /* 0x000fe20003f84070 */
[----:B------:R-:W-:Y:S01]  /*1d70*/  @!P0 IMAD.MOV R24, RZ, RZ, -R24 ;  /* 0x000000ffff188224 */ /* 0x000fe200078e0a18 */
[----:B------:R-:W-:Y:S01]  /*1d80*/  ISETP.GE.AND P0, PT, R98, RZ, PT ;  /* 0x000000ff6200720c */ /* 0x000fe20003f06270 */
[----:B------:R-:W-:Y:S01]  /*1d90*/  @!P2 IMAD.MOV R29, RZ, RZ, -R29 ;  /* 0x000000ffff1da224 */ /* 0x000fe200078e0a1d */
[----:B------:R-:W-:Y:S01]  /*1da0*/  ISETP.GE.AND P2, PT, R93, RZ, PT ;  /* 0x000000ff5d00720c */ /* 0x000fe20003f46270 */
[----:B------:R-:W-:-:S04]  /*1db0*/  IMAD.HI.U32 R9, R5, R38, RZ ;  /* 0x0000002605097227 */ /* 0x000fc800078e00ff */
[----:B------:R-:W-:-:S04]  /*1dc0*/  IMAD.HI.U32 R37, R5, R39, RZ ;  /* 0x0000002705257227 */ /* 0x000fc800078e00ff */
[----:B------:R-:W-:Y:S01]  /*1dd0*/  @!P5 IMAD.IADD R31, R31, 0x1, -R2 ;  /* 0x000000011f1fd824 */ /* 0x000fe200078e0a02 */
[----:B------:R-:W-:Y:S01]  /*1de0*/  ISETP.GE.AND P5, PT, R92, RZ, PT ;  /* 0x000000ff5c00720c */ /* 0x000fe20003fa6270 */
[----:B------:R-:W-:Y:S02]  /*1df0*/  IMAD.MOV R9, RZ, RZ, -R9 ;  /* 0x000000ffff097224 */ /* 0x000fe400078e0a09 */
[----:B------:R-:W-:Y:S02]  /*1e00*/  IMAD.MOV R40, RZ, RZ, -R37 ;  /* 0x000000ffff287224 */ /* 0x000fe400078e0a25 */
[----:B------:R-:W-:Y:S01]  /*1e10*/  @!P1 IMAD.MOV R31, RZ, RZ, -R31 ;  /* 0x000000ffff1f9224 */ /* 0x000fe200078e0a1f */
[C---:B------:R-:W-:Y:S01]  /*1e20*/  ISETP.GT.U32.AND P1, PT, R2.reuse, R35, PT ;  /* 0x000000230200720c */ /* 0x040fe20003f24070 */
[----:B------:R-:W-:Y:S01]  /*1e30*/  IMAD R37, R2, R9, R38 ;  /* 0x0000000902257224 */ /* 0x000fe200078e0226 */
[----:B------:R-:W-:Y:S01]  /*1e40*/  IABS R9, R86 ;  /* 0x0000005600097213 */ /* 0x000fe20000000000 */
[----:B------:R-:W-:-:S02]  /*1e50*/  @!P4 IMAD.IADD R36, R36, 0x1, -R2 ;  /* 0x000000012424c824 */ /* 0x000fc400078e0a02 */
[----:B------:R-:W-:Y:S01]  /*1e60*/  @!P0 IMAD.MOV R28, RZ, RZ, -R28 ;  /* 0x000000ffff1c8224 */ /* 0x000fe200078e0a1c */
[C---:B------:R-:W-:Y:S01]  /*1e70*/  ISETP.GT.U32.AND P0, PT, R2.reuse, R32, PT ;  /* 0x000000200200720c */ /* 0x040fe20003f04070 */
[C---:B------:R-:W-:Y:S01]  /*1e80*/  IMAD R38, R2.reuse, R40, R39 ;  /* 0x0000002802267224 */ /* 0x040fe200078e0227 */
[C---:B------:R-:W-:Y:S01]  /*1e90*/  ISETP.GT.U32.AND P4, PT, R2.reuse, R37, PT ;  /* 0x000000250200720c */ /* 0x040fe20003f84070 */
[----:B------:R-:W-:Y:S01]  /*1ea0*/  @!P2 IMAD.MOV R33, RZ, RZ, -R33 ;  /* 0x000000ffff21a224 */ /* 0x000fe200078e0a21 */
[----:B------:R-:W-:Y:S01]  /*1eb0*/  ISETP.GT.U32.AND P2, PT, R2, R36, PT ;  /* 0x000000240200720c */ /* 0x000fe20003f44070 */
[----:B------:R-:W-:Y:S02]  /*1ec0*/  IMAD.MOV.U32 R39, RZ, RZ, R9 ;  /* 0x000000ffff277224 */ /* 0x000fe400078e0009 */
[----:B------:R-:W-:-:S04]  /*1ed0*/  IMAD.HI.U32 R9, R5, R41, RZ ;  /* 0x0000002905097227 */ /* 0x000fc800078e00ff */
[----:B------:R-:W-:Y:S02]  /*1ee0*/  IMAD.MOV R9, RZ, RZ, -R9 ;  /* 0x000000ffff097224 */ /* 0x000fe400078e0a09 */
[--C-:B------:R-:W-:Y:S01]  /*1ef0*/  @!P1 IMAD.IADD R35, R35, 0x1, -R2.reuse ;  /* 0x0000000123239824 */ /* 0x100fe200078e0a02 */
[----:B------:R-:W-:Y:S01]  /*1f00*/  ISETP.GE.AND P1, PT, R89, RZ, PT ;  /* 0x000000ff5900720c */ /* 0x000fe20003f26270 */
[----:B------:R-:W-:Y:S02]  /*1f10*/  IMAD R40, R2, R9, R41 ;  /* 0x0000000902287224 */ /* 0x000fe400078e0229 */
[--C-:B------:R-:W-:Y:S01]  /*1f20*/  @!P0 IMAD.IADD R32, R32, 0x1, -R2.reuse ;  /* 0x0000000120208824 */ /* 0x100fe200078e0a02 */
[C---:B------:R-:W-:Y:S01]  /*1f30*/  ISETP.GT.U32.AND P0, PT, R2.reuse, R34, PT ;  /* 0x000000220200720c */ /* 0x040fe20003f04070 */
[----:B------:R-:W-:Y:S01]  /*1f40*/  @!P5 IMAD.MOV R35, RZ, RZ, -R35 ;  /* 0x000000ffff23d224 */ /* 0x000fe200078e0a23 */
[----:B------:R-:W-:Y:S01]  /*1f50*/  ISETP.GT.U32.AND P5, PT, R2, R38, PT ;  /* 0x000000260200720c */ /* 0x000fe20003fa4070 */
[----:B------:R-:W-:-:S02]  /*1f60*/  @!P4 IMAD.IADD R37, R37, 0x1, -R2 ;  /* 0x000000012525c824 */ /* 0x000fc400078e0a02 */
[----:B------:R-:W-:Y:S01]  /*1f70*/  @!P2 IMAD.IADD R36, R36, 0x1, -R2 ;  /* 0x000000012424a824 */ /* 0x000fe200078e0a02 */
[----:B------:R-:W-:Y:S01]  /*1f80*/  ISETP.GT.U32.AND P2, PT, R2, R40, PT ;  /* 0x000000280200720c */ /* 0x000fe20003f44070 */
[----:B------:R-:W-:Y:S01]  /*1f90*/  @!P3 IMAD.MOV R32, RZ, RZ, -R32 ;  /* 0x000000ffff20b224 */ /* 0x000fe200078e0a20 */
[----:B------:R-:W-:Y:S01]  /*1fa0*/  ISETP.GE.AND P3, PT, R90, RZ, PT ;  /* 0x000000ff5a00720c */ /* 0x000fe20003f66270 */
[----:B------:R-:W-:Y:S01]  /*1fb0*/  IMAD.HI.U32 R9, R5, R39, RZ ;  /* 0x0000002705097227 */ /* 0x000fe200078e00ff */
[----:B------:R-:W-:-:S03]  /*1fc0*/  ISETP.GT.U32.AND P4, PT, R2, R37, PT ;  /* 0x000000250200720c */ /* 0x000fc60003f84070 */
[----:B------:R-:W-:Y:S02]  /*1fd0*/  IMAD.MOV R41, RZ, RZ, -R9 ;  /* 0x000000ffff297224 */ /* 0x000fe400078e0a09 */
[--C-:B------:R-:W-:Y:S01]  /*1fe0*/  @!P5 IMAD.IADD R38, R38, 0x1, -R2.reuse ;  /* 0x000000012626d824 */ /* 0x100fe200078e0a02 */
[----:B------:R-:W-:Y:S01]  /*1ff0*/  ISETP.GE.AND P5, PT, R86, RZ, PT ;  /* 0x000000ff5600720c */ /* 0x000fe20003fa6270 */
[----:B------:R-:W-:Y:S01]  /*2000*/  IMAD R39, R2, R41, R39 ;  /* 0x0000002902277224 */ /* 0x000fe200078e0227 */
[----:B------:R-:W0:Y:S01]  /*2010*/  LDC R86, c[0x0][0x240] ;  /* 0x00009000ff567b82 */ /* 0x000e220000000800 */
[----:B------:R-:W-:Y:S02]  /*2020*/  @!P2 IMAD.IADD R40, R40, 0x1, -R2 ;  /* 0x000000012828a824 */ /* 0x000fe400078e0a02 */
[----:B------:R-:W-:-:S03]  /*2030*/  IMAD.HI.U32 R9, R5, R42, RZ ;  /* 0x0000002a05097227 */ /* 0x000fc600078e00ff */
[C---:B------:R-:W-:Y:S01]  /*2040*/  ISETP.GT.U32.AND P2, PT, R2.reuse, R40, PT ;  /* 0x000000280200720c */ /* 0x040fe20003f44070 */
[----:B------:R-:W-:Y:S01]  /*2050*/  @!P3 IMAD.MOV R36, RZ, RZ, -R36 ;  /* 0x000000ffff24b224 */ /* 0x000fe200078e0a24 */
[C---:B------:R-:W-:Y:S01]  /*2060*/  ISETP.GT.U32.AND P3, PT, R2.reuse, R38, PT ;  /* 0x000000260200720c */ /* 0x040fe20003f64070 */
[--C-:B------:R-:W-:Y:S01]  /*2070*/  @!P4 IMAD.IADD R37, R37, 0x1, -R2.reuse ;  /* 0x000000012525c824 */ /* 0x100fe200078e0a02 */
[----:B------:R-:W-:Y:S01]  /*2080*/  ISETP.GT.U32.AND P4, PT, R2, R39, PT ;  /* 0x000000270200720c */ /* 0x000fe20003f84070 */
[----:B------:R-:W-:Y:S02]  /*2090*/  @!P0 IMAD.IADD R34, R34, 0x1, -R2 ;  /* 0x0000000122228824 */ /* 0x000fe400078e0a02 */
[----:B------:R-:W-:Y:S02]  /*20a0*/  IMAD.MOV R41, RZ, RZ, -R9 ;  /* 0x000000ffff297224 */ /* 0x000fe400078e0a09 */
[----:B------:R-:W-:Y:S01]  /*20b0*/  IMAD.HI.U32 R9, R5, R43, RZ ;  /* 0x0000002b05097227 */ /* 0x000fe200078e00ff */
[----:B------:R-:W-:-:S03]  /*20c0*/  ISETP.GT.U32.AND P0, PT, R2, R34, PT ;  /* 0x000000220200720c */ /* 0x000fc60003f04070 */
[----:B------:R-:W-:Y:S02]  /*20d0*/  IMAD.MOV R9, RZ, RZ, -R9 ;  /* 0x000000ffff097224 */ /* 0x000fe400078e0a09 */
[C---:B------:R-:W-:Y:S02]  /*20e0*/  IMAD R41, R2.reuse, R41, R42 ;  /* 0x0000002902297224 */ /* 0x040fe400078e022a */
[----:B------:R-:W-:Y:S02]  /*20f0*/  IMAD R42, R2, R9, R43 ;  /* 0x00000009022a7224 */ /* 0x000fe400078e022b */
[--C-:B------:R-:W-:Y:S01]  /*2100*/  @!P3 IMAD.IADD R38, R38, 0x1, -R2.reuse ;  /* 0x000000012626b824 */ /* 0x100fe200078e0a02 */
[----:B------:R-:W-:Y:S01]  /*2110*/  ISETP.GT.U32.AND P3, PT, R2, R41, PT ;  /* 0x000000290200720c */ /* 0x000fe20003f64070 */
[--C-:B------:R-:W-:Y:S01]  /*2120*/  @!P4 IMAD.IADD R39, R39, 0x1, -R2.reuse ;  /* 0x000000012727c824 */ /* 0x100fe200078e0a02 */
[----:B------:R-:W-:Y:S01]  /*2130*/  ISETP.GE.AND P4, PT, R85, RZ, PT ;  /* 0x000000ff5500720c */ /* 0x000fe20003f86270 */
[--C-:B------:R-:W-:Y:S01]  /*2140*/  @!P2 IMAD.IADD R40, R40, 0x1, -R2.reuse ;  /* 0x000000012828a824 */ /* 0x100fe200078e0a02 */
[C---:B------:R-:W-:Y:S01]  /*2150*/  ISETP.GT.U32.AND P2, PT, R2.reuse, R42, PT ;  /* 0x0000002a0200720c */ /* 0x040fe20003f44070 */
[----:B------:R-:W-:Y:S01]  /*2160*/  @!P1 IMAD.MOV R37, RZ, RZ, -R37 ;  /* 0x000000ffff259224 */ /* 0x000fe200078e0a25 */
[----:B------:R-:W-:Y:S01]  /*2170*/  ISETP.GT.U32.AND P1, PT, R2, R39, PT ;  /* 0x000000270200720c */ /* 0x000fe20003f24070 */
[----:B------:R-:W-:Y:S01]  /*2180*/  @!P0 IMAD.IADD R34, R34, 0x1, -R2 ;  /* 0x0000000122228824 */ /* 0x000fe200078e0a02 */
[----:B------:R-:W-:Y:S01]  /*2190*/  ISETP.GE.AND P0, PT, R88, RZ, PT ;  /* 0x000000ff5800720c */ /* 0x000fe20003f06270 */
[----:B------:R-:W-:Y:S01]  /*21a0*/  IMAD.HI.U32 R9, R5, R44, RZ ;  /* 0x0000002c05097227 */ /* 0x000fe200078e00ff */
[----:B------:R-:W1:Y:S03]  /*21b0*/  LDC R88, c[0x0][0x23c] ;  /* 0x00008f00ff587b82 */ /* 0x000e660000000800 */
[----:B------:R-:W-:-:S02]  /*21c0*/  IMAD.MOV R43, RZ, RZ, -R9 ;  /* 0x000000ffff2b7224 */ /* 0x000fc400078e0a09 */
[----:B------:R-:W-:-:S04]  /*21d0*/  IMAD.HI.U32 R9, R5, R45, RZ ;  /* 0x0000002d05097227 */ /* 0x000fc800078e00ff */
[----:B------:R-:W-:Y:S01]  /*21e0*/  @!P3 IMAD.IADD R41, R41, 0x1, -R2 ;  /* 0x000000012929b824 */ /* 0x000fe200078e0a02 */
[----:B------:R-:W-:Y:S01]  /*21f0*/  ISETP.GE.AND P3, PT, R84, RZ, PT ;  /* 0x000000ff5400720c */ /* 0x000fe20003f66270 */
[----:B------:R-:W-:Y:S02]  /*2200*/  IMAD R43, R2, R43, R44 ;  /* 0x0000002b022b7224 */ /* 0x000fe400078e022c */
[----:B------:R-:W-:Y:S02]  /*2210*/  IMAD.MOV R9, RZ, RZ, -R9 ;  /* 0x000000ffff097224 */ /* 0x000fe400078e0a09 */
[--C-:B------:R-:W-:Y:S01]  /*2220*/  @!P2 IMAD.IADD R42, R42, 0x1, -R2.reuse ;  /* 0x000000012a2aa824 */ /* 0x100fe200078e0a02 */
[C---:B------:R-:W-:Y:S01]  /*2230*/  ISETP.GT.U32.AND P2, PT, R2.reuse, R41, PT ;  /* 0x000000290200720c */ /* 0x040fe20003f44070 */
[----:B------:R-:W-:Y:S01]  /*2240*/  @!P1 IMAD.IADD R39, R39, 0x1, -R2 ;  /* 0x0000000127279824 */ /* 0x000fe200078e0a02 */
[C---:B------:R-:W-:Y:S01]  /*2250*/  ISETP.GT.U32.AND P1, PT, R2.reuse, R43, PT ;  /* 0x0000002b0200720c */ /* 0x040fe20003f24070 */
[----:B------:R-:W-:-:S02]  /*2260*/  IMAD R44, R2, R9, R45 ;  /* 0x00000009022c7224 */ /* 0x000fc400078e022d */
[----:B------:R-:W-:Y:S01]  /*2270*/  @!P0 IMAD.MOV R38, RZ, RZ, -R38 ;  /* 0x000000ffff268224 */ /* 0x000fe200078e0a26 */
[C---:B------:R-:W-:Y:S01]  /*2280*/  ISETP.GT.U32.AND P0, PT, R2.reuse, R42, PT ;  /* 0x0000002a0200720c */ /* 0x040fe20003f04070 */
[----:B------:R-:W-:Y:S01]  /*2290*/  @!P5 IMAD.MOV R39, RZ, RZ, -R39 ;  /* 0x000000ffff27d224 */ /* 0x000fe200078e0a27 */
[----:B------:R-:W-:Y:S01]  /*22a0*/  ISETP.GT.U32.AND P5, PT, R2, R44, PT ;  /* 0x0000002c0200720c */ /* 0x000fe20003fa4070 */
[----:B------:R-:W-:-:S04]  /*22b0*/  IMAD.HI.U32 R9, R5, R46, RZ ;  /* 0x0000002e05097227 */ /* 0x000fc800078e00ff */
[----:B------:R-:W-:Y:S01]  /*22c0*/  @!P6 IMAD.MOV R34, RZ, RZ, -R34 ;  /* 0x000000ffff22e224 */ /* 0x000fe200078e0a22 */
[----:B------:R-:W-:Y:S01]  /*22d0*/  ISETP.GE.AND P6, PT, R87, RZ, PT ;  /* 0x000000ff5700720c */ /* 0x000fe20003fc6270 */
[----:B------:R-:W-:Y:S02]  /*22e0*/  IMAD.MOV R9, RZ, RZ, -R9 ;  /* 0x000000ffff097224 */ /* 0x000fe400078e0a09 */
[--C-:B------:R-:W-:Y:S01]  /*22f0*/  @!P2 IMAD.IADD R41, R41, 0x1, -R2.reuse ;  /* 0x000000012929a824 */ /* 0x100fe200078e0a02 */
[----:B------:R-:W-:Y:S01]  /*2300*/  ISETP.GE.AND P2, PT, R83, RZ, PT ;  /* 0x000000ff5300720c */ /* 0x000fe20003f46270 */
[--C-:B------:R-:W-:Y:S01]  /*2310*/  @!P1 IMAD.IADD R43, R43, 0x1, -R2.reuse ;  /* 0x000000012b2b9824 */ /* 0x100fe200078e0a02 */
[----:B------:R-:W-:Y:S01]  /*2320*/  ISETP.GE.AND P1, PT, R8, RZ, PT ;  /* 0x000000ff0800720c */ /* 0x000fe20003f26270 */
[----:B------:R-:W-:Y:S01]  /*2330*/  @!P0 IMAD.IADD R42, R42, 0x1, -R2 ;  /* 0x000000012a2a8824 */ /* 0x000fe200078e0a02 */
[----:B------:R-:W-:Y:S01]  /*2340*/  ISETP.GE.AND P0, PT, R81, RZ, PT ;  /* 0x000000ff5100720c */ /* 0x000fe20003f06270 */
[C---:B------:R-:W-:Y:S01]  /*2350*/  IMAD R45, R2.reuse, R9, R46 ;  /* 0x00000009022d7224 */ /* 0x040fe200078e022e */
[----:B------:R-:W-:Y:S01]  /*2360*/  IABS R46, R8 ;  /* 0x00000008002e7213 */ /* 0x000fe20000000000 */
[----:B------:R-:W-:Y:S01]  /*2370*/  @!P4 IMAD.MOV R41, RZ, RZ, -R41 ;  /* 0x000000ffff29c224 */ /* 0x000fe200078e0a29 */
[----:B------:R-:W-:Y:S01]  /*2380*/  ISETP.GT.U32.AND P4, PT, R2, R43, PT ;  /* 0x0000002b0200720c */ /* 0x000fe20003f84070 */
[----:B------:R-:W-:-:S02]  /*2390*/  @!P5 IMAD.IADD R44, R44, 0x1, -R2 ;  /* 0x000000012c2cd824 */ /* 0x000fc400078e0a02 */
[----:B------:R-:W-:Y:S01]  /*23a0*/  @!P3 IMAD.MOV R42, RZ, RZ, -R42 ;  /* 0x000000ffff2ab224 */ /* 0x000fe200078e0a2a */
[----:B------:R-:W-:Y:S01]  /*23b0*/  ISETP.GT.U32.AND P3, PT, R2, R45, PT ;  /* 0x0000002d0200720c */ /* 0x000fe20003f64070 */
[----:B------:R-:W-:Y:S01]  /*23c0*/  @!P6 IMAD.MOV R40, RZ, RZ, -R40 ;  /* 0x000000ffff28e224 */ /* 0x000fe200078e0a28 */
[----:B------:R-:W-:Y:S01]  /*23d0*/  ISETP.GE.AND P6, PT, R82, RZ, PT ;  /* 0x000000ff5200720c */ /* 0x000fe20003fc6270 */
[----:B------:R-:W-:Y:S01]  /*23e0*/  IMAD.HI.U32 R8, R5, R46, RZ ;  /* 0x0000002e05087227 */ /* 0x000fe200078e00ff */
[----:B------:R-:W-:-:S03]  /*23f0*/  ISETP.GT.U32.AND P5, PT, R2, R44, PT ;  /* 0x0000002c0200720c */ /* 0x000fc60003fa4070 */
[----:B------:R-:W-:-:S04]  /*2400*/  IMAD.HI.U32 R9, R5, R48, RZ ;  /* 0x0000003005097227 */ /* 0x000fc800078e00ff */
[----:B------:R-:W-:Y:S02]  /*2410*/  IMAD.MOV R47, RZ, RZ, -R8 ;  /* 0x000000ffff2f7224 */ /* 0x000fe400078e0a08 */
[----:B------:R-:W-:-:S04]  /*2420*/  IMAD.HI.U32 R8, R5, R49, RZ ;  /* 0x0000003105087227 */ /* 0x000fc800078e00ff */
[----:B------:R-:W-:Y:S01]  /*2430*/  @!P4 IMAD.IADD R43, R43, 0x1, -R2 ;  /* 0x000000012b2bc824 */ /* 0x000fe200078e0a02 */
[----:B------:R-:W-:Y:S01]  /*2440*/  ISETP.GE.AND P4, PT, R75, RZ, PT ;  /* 0x000000ff4b00720c */ /* 0x000fe20003f86270 */
[----:B------:R-:W-:Y:S01]  /*2450*/  IMAD.MOV R9, RZ, RZ, -R9 ;  /* 0x000000ffff097224 */ /* 0x000fe200078e0a09 */
[----:B------:R-:W-:Y:S01]  /*2460*/  IABS R75, R77 ;  /* 0x0000004d004b7213 */ /* 0x000fe20000000000 */
[----:B------:R-:W-:Y:S02]  /*2470*/  IMAD R46, R2, R47, R46 ;  /* 0x0000002f022e7224 */ /* 0x000fe400078e022e */
[----:B------:R-:W-:Y:S02]  /*2480*/  @!P3 IMAD.IADD R45, R45, 0x1, -R2 ;  /* 0x000000012d2db824 */ /* 0x000fe400078e0a02 */
[----:B------:R-:W-:Y:S02]  /*2490*/  IMAD.MOV R8, RZ, RZ, -R8 ;  /* 0x000000ffff087224 */ /* 0x000fe400078e0a08 */
[----:B------:R-:W-:Y:S01]  /*24a0*/  @!P5 IMAD.IADD R44, R44, 0x1, -R2 ;  /* 0x000000012c2cd824 */ /* 0x000fe200078e0a02 */
[C---:B------:R-:W-:Y:S01]  /*24b0*/  ISETP.GT.U32.AND P3, PT, R2.reuse, R45, PT ;  /* 0x0000002d0200720c */ /* 0x040fe20003f64070 */
[C---:B------:R-:W-:Y:S01]  /*24c0*/  IMAD R47, R2.reuse, R9, R48 ;  /* 0x00000009022f7224 */ /* 0x040fe200078e0230 */
[----:B------:R-:W-:Y:S01]  /*24d0*/  ISETP.GE.AND P5, PT, R73, RZ, PT ;  /* 0x000000ff4900720c */ /* 0x000fe20003fa6270 */
[----:B------:R-:W-:Y:S01]  /*24e0*/  @!P6 IMAD.MOV R43, RZ, RZ, -R43 ;  /* 0x000000ffff2be224 */ /* 0x000fe200078e0a2b */
[C---:B------:R-:W-:Y:S01]  /*24f0*/  ISETP.GT.U32.AND P6, PT, R2.reuse, R46, PT ;  /* 0x0000002e0200720c */ /* 0x040fe20003fc4070 */
[----:B------:R-:W-:Y:S01]  /*2500*/  IMAD R48, R2, R8, R49 ;  /* 0x0000000802307224 */ /* 0x000fe200078e0231 */
[----:B------:R-:W-:Y:S01]  /*2510*/  IABS R73, R76 ;  /* 0x0000004c00497213 */ /* 0x000fe20000000000 */
[----:B------:R-:W-:-:S04]  /*2520*/  IMAD.HI.U32 R8, R5, R50, RZ ;  /* 0x0000003205087227 */ /* 0x000fc800078e00ff */
[----:B------:R-:W-:Y:S01]  /*2530*/  @!P2 IMAD.MOV R44, RZ, RZ, -R44 ;  /* 0x000000ffff2ca224 */ /* 0x000fe200078e0a2c */
[C---:B------:R-:W-:Y:S01]  /*2540*/  ISETP.GT.U32.AND P2, PT, R2.reuse, R47, PT ;  /* 0x0000002f0200720c */ /* 0x040fe20003f44070 */
[----:B------:R-:W-:Y:S02]  /*2550*/  IMAD.MOV R49, RZ, RZ, -R8 ;  /* 0x000000ffff317224 */ /* 0x000fe400078e0a08 */
[----:B------:R-:W-:Y:S01]  /*2560*/  @!P3 IMAD.IADD R45, R45, 0x1, -R2 ;  /* 0x000000012d2db824 */ /* 0x000fe200078e0a02 */
[C---:B------:R-:W-:Y:S01]  /*2570*/  ISETP.GT.U32.AND P3, PT, R2.reuse, R48, PT ;  /* 0x000000300200720c */ /* 0x040fe20003f64070 */
[----:B------:R-:W-:Y:S02]  /*2580*/  IMAD R49, R2, R49, R50 ;  /* 0x0000003102317224 */ /* 0x000fe400078e0232 */
[----:B------:R-:W-:Y:S02]  /*2590*/  @!P6 IMAD.IADD R46, R46, 0x1, -R2 ;  /* 0x000000012e2ee824 */ /* 0x000fe400078e0a02 */
[----:B------:R-:W-:Y:S01]  /*25a0*/  IMAD.HI.U32 R9, R5, R51, RZ ;  /* 0x0000003305097227 */ /* 0x000fe200078e00ff */
[----:B------:R-:W-:-:S03]  /*25b0*/  ISETP.GT.U32.AND P6, PT, R2, R49, PT ;  /* 0x000000310200720c */ /* 0x000fc60003fc4070 */
[----:B------:R-:W-:Y:S01]  /*25c0*/  @!P2 IMAD.IADD R47, R47, 0x1, -R2 ;  /* 0x000000012f2fa824 */ /* 0x000fe200078e0a02 */
[----:B------:R-:W-:Y:S01]  /*25d0*/  ISETP.GT.U32.AND P2, PT, R2, R46, PT ;  /* 0x0000002e0200720c */ /* 0x000fe20003f44070 */
[----:B------:R-:W-:Y:S02]  /*25e0*/  IMAD.MOV R9, RZ, RZ, -R9 ;  /* 0x000000ffff097224 */ /* 0x000fe400078e0a09 */
[----:B------:R-:W-:-:S04]  /*25f0*/  IMAD.HI.U32 R8, R5, R52, RZ ;  /* 0x0000003405087227 */ /* 0x000fc800078e00ff */
[----:B------:R-:W-:Y:S01]  /*2600*/  IMAD R50, R2, R9, R51 ;  /* 0x0000000902327224 */ /* 0x000fe200078e0233 */
[----:B------:R-:W-:Y:S01]  /*2610*/  IABS R9, R69 ;  /* 0x0000004500097213 */ /* 0x000fe20000000000 */
[--C-:B------:R-:W-:Y:S01]  /*2620*/  @!P3 IMAD.IADD R48, R48, 0x1, -R2.reuse ;  /* 0x000000013030b824 */ /* 0x100fe200078e0a02 */
[----:B------:R-:W-:Y:S01]  /*2630*/  ISETP.GT.U32.AND P3, PT, R2, R47, PT ;  /* 0x0000002f0200720c */ /* 0x000fe20003f64070 */
[--C-:B------:R-:W-:Y:S02]  /*2640*/  @!P6 IMAD.IADD R49, R49, 0x1, -R2.reuse ;  /* 0x000000013131e824 */ /* 0x100fe400078e0a02 */
[----:B------:R-:W-:Y:S01]  /*2650*/  @!P2 IMAD.IADD R46, R46, 0x1, -R2 ;  /* 0x000000012e2ea824 */ /* 0x000fe200078e0a02 */
[C---:B------:R-:W-:Y:S01]  /*2660*/  ISETP.GT.U32.AND P2, PT, R2.reuse, R50, PT ;  /* 0x000000320200720c */ /* 0x040fe20003f44070 */
[----:B------:R-:W-:Y:S01]  /*2670*/  IMAD.MOV R51, RZ, RZ, -R8 ;  /* 0x000000ffff337224 */ /* 0x000fe200078e0a08 */
[C---:B------:R-:W-:Y:S01]  /*2680*/  ISETP.GT.U32.AND P6, PT, R2.reuse, R49, PT ;  /* 0x000000310200720c */ /* 0x040fe20003fc4070 */
[----:B------:R-:W-:Y:S01]  /*2690*/  @!P0 IMAD.MOV R45, RZ, RZ, -R45 ;  /* 0x000000ffff2d8224 */ /* 0x000fe200078e0a2d */
[----:B------:R-:W-:Y:S01]  /*26a0*/  ISETP.GT.U32.AND P0, PT, R2, R48, PT ;  /* 0x000000300200720c */ /* 0x000fe20003f04070 */
[----:B------:R-:W-:-:S04]  /*26b0*/  IMAD.HI.U32 R8, R5, R9, RZ ;  /* 0x0000000905087227 */ /* 0x000fc800078e00ff */
[----:B------:R-:W-:Y:S02]  /*26c0*/  IMAD.MOV R8, RZ, RZ, -R8 ;  /* 0x000000ffff087224 */ /* 0x000fe400078e0a08 */
[C---:B------:R-:W-:Y:S02]  /*26d0*/  IMAD R51, R2.reuse, R51, R52 ;  /* 0x0000003302337224 */ /* 0x040fe400078e0234 */
[----:B------:R-:W-:Y:S02]  /*26e0*/  IMAD R9, R2, R8, R9 ;  /* 0x0000000802097224 */ /* 0x000fe400078e0209 */
[----:B------:R-:W-:-:S04]  /*26f0*/  IMAD.HI.U32 R8, R5, R53, RZ ;  /* 0x0000003505087227 */ /* 0x000fc800078e00ff */
[--C-:B------:R-:W-:Y:S01]  /*2700*/  @!P3 IMAD.IADD R47, R47, 0x1, -R2.reuse ;  /* 0x000000012f2fb824 */ /* 0x100fe200078e0a02 */
[----:B------:R-:W-:Y:S01]  /*2710*/  ISETP.GT.U32.AND P3, PT, R2, R51, PT ;  /* 0x000000330200720c */ /* 0x000fe20003f64070 */
[--C-:B------:R-:W-:Y:S01]  /*2720*/  @!P2 IMAD.IADD R50, R50, 0x1, -R2.reuse ;  /* 0x000000013232a824 */ /* 0x100fe200078e0a02 */
[----:B------:R-:W-:Y:S01]  /*2730*/  ISETP.GE.AND P2, PT, R59, RZ, PT ;  /* 0x000000ff3b00720c */ /* 0x000fe20003f46270 */
[--C-:B------:R-:W-:Y:S01]  /*2740*/  @!P0 IMAD.IADD R48, R48, 0x1, -R2.reuse ;  /* 0x0000000130308824 */ /* 0x100fe200078e0a02 */
[----:B------:R-:W-:Y:S01]  /*2750*/  ISETP.GE.AND P0, PT, R71, RZ, PT ;  /* 0x000000ff4700720c */ /* 0x000fe20003f06270 */
[----:B------:R-:W-:Y:S01]  /*2760*/  @!P6 IMAD.IADD R49, R49, 0x1, -R2 ;  /* 0x000000013131e824 */ /* 0x000fe200078e0a02 */
[----:B------:R-:W-:Y:S01]  /*2770*/  ISETP.GT.U32.AND P6, PT, R2, R9, PT ;  /* 0x000000090200720c */ /* 0x000fe20003fc4070 */
[----:B------:R-:W-:Y:S02]  /*2780*/  IMAD.MOV R8, RZ, RZ, -R8 ;  /* 0x000000ffff087224 */ /* 0x000fe400078e0a08 */
[----:B------:R-:W-:Y:S01]  /*2790*/  IMAD.MOV.U32 R59, RZ, RZ, R54 ;  /* 0x000000ffff3b7224 */ /* 0x000fe200078e0036 */
[----:B------:R-:W-:Y:S01]  /*27a0*/  IABS R54, R63 ;  /* 0x0000003f00367213 */ /* 0x000fe20000000000 */
[----:B------:R-:W-:-:S04]  /*27b0*/  IMAD.HI.U32 R52, R5, R55, RZ ;  /* 0x0000003705347227 */ /* 0x000fc800078e00ff */
[----:B------:R-:W-:Y:S01]  /*27c0*/  @!P1 IMAD.MOV R46, RZ, RZ, -R46 ;  /* 0x000000ffff2e9224 */ /* 0x000fe200078e0a2e */
[C---:B------:R-:W-:Y:S01]  /*27d0*/  ISETP.GT.U32.AND P1, PT, R2.reuse, R50, PT ;  /* 0x000000320200720c */ /* 0x040fe20003f24070 */
[----:B------:R-:W-:Y:S02]  /*27e0*/  IMAD R53, R2, R8, R53 ;  /* 0x0000000802357224 */ /* 0x000fe400078e0235 */
[----:B------:R-:W-:-:S04]  /*27f0*/  IMAD.HI.U32 R8, R5, R59, RZ ;  /* 0x0000003b05087227 */ /* 0x000fc800078e00ff */
[----:B------:R-:W-:Y:S02]  /*2800*/  IMAD.MOV R52, RZ, RZ, -R52 ;  /* 0x000000ffff347224 */ /* 0x000fe400078e0a34 */
[----:B------:R-:W-:Y:S02]  /*2810*/  IMAD.MOV R8, RZ, RZ, -R8 ;  /* 0x000000ffff087224 */ /* 0x000fe400078e0a08 */
[C---:B------:R-:W-:Y:S01]  /*2820*/  IMAD R55, R2.reuse, R52, R55 ;  /* 0x0000003402377224 */ /* 0x040fe200078e0237 */
[----:B------:R-:W-:Y:S01]  /*2830*/  IABS R52, R58 ;  /* 0x0000003a00347213 */ /* 0x000fe20000000000 */
[----:B------:R-:W-:Y:S01]  /*2840*/  @!P5 IMAD.MOV R48, RZ, RZ, -R48 ;  /* 0x000000ffff30d224 */ /* 0x000fe200078e0a30 */
[----:B------:R-:W-:Y:S01]  /*2850*/  ISETP.GT.U32.AND P5, PT, R2, R53, PT ;  /* 0x000000350200720c */ /* 0x000fe20003fa4070 */
[--C-:B------:R-:W-:Y:S01]  /*2860*/  @!P3 IMAD.IADD R51, R51, 0x1, -R2.reuse ;  /* 0x000000013333b824 */ /* 0x100fe200078e0a02 */
[----:B------:R-:W-:Y:S01]  /*2870*/  ISETP.GE.AND P3, PT, R70, RZ, PT ;  /* 0x000000ff4600720c */ /* 0x000fe20003f66270 */
[----:B------:R-:W-:Y:S01]  /*2880*/  IMAD R59, R2, R8, R59 ;  /* 0x00000008023b7224 */ /* 0x000fe200078e023b */
[----:B------:R-:W-:Y:S01]  /*2890*/  IABS R70, R72 ;  /* 0x0000004800467213 */ /* 0x000fe20000000000 */
[----:B------:R-:W-:-:S02]  /*28a0*/  @!P6 IMAD.IADD R9, R9, 0x1, -R2 ;  /* 0x000000010909e824 */ /* 0x000fc400078e0a02 */
[----:B------:R-:W-:Y:S01]  /*28b0*/  @!P0 IMAD.MOV R49, RZ, RZ, -R49 ;  /* 0x000000ffff318224 */ /* 0x000fe200078e0a31 */
[C---:B------:R-:W-:Y:S01]  /*28c0*/  ISETP.GT.U32.AND P0, PT, R2.reuse, R55, PT ;  /* 0x000000370200720c */ /* 0x040fe20003f04070 */
[----:B------:R-:W-:Y:S01]  /*28d0*/  @!P4 IMAD.MOV R47, RZ, RZ, -R47 ;  /* 0x000000ffff2fc224 */ /* 0x000fe200078e0a2f */
[----:B------:R-:W-:Y:S01]  /*28e0*/  ISETP.GT.U32.AND P4, PT, R2, R51, PT ;  /* 0x000000330200720c */ /* 0x000fe20003f84070 */
[--C-:B------:R-:W-:Y:S01]  /*28f0*/  @!P1 IMAD.IADD R50, R50, 0x1, -R2.reuse ;  /* 0x0000000132329824 */ /* 0x100fe200078e0a02 */
[C---:B------:R-:W-:Y:S01]  /*2900*/  ISETP.GT.U32.AND P1, PT, R2.reuse, R59, PT ;  /* 0x0000003b0200720c */ /* 0x040fe20003f24070 */
[----:B------:R-:W-:Y:S01]  /*2910*/  @!P5 IMAD.IADD R53, R53, 0x1, -R2 ;  /* 0x000000013535d824 */ /* 0x000fe200078e0a02 */
[----:B------:R-:W-:Y:S01]  /*2920*/  ISETP.GT.U32.AND P6, PT, R2, R9, PT ;  /* 0x000000090200720c */ /* 0x000fe20003fc4070 */
[----:B------:R-:W-:Y:S01]  /*2930*/  IMAD.HI.U32 R8, R5, R52, RZ ;  /* 0x0000003405087227 */ /* 0x000fe200078e00ff */
[----:B------:R-:W-:Y:S02]  /*2940*/  ISETP.GE.AND P5, PT, R68, RZ, PT ;  /* 0x000000ff4400720c */ /* 0x000fe40003fa6270 */
[----:B------:R-:W-:Y:S01]  /*2950*/  IABS R68, R65 ;  /* 0x0000004100447213 */ /* 0x000fe20000000000 */
[----:B------:R-:W-:-:S02]  /*2960*/  @!P2 IMAD.MOV R50, RZ, RZ, -R50 ;  /* 0x000000ffff32a224 */ /* 0x000fc400078e0a32 */
[--C-:B------:R-:W-:Y:S01]  /*2970*/  @!P0 IMAD.IADD R55, R55, 0x1, -R2.reuse ;  /* 0x0000000137378824 */ /* 0x100fe200078e0a02 */
[C---:B------:R-:W-:Y:S02]  /*2980*/  ISETP.GT.U32.AND P0, PT, R2.reuse, R53, PT ;  /* 0x000000350200720c */ /* 0x040fe40003f04070 */
[----:B------:R-:W-:Y:S01]  /*2990*/  @!P4 IADD3 R51, R51, -R2, RZ ;  /* 0x800000023333c210 */ /* 0x000fe20007ffe0ff */
[--C-:B------:R-:W-:Y:S01]  /*29a0*/  @!P1 IMAD.IADD R59, R59, 0x1, -R2.reuse ;  /* 0x000000013b3b9824 */ /* 0x100fe200078e0a02 */
[----:B------:R-:W-:Y:S01]  /*29b0*/  ISETP.GE.AND P4, PT, R69, RZ, PT ;  /* 0x000000ff4500720c */ /* 0x000fe20003f86270 */
[----:B------:R-:W-:Y:S01]  /*29c0*/  @!P6 IMAD.IADD R9, R9, 0x1, -R2 ;  /* 0x000000010909e824 */ /* 0x000fe200078e0a02 */
[----:B------:R-:W-:Y:S01]  /*29d0*/  ISETP.GE.AND P6, PT, R67, RZ, PT ;  /* 0x000000ff4300720c */ /* 0x000fe20003fc6270 */
[----:B------:R-:W-:Y:S01]  /*29e0*/  IMAD.MOV R67, RZ, RZ, -R8 ;  /* 0x000000ffff437224 */ /* 0x000fe200078e0a08 */
[C---:B------:R-:W-:Y:S01]  /*29f0*/  ISETP.GT.U32.AND P2, PT, R2.reuse, R59, PT ;  /* 0x0000003b0200720c */ /* 0x040fe20003f44070 */
[----:B------:R-:W-:Y:S01]  /*2a00*/  @!P3 IMAD.MOV R51, RZ, RZ, -R51 ;  /* 0x000000ffff33b224 */ /* 0x000fe200078e0a33 */
[----:B------:R-:W-:Y:S01]  /*2a10*/  ISETP.GE.AND P3, PT, R61, RZ, PT ;  /* 0x000000ff3d00720c */ /* 0x000fe20003f66270 */
[C---:B------:R-:W-:Y:S01]  /*2a20*/  IMAD R61, R2.reuse, R67, R52 ;  /* 0x00000043023d7224 */ /* 0x040fe200078e0234 */
[----:B------:R-:W-:Y:S01]  /*2a30*/  ISETP.GT.U32.AND P1, PT, R2, R55, PT ;  /* 0x000000370200720c */ /* 0x000fe20003f24070 */
[----:B------:R-:W-:-:S02]  /*2a40*/  @!P0 IMAD.IADD R53, R53, 0x1, -R2 ;  /* 0x0000000135358824 */ /* 0x000fc400078e0a02 */
[----:B------:R-:W-:Y:S01]  /*2a50*/  IMAD.HI.U32 R8, R5, R54, RZ ;  /* 0x0000003605087227 */ /* 0x000fe200078e00ff */
[----:B------:R-:W-:-:S03]  /*2a60*/  ISETP.GT.U32.AND P0, PT, R2, R61, PT ;  /* 0x0000003d0200720c */ /* 0x000fc60003f04070 */
[----:B------:R-:W-:-:S04]  /*2a70*/  IMAD.HI.U32 R52, R5, R56, RZ ;  /* 0x0000003805347227 */ /* 0x000fc800078e00ff */
[----:B------:R-:W-:Y:S02]  /*2a80*/  IMAD.MOV R67, RZ, RZ, -R8 ;  /* 0x000000ffff437224 */ /* 0x000fe400078e0a08 */
[----:B------:R-:W-:Y:S02]  /*2a90*/  IMAD.MOV R69, RZ, RZ, -R52 ;  /* 0x000000ffff457224 */ /* 0x000fe400078e0a34 */
[----:B------:R-:W-:Y:S01]  /*2aa0*/  @!P2 IMAD.IADD R59, R59, 0x1, -R2 ;  /* 0x000000013b3ba824 */ /* 0x000fe200078e0a02 */
[----:B------:R-:W-:Y:S01]  /*2ab0*/  ISETP.GE.AND P2, PT, R63, RZ, PT ;  /* 0x000000ff3f00720c */ /* 0x000fe20003f46270 */
[C---:B------:R-:W-:Y:S02]  /*2ac0*/  IMAD R63, R2.reuse, R67, R54 ;  /* 0x00000043023f7224 */ /* 0x040fe400078e0236 */
[----:B------:R-:W-:Y:S02]  /*2ad0*/  IMAD.MOV.U32 R54, RZ, RZ, R9 ;  /* 0x000000ffff367224 */ /* 0x000fe400078e0009 */
[----:B------:R-:W-:-:S02]  /*2ae0*/  IMAD R9, R2, R69, R56 ;  /* 0x0000004502097224 */ /* 0x000fc400078e0238 */
[----:B------:R-:W-:Y:S02]  /*2af0*/  IMAD.MOV.U32 R56, RZ, RZ, R53 ;  /* 0x000000ffff387224 */ /* 0x000fe400078e0035 */
[----:B------:R-:W-:Y:S02]  /*2b00*/  @!P0 IMAD.IADD R61, R61, 0x1, -R2 ;  /* 0x000000013d3d8824 */ /* 0x000fe400078e0a02 */
[----:B------:R-:W-:Y:S01]  /*2b10*/  @!P6 IMAD.MOV R56, RZ, RZ, -R56 ;  /* 0x000000ffff38e224 */ /* 0x000fe200078e0a38 */
[C---:B------:R-:W-:Y:S01]  /*2b20*/  ISETP.GT.U32.AND P6, PT, R2.reuse, R9, PT ;  /* 0x000000090200720c */ /* 0x040fe20003fc4070 */
[----:B------:R-:W-:Y:S01]  /*2b30*/  IMAD.HI.U32 R8, R5, R68, RZ ;  /* 0x0000004405087227 */ /* 0x000fe200078e00ff */
[----:B------:R-:W-:-:S03]  /*2b40*/  ISETP.GT.U32.AND P0, PT, R2, R61, PT ;  /* 0x0000003d0200720c */ /* 0x000fc60003f04070 */
[----:B------:R-:W-:Y:S02]  /*2b50*/  IMAD.MOV R67, RZ, RZ, -R8 ;  /* 0x000000ffff437224 */ /* 0x000fe400078e0a08 */
[----:B------:R-:W-:Y:S01]  /*2b60*/  @!P1 IMAD.IADD R55, R55, 0x1, -R2 ;  /* 0x0000000137379824 */ /* 0x000fe200078e0a02 */
[----:B------:R-:W-:Y:S01]  /*2b70*/  ISETP.GE.AND P1, PT, R58, RZ, PT ;  /* 0x000000ff3a00720c */ /* 0x000fe20003f26270 */
[----:B------:R-:W-:Y:S01]  /*2b80*/  @!P4 IMAD.MOV R54, RZ, RZ, -R54 ;  /* 0x000000ffff36c224 */ /* 0x000fe200078e0a36 */
[C---:B------:R-:W-:Y:S01]  /*2b90*/  ISETP.GT.U32.AND P4, PT, R2.reuse, R63, PT ;  /* 0x0000003f0200720c */ /* 0x040fe20003f84070 */
[----:B------:R-:W-:Y:S01]  /*2ba0*/  IMAD R53, R2, R67, R68 ;  /* 0x0000004302357224 */ /* 0x000fe200078e0244 */
[----:B------:R-:W-:Y:S01]  /*2bb0*/  IABS R68, R74 ;  /* 0x0000004a00447213 */ /* 0x000fe20000000000 */
[----:B------:R-:W-:Y:S01]  /*2bc0*/  IMAD.MOV.U32 R58, RZ, RZ, R55 ;  /* 0x000000ffff3a7224 */ /* 0x000fe200078e0037 */
[----:B------:R-:W-:Y:S01]  /*2bd0*/  IABS R55, R62 ;  /* 0x0000003e00377213 */ /* 0x000fe20000000000 */
[----:B------:R-:W-:-:S02]  /*2be0*/  @!P6 IMAD.IADD R9, R9, 0x1, -R2 ;  /* 0x000000010909e824 */ /* 0x000fc400078e0a02 */
[----:B------:R-:W-:Y:S01]  /*2bf0*/  @!P0 IMAD.IADD R61, R61, 0x1, -R2 ;  /* 0x000000013d3d8824 */ /* 0x000fe200078e0a02 */
[C---:B------:R-:W-:Y:S01]  /*2c00*/  ISETP.GT.U32.AND P0, PT, R2.reuse, R53, PT ;  /* 0x000000350200720c */ /* 0x040fe20003f04070 */
[----:B------:R-:W-:Y:S01]  /*2c10*/  IMAD.HI.U32 R8, R5, R55, RZ ;  /* 0x0000003705087227 */ /* 0x000fe200078e00ff */
[----:B------:R-:W-:-:S03]  /*2c20*/  ISETP.GT.U32.AND P6, PT, R2, R9, PT ;  /* 0x000000090200720c */ /* 0x000fc60003fc4070 */
[----:B------:R-:W-:Y:S02]  /*2c30*/  @!P4 IMAD.IADD R63, R63, 0x1, -R2 ;  /* 0x000000013f3fc824 */ /* 0x000fe400078e0a02 */
[----:B------:R-:W-:Y:S02]  /*2c40*/  IMAD.MOV R52, RZ, RZ, -R8 ;  /* 0x000000ffff347224 */ /* 0x000fe400078e0a08 */
[----:B------:R-:W-:Y:S01]  /*2c50*/  @!P3 IMAD.MOV R59, RZ, RZ, -R59 ;  /* 0x000000ffff3bb224 */ /* 0x000fe200078e0a3b */
[C---:B------:R-:W-:Y:S01]  /*2c60*/  ISETP.GT.U32.AND P4, PT, R2.reuse, R63, PT ;  /* 0x0000003f0200720c */ /* 0x040fe20003f84070 */
[C---:B------:R-:W-:Y:S01]  /*2c70*/  IMAD R55, R2.reuse, R52, R55 ;  /* 0x0000003402377224 */ /* 0x040fe200078e0237 */
[----:B------:R-:W-:Y:S01]  /*2c80*/  ISETP.GE.AND P3, PT, R65, RZ, PT ;  /* 0x000000ff4100720c */ /* 0x000fe20003f66270 */
[--C-:B------:R-:W-:Y:S01]  /*2c90*/  @!P0 IMAD.IADD R53, R53, 0x1, -R2.reuse ;  /* 0x0000000135358824 */ /* 0x100fe200078e0a02 */
[----:B------:R-:W-:Y:S01]  /*2ca0*/  IABS R65, R60 ;  /* 0x0000003c00417213 */ /* 0x000fe20000000000 */
[----:B------:R-:W-:Y:S01]  /*2cb0*/  @!P6 IMAD.IADD R9, R9, 0x1, -R2 ;  /* 0x000000010909e824 */ /* 0x000fe200078e0a02 */
[C---:B------:R-:W-:Y:S01]  /*2cc0*/  ISETP.GT.U32.AND P6, PT, R2.reuse, R55, PT ;  /* 0x000000370200720c */ /* 0x040fe20003fc4070 */
[----:B------:R-:W-:Y:S01]  /*2cd0*/  @!P5 IMAD.MOV R58, RZ, RZ, -R58 ;  /* 0x000000ffff3ad224 */ /* 0x000fe200078e0a3a */
[----:B------:R-:W-:Y:S01]  /*2ce0*/  ISETP.GT.U32.AND P0, PT, R2, R53, PT ;  /* 0x000000350200720c */ /* 0x000fe20003f04070 */
[----:B------:R-:W-:Y:S01]  /*2cf0*/  IMAD.HI.U32 R8, R5, R65, RZ ;  /* 0x0000004105087227 */ /* 0x000fe200078e00ff */
[----:B------:R-:W-:-:S02]  /*2d00*/  ISETP.GE.AND P5, PT, R66, RZ, PT ;  /* 0x000000ff4200720c */ /* 0x000fc40003fa6270 */
[----:B------:R-:W-:Y:S01]  /*2d10*/  IABS R66, R64 ;  /* 0x0000004000427213 */ /* 0x000fe20000000000 */
[----:B------:R-:W-:Y:S01]  /*2d20*/  @!P4 IMAD.IADD R63, R63, 0x1, -R2 ;  /* 0x000000013f3fc824 */ /* 0x000fe200078e0a02 */
[----:B------:R-:W-:Y:S01]  /*2d30*/  ISETP.GE.AND P4, PT, R60, RZ, PT ;  /* 0x000000ff3c00720c */ /* 0x000fe20003f86270 */
[----:B------:R-:W-:Y:S02]  /*2d40*/  IMAD.MOV R8, RZ, RZ, -R8 ;  /* 0x000000ffff087224 */ /* 0x000fe400078e0a08 */
[----:B------:R-:W-:Y:S02]  /*2d50*/  IMAD.MOV.U32 R60, RZ, RZ, R63 ;  /* 0x000000ffff3c7224 */ /* 0x000fe400078e003f */
[--C-:B------:R-:W-:Y:S02]  /*2d60*/  @!P6 IMAD.IADD R55, R55, 0x1, -R2.reuse ;  /* 0x000000013737e824 */ /* 0x100fe400078e0a02 */
[----:B------:R-:W-:Y:S01]  /*2d70*/  @!P0 IMAD.IADD R53, R53, 0x1, -R2 ;  /* 0x0000000135358824 */ /* 0x000fe200078e0a02 */
[----:B------:R-:W-:Y:S01]  /*2d80*/  ISETP.GE.AND P0, PT, R3, RZ, PT ;  /* 0x000000ff0300720c */ /* 0x000fe20003f06270 */
[----:B------:R-:W-:Y:S01]  /*2d90*/  @!P1 IMAD.MOV R61, RZ, RZ, -R61 ;  /* 0x000000ffff3d9224 */ /* 0x000fe200078e0a3d */
[----:B------:R-:W-:Y:S01]  /*2da0*/  ISETP.GE.AND P1, PT, R62, RZ, PT ;  /* 0x000000ff3e00720c */ /* 0x000fe20003f26270 */
[----:B------:R-:W-:Y:S01]  /*2db0*/  @!P2 IMAD.MOV R60, RZ, RZ, -R60 ;  /* 0x000000ffff3ca224 */ /* 0x000fe200078e0a3c */
[----:B------:R-:W-:Y:S01]  /*2dc0*/  ISETP.GE.AND P2, PT, R64, RZ, PT ;  /* 0x000000ff4000720c */ /* 0x000fe20003f46270 */
[----:B------:R-:W-:Y:S01]  /*2dd0*/  IMAD.MOV.U32 R62, RZ, RZ, R9 ;  /* 0x000000ffff3e7224 */ /* 0x000fe200078e0009 */
[----:B------:R-:W-:Y:S01]  /*2de0*/  ISETP.GT.U32.AND P6, PT, R2, R55, PT ;  /* 0x000000370200720c */ /* 0x000fe20003fc4070 */
[----:B------:R-:W-:-:S04]  /*2df0*/  IMAD.HI.U32 R52, R5, R66, RZ ;  /* 0x0000004205347227 */ /* 0x000fc800078e00ff */
[C---:B------:R-:W-:Y:S01]  /*2e00*/  IMAD R9, R2.reuse, R8, R65 ;  /* 0x0000000802097224 */ /* 0x040fe200078e0241 */
[----:B------:R-:W-:Y:S01]  /*2e10*/  IABS R65, R4 ;  /* 0x0000000400417213 */ /* 0x000fe20000000000 */
[----:B------:R-:W-:Y:S02]  /*2e20*/  IMAD.MOV.U32 R64, RZ, RZ, R53 ;  /* 0x000000ffff407224 */ /* 0x000fe400078e0035 */
[----:B------:R-:W-:Y:S02]  /*2e30*/  IMAD.MOV R63, RZ, RZ, -R52 ;  /* 0x000000ffff3f7224 */ /* 0x000fe400078e0a34 */
[----:B------:R-:W-:Y:S01]  /*2e40*/  @!P3 IMAD.MOV R64, RZ, RZ, -R64 ;  /* 0x000000ffff40b224 */ /* 0x000fe200078e0a40 */
[C---:B------:R-:W-:Y:S01]  /*2e50*/  ISETP.GT.U32.AND P3, PT, R2.reuse, R9, PT ;  /* 0x000000090200720c */ /* 0x040fe20003f64070 */
[----:B------:R-:W-:Y:S01]  /*2e60*/  IMAD R63, R2, R63, R66 ;  /* 0x0000003f023f7224 */ /* 0x000fe200078e0242 */
[----:B------:R-:W-:Y:S01]  /*2e70*/  IABS R66, R3 ;  /* 0x0000000300427213 */ /* 0x000fe20000000000 */
[----:B------:R-:W-:-:S02]  /*2e80*/  @!P6 IMAD.IADD R55, R55, 0x1, -R2 ;  /* 0x000000013737e824 */ /* 0x000fc400078e0a02 */
[----:B------:R-:W-:Y:S01]  /*2e90*/  @!P5 IMAD.MOV R62, RZ, RZ, -R62 ;  /* 0x000000ffff3ed224 */ /* 0x000fe200078e0a3e */
[----:B------:R-:W-:Y:S01]  /*2ea0*/  ISETP.GT.U32.AND P6, PT, R2, R63, PT ;  /* 0x0000003f0200720c */ /* 0x000fe20003fc4070 */
[----:B------:R-:W-:Y:S01]  /*2eb0*/  IMAD.HI.U32 R3, R5, R65, RZ ;  /* 0x0000004105037227 */ /* 0x000fe200078e00ff */
[----:B------:R-:W-:-:S03]  /*2ec0*/  ISETP.GE.AND P5, PT, R4, RZ, PT ;  /* 0x000000ff0400720c */ /* 0x000fc60003fa6270 */
[----:B------:R-:W-:-:S04]  /*2ed0*/  IMAD.HI.U32 R4, R5, R66, RZ ;  /* 0x0000004205047227 */ /* 0x000fc800078e00ff */
[----:B------:R-:W-:Y:S02]  /*2ee0*/  @!P3 IMAD.IADD R9, R9, 0x1, -R2 ;  /* 0x000000010909b824 */ /* 0x000fe400078e0a02 */
[----:B------:R-:W-:-:S03]  /*2ef0*/  IMAD.HI.U32 R53, R5, R73, RZ ;  /* 0x0000004905357227 */ /* 0x000fc600078e00ff */
[----:B------:R-:W-:Y:S01]  /*2f00*/  ISETP.GT.U32.AND P3, PT, R2, R9, PT ;  /* 0x000000090200720c */ /* 0x000fe20003f64070 */
[----:B------:R-:W-:Y:S02]  /*2f10*/  @!P6 IMAD.IADD R63, R63, 0x1, -R2 ;  /* 0x000000013f3fe824 */ /* 0x000fe400078e0a02 */
[----:B------:R-:W-:-:S03]  /*2f20*/  IMAD.HI.U32 R8, R5, R68, RZ ;  /* 0x0000004405087227 */ /* 0x000fc600078e00ff */
[----:B------:R-:W-:Y:S01]  /*2f30*/  ISETP.GT.U32.AND P6, PT, R2, R63, PT ;  /* 0x0000003f0200720c */ /* 0x000fe20003fc4070 */
[----:B------:R-:W-:Y:S02]  /*2f40*/  IMAD.MOV R67, RZ, RZ, -R4 ;  /* 0x000000ffff437224 */ /* 0x000fe400078e0a04 */
[----:B------:R-:W-:-:S04]  /*2f50*/  IMAD.HI.U32 R52, R5, R70, RZ ;  /* 0x0000004605347227 */ /* 0x000fc800078e00ff */
[----:B------:R-:W-:Y:S02]  /*2f60*/  IMAD.MOV R3, RZ, RZ, -R3 ;  /* 0x000000ffff037224 */ /* 0x000fe400078e0a03 */
[----:B------:R-:W-:Y:S02]  /*2f70*/  IMAD.MOV R4, RZ, RZ, -R53 ;  /* 0x000000ffff047224 */ /* 0x000fe400078e0a35 */
[----:B------:R-:W-:Y:S02]  /*2f80*/  IMAD.MOV R69, RZ, RZ, -R8 ;  /* 0x000000ffff457224 */ /* 0x000fe400078e0a08 */
[----:B------:R-:W-:Y:S02]  /*2f90*/  IMAD R53, R2, R67, R66 ;  /* 0x0000004302357224 */ /* 0x000fe400078e0242 */
[----:B------:R-:W-:Y:S01]  /*2fa0*/  IMAD.MOV R71, RZ, RZ, -R52 ;  /* 0x000000ffff477224 */ /* 0x000fe200078e0a34 */
[----:B------:R-:W-:Y:S01]  /*2fb0*/  IABS R52, R79 ;  /* 0x0000004f00347213 */ /* 0x000fe20000000000 */
[----:B------:R-:W-:-:S02]  /*2fc0*/  @!P3 IMAD.IADD R9, R9, 0x1, -R2 ;  /* 0x000000010909b824 */ /* 0x000fc400078e0a02 */
[----:B------:R-:W-:Y:S02]  /*2fd0*/  IMAD.MOV.U32 R66, RZ, RZ, R55 ;  /* 0x000000ffff427224 */ /* 0x000fe400078e0037 */
[C---:B------:R-:W-:Y:S02]  /*2fe0*/  IMAD R3, R2.reuse, R3, R65 ;  /* 0x0000000302037224 */ /* 0x040fe400078e0241 */
[C---:B------:R-:W-:Y:S02]  /*2ff0*/  IMAD R65, R2.reuse, R69, R68 ;  /* 0x0000004502417224 */ /* 0x040fe400078e0244 */
[C---:B------:R-:W-:Y:S01]  /*3000*/  IMAD R67, R2.reuse, R71, R70 ;  /* 0x0000004702437224 */ /* 0x040fe200078e0246 */
[----:B------:R-:W-:Y:S01]  /*3010*/  IABS R71, R80 ;  /* 0x0000005000477213 */ /* 0x000fe20000000000 */
[----:B------:R-:W-:Y:S01]  /*3020*/  IMAD.MOV.U32 R68, RZ, RZ, R9 ;  /* 0x000000ffff447224 */ /* 0x000fe200078e0009 */
[C---:B------:R-:W-:Y:S01]  /*3030*/  ISETP.GT.U32.AND P3, PT, R2.reuse, R3, PT ;  /* 0x000000030200720c */ /* 0x040fe20003f64070 */
[----:B------:R-:W-:Y:S01]  /*3040*/  @!P1 IMAD.MOV R66, RZ, RZ, -R66 ;  /* 0x000000ffff429224 */ /* 0x000fe200078e0a42 */
[C---:B------:R-:W-:Y:S01]  /*3050*/  ISETP.GT.U32.AND P1, PT, R2.reuse, R53, PT ;  /* 0x000000350200720c */ /* 0x040fe20003f24070 */
[----:B------:R-:W-:Y:S01]  /*3060*/  @!P4 IMAD.MOV R68, RZ, RZ, -R68 ;  /* 0x000000ffff44c224 */ /* 0x000fe200078e0a44 */
[C---:B------:R-:W-:Y:S01]  /*3070*/  ISETP.GT.U32.AND P4, PT, R2.reuse, R65, PT ;  /* 0x000000410200720c */ /* 0x040fe20003f84070 */
[----:B------:R-:W-:Y:S01]  /*3080*/  @!P6 IMAD.IADD R63, R63, 0x1, -R2 ;  /* 0x000000013f3fe824 */ /* 0x000fe200078e0a02 */
[C---:B------:R-:W-:Y:S01]  /*3090*/  ISETP.GT.U32.AND P6, PT, R2.reuse, R67, PT ;  /* 0x000000430200720c */ /* 0x040fe20003fc4070 */
[----:B------:R-:W-:Y:S01]  /*30a0*/  IMAD R69, R2, R4, R73 ;  /* 0x0000000402457224 */ /* 0x000fe200078e0249 */
[----:B------:R-:W-:Y:S01]  /*30b0*/  IABS R73, R78 ;  /* 0x0000004e00497213 */ /* 0x000fe20000000000 */
[----:B------:R-:W-:-:S04]  /*30c0*/  IMAD.HI.U32 R4, R5, R71, RZ ;  /* 0x0000004705047227 */ /* 0x000fc800078e00ff */
[----:B------:R-:W-:Y:S02]  /*30d0*/  IMAD.MOV R4, RZ, RZ, -R4 ;  /* 0x000000ffff047224 */ /* 0x000fe400078e0a04 */
[--C-:B------:R-:W-:Y:S02]  /*30e0*/  @!P1 IMAD.IADD R53, R53, 0x1, -R2.reuse ;  /* 0x0000000135359824 */ /* 0x100fe400078e0a02 */
[--C-:B------:R-:W-:Y:S02]  /*30f0*/  @!P4 IMAD.IADD R65, R65, 0x1, -R2.reuse ;  /* 0x000000014141c824 */ /* 0x100fe400078e0a02 */
[----:B------:R-:W-:Y:S01]  /*3100*/  IMAD.MOV.U32 R70, RZ, RZ, R63 ;  /* 0x000000ffff467224 */ /* 0x000fe200078e003f */
[C---:B------:R-:W-:Y:S01]  /*3110*/  ISETP.GT.U32.AND P4, PT, R2.reuse, R53, PT ;  /* 0x000000350200720c */ /* 0x040fe20003f84070 */
[----:B------:R-:W-:Y:S01]  /*3120*/  @!P6 IMAD.IADD R67, R67, 0x1, -R2 ;  /* 0x000000014343e824 */ /* 0x000fe200078e0a02 */
[C---:B------:R-:W-:Y:S01]  /*3130*/  ISETP.GT.U32.AND P6, PT, R2.reuse, R65, PT ;  /* 0x000000410200720c */ /* 0x040fe20003fc4070 */
[----:B------:R-:W-:-:S02]  /*3140*/  IMAD R71, R2, R4, R71 ;  /* 0x0000000402477224 */ /* 0x000fc400078e0247 */
[----:B------:R-:W-:-:S04]  /*3150*/  IMAD.HI.U32 R4, R5, R52, RZ ;  /* 0x0000003405047227 */ /* 0x000fc800078e00ff */
[----:B------:R-:W-:Y:S01]  /*3160*/  @!P2 IMAD.MOV R70, RZ, RZ, -R70 ;  /* 0x000000ffff46a224 */ /* 0x000fe200078e0a46 */
[----:B------:R-:W-:Y:S01]  /*3170*/  ISETP.GT.U32.AND P2, PT, R2, R67, PT ;  /* 0x000000430200720c */ /* 0x000fe20003f44070 */
[----:B------:R-:W-:-:S04]  /*3180*/  IMAD.HI.U32 R8, R5, R73, RZ ;  /* 0x0000004905087227 */ /* 0x000fc800078e00ff */
[----:B------:R-:W-:Y:S02]  /*3190*/  IMAD.MOV R9, RZ, RZ, -R4 ;  /* 0x000000ffff097224 */ /* 0x000fe400078e0a04 */
[----:B------:R-:W-:Y:S02]  /*31a0*/  IMAD.MOV R8, RZ, RZ, -R8 ;  /* 0x000000ffff087224 */ /* 0x000fe400078e0a08 */
[C---:B------:R-:W-:Y:S01]  /*31b0*/  IMAD R63, R2.reuse, R9, R52 ;  /* 0x00000009023f7224 */ /* 0x040fe200078e0234 */
[----:B------:R-:W-:Y:S01]  /*31c0*/  SHF.R.S32.HI R9, RZ, 0x1f, R252 ;  /* 0x0000001fff097819 */ /* 0x000fe200000114fc */
[--C-:B------:R-:W-:Y:S01]  /*31d0*/  @!P3 IMAD.IADD R3, R3, 0x1, -R2.reuse ;  /* 0x000000010303b824 */ /* 0x100fe200078e0a02 */
[C---:B------:R-:W-:Y:S01]  /*31e0*/  ISETP.GT.U32.AND P3, PT, R2.reuse, R69, PT ;  /* 0x000000450200720c */ /* 0x040fe20003f64070 */
[C---:B------:R-:W-:Y:S01]  /*31f0*/  IMAD R73, R2.reuse, R8, R73 ;  /* 0x0000000802497224 */ /* 0x040fe200078e0249 */
[----:B------:R-:W-:Y:S01]  /*3200*/  IABS R8, R0 ;  /* 0x0000000000087213 */ /* 0x000fe20000000000 */
[--C-:B------:R-:W-:Y:S01]  /*3210*/  @!P4 IMAD.IADD R53, R53, 0x1, -R2.reuse ;  /* 0x000000013535c824 */ /* 0x100fe200078e0a02 */
[C---:B------:R-:W-:Y:S01]  /*3220*/  ISETP.GT.U32.AND P4, PT, R2.reuse, R63, PT ;  /* 0x0000003f0200720c */ /* 0x040fe20003f84070 */
[----:B------:R-:W-:Y:S01]  /*3230*/  @!P2 IMAD.IADD R67, R67, 0x1, -R2 ;  /* 0x000000014343a824 */ /* 0x000fe200078e0a02 */
[C---:B------:R-:W-:Y:S01]  /*3240*/  ISETP.GT.U32.AND P1, PT, R2.reuse, R3, PT ;  /* 0x000000030200720c */ /* 0x040fe20003f24070 */
[----:B------:R-:W-:Y:S01]  /*3250*/  IMAD.HI.U32 R4, R5, R75, RZ ;  /* 0x0000004b05047227 */ /* 0x000fe200078e00ff */
[----:B------:R-:W-:Y:S01]  /*3260*/  ISETP.GT.U32.AND P2, PT, R2, R73, PT ;  /* 0x000000490200720c */ /* 0x000fe20003f44070 */
[----:B------:R-:W2:Y:S01]  /*3270*/  S2R R52, SR_TID.X ;  /* 0x0000000000347919 */ /* 0x000ea20000002100 */
[----:B------:R-:W-:Y:S01]  /*3280*/  LEA.HI R252, R9, R252, RZ, 0x8 ;  /* 0x000000fc09fc7211 */ /* 0x000fe200078f40ff */
[----:B------:R-:W-:-:S02]  /*3290*/  IMAD.MOV R4, RZ, RZ, -R4 ;  /* 0x000000ffff047224 */ /* 0x000fc400078e0a04 */
[--C-:B------:R-:W-:Y:S02]  /*32a0*/  @!P3 IMAD.IADD R69, R69, 0x1, -R2.reuse ;  /* 0x000000014545b824 */ /* 0x100fe400078e0a02 */
[C---:B------:R-:W-:Y:S02]  /*32b0*/  IMAD R75, R2.reuse, R4, R75 ;  /* 0x00000004024b7224 */ /* 0x040fe400078e024b */
[--C-:B------:R-:W-:Y:S01]  /*32c0*/  @!P4 IMAD.IADD R63, R63, 0x1, -R2.reuse ;  /* 0x000000013f3fc824 */ /* 0x100fe200078e0a02 */
[C---:B------:R-:W-:Y:S01]  /*32d0*/  ISETP.GT.U32.AND P3, PT, R2.reuse, R69, PT ;  /* 0x000000450200720c */ /* 0x040fe20003f64070 */
[----:B------:R-:W-:Y:S01]  /*32e0*/  @!P1 IMAD.IADD R3, R3, 0x1, -R2 ;  /* 0x0000000103039824 */ /* 0x000fe200078e0a02 */
[C---:B------:R-:W-:Y:S01]  /*32f0*/  ISETP.GT.U32.AND P1, PT, R2.reuse, R71, PT ;  /* 0x000000470200720c */ /* 0x040fe20003f24070 */
[----:B------:R-:W-:Y:S01]  /*3300*/  IMAD.MOV.U32 R4, RZ, RZ, R8 ;  /* 0x000000ffff047224 */ /* 0x000fe200078e0008 */
[C---:B------:R-:W-:Y:S01]  /*3310*/  ISETP.GT.U32.AND P4, PT, R2.reuse, R75, PT ;  /* 0x0000004b0200720c */ /* 0x040fe20003f84070 */
[--C-:B------:R-:W-:Y:S01]  /*3320*/  @!P2 IMAD.IADD R73, R73, 0x1, -R2.reuse ;  /* 0x000000014949a824 */ /* 0x100fe200078e0a02 */
[----:B------:R-:W-:Y:S01]  /*3330*/  ISETP.GT.U32.AND P2, PT, R2, R63, PT ;  /* 0x0000003f0200720c */ /* 0x000fe20003f44070 */
[----:B------:R-:W-:Y:S01]  /*3340*/  @!P6 IMAD.IADD R65, R65, 0x1, -R2 ;  /* 0x000000014141e824 */ /* 0x000fe200078e0a02 */
[----:B------:R-:W-:Y:S01]  /*3350*/  ISETP.GE.AND P6, PT, R74, RZ, PT ;  /* 0x000000ff4a00720c */ /* 0x000fe20003fc6270 */
[----:B------:R-:W-:-:S04]  /*3360*/  IMAD.HI.U32 R5, R5, R4, RZ ;  /* 0x0000000405057227 */ /* 0x000fc800078e00ff */
[----:B------:R-:W-:Y:S02]  /*3370*/  IMAD.MOV.U32 R74, RZ, RZ, R53 ;  /* 0x000000ffff4a7224 */ /* 0x000fe400078e0035 */
[----:B------:R-:W-:Y:S02]  /*3380*/  IMAD.MOV R5, RZ, RZ, -R5 ;  /* 0x000000ffff057224 */ /* 0x000fe400078e0a05 */
[----:B------:R-:W-:Y:S01]  /*3390*/  @!P0 IMAD.MOV R74, RZ, RZ, -R74 ;  /* 0x000000ffff4a8224 */ /* 0x000fe200078e0a4a */
[----:B------:R-:W-:Y:S01]  /*33a0*/  ISETP.GE.AND P0, PT, R76, RZ, PT ;  /* 0x000000ff4c00720c */ /* 0x000fe20003f06270 */
[----:B------:R-:W-:Y:S02]  /*33b0*/  IMAD.MOV.U32 R76, RZ, RZ, R65 ;  /* 0x000000ffff4c7224 */ /* 0x000fe400078e0041 */
[----:B------:R-:W-:Y:S01]  /*33c0*/  IMAD R65, R2, R5, R4 ;  /* 0x0000000502417224 */ /* 0x000fe200078e0204 */
[----:B------:R-:W-:Y:S01]  /*33d0*/  SHF.R.U32.HI R4, RZ, 0x4, R107 ;  /* 0x00000004ff047819 */ /* 0x000fe2000001166b */
[----:B------:R-:W-:-:S02]  /*33e0*/  @!P1 IMAD.IADD R71, R71, 0x1, -R2 ;  /* 0x0000000147479824 */ /* 0x000fc400078e0a02 */
[--C-:B------:R-:W-:Y:S01]  /*33f0*/  @!P4 IMAD.IADD R75, R75, 0x1, -R2.reuse ;  /* 0x000000014b4bc824 */ /* 0x100fe200078e0a02 */
[----:B------:R-:W-:Y:S01]  /*3400*/  SGXT.U32 R5, R4, 0xe ;  /* 0x0000000e0405781a */ /* 0x000fe20000000000 */
[--C-:B------:R-:W-:Y:S01]  /*3410*/  @!P3 IMAD.IADD R69, R69, 0x1, -R2.reuse ;  /* 0x000000014545b824 */ /* 0x100fe200078e0a02 */
[----:B------:R-:W-:Y:S01]  /*3420*/  ISETP.GE.AND P3, PT, R72, RZ, PT ;  /* 0x000000ff4800720c */ /* 0x000fe20003f66270 */
[----:B------:R-:W-:Y:S01]  /*3430*/  @!P2 IMAD.IADD R63, R63, 0x1, -R2 ;  /* 0x000000013f3fa824 */ /* 0x000fe200078e0a02 */
[C---:B------:R-:W-:Y:S01]  /*3440*/  ISETP.GT.U32.AND P2, PT, R2.reuse, R65, PT ;  /* 0x000000410200720c */ /* 0x040fe20003f44070 */
[----:B------:R-:W-:Y:S01]  /*3450*/  IMAD.MOV.U32 R72, RZ, RZ, R3 ;  /* 0x000000ffff487224 */ /* 0x000fe200078e0003 */
[C---:B------:R-:W-:Y:S01]  /*3460*/  ISETP.GT.U32.AND P1, PT, R2.reuse, R71, PT ;  /* 0x000000470200720c */ /* 0x040fe20003f24070 */
[----:B------:R-:W-:Y:S01]  /*3470*/  @!P6 IMAD.MOV R76, RZ, RZ, -R76 ;  /* 0x000000ffff4ce224 */ /* 0x000fe200078e0a4c */
[C---:B------:R-:W-:Y:S01]  /*3480*/  ISETP.GT.U32.AND P6, PT, R2.reuse, R75, PT ;  /* 0x0000004b0200720c */ /* 0x040fe20003fc4070 */
[----:B------:R-:W-:Y:S01]  /*3490*/  VIADD R3, R107, 0x10000 ;  /* 0x000100006b037836 */ /* 0x000fe20000000000 */
[----:B------:R-:W-:Y:S01]  /*34a0*/  ISETP.GE.AND P4, PT, R79, RZ, PT ;  /* 0x000000ff4f00720c */ /* 0x000fe20003f86270 */
[----:B------:R-:W-:Y:S01]  /*34b0*/  @!P5 IMAD.MOV R72, RZ, RZ, -R72 ;  /* 0x000000ffff48d224 */ /* 0x000fe200078e0a48 */
[----:B------:R-:W-:Y:S01]  /*34c0*/  ISETP.GT.U32.AND P5, PT, R2, R73, PT ;  /* 0x000000490200720c */ /* 0x000fe20003fa4070 */
[----:B------:R-:W-:Y:S01]  /*34d0*/  IMAD.MOV.U32 R4, RZ, RZ, RZ ;  /* 0x000000ffff047224 */ /* 0x000fe200078e00ff */
[----:B------:R-:W-:Y:S01]  /*34e0*/  SHF.R.U32.HI R8, RZ, 0x4, R3 ;  /* 0x00000004ff087819 */ /* 0x000fe20000011603 */
[----:B------:R-:W-:Y:S01]  /*34f0*/  IMAD.MOV.U32 R3, RZ, RZ, RZ ;  /* 0x000000ffff037224 */ /* 0x000fe200078e00ff */
[----:B------:R3:W-:Y:S01]  /*3500*/  STL [R1+0xd54], R5 ;  /* 0x000d540501007387 */ /* 0x0007e20000100800 */
[--C-:B------:R-:W-:Y:S01]  /*3510*/  @!P2 IMAD.IADD R65, R65, 0x1, -R2.reuse ;  /* 0x000000014141a824 */ /* 0x100fe200078e0a02 */
[----:B------:R-:W-:Y:S01]  /*3520*/  SGXT.U32 R8, R8, 0xe ;  /* 0x0000000e0808781a */ /* 0x000fe20000000000 */
[--C-:B------:R-:W-:Y:S01]  /*3530*/  @!P1 IMAD.IADD R71, R71, 0x1, -R2.reuse ;  /* 0x0000000147479824 */ /* 0x100fe200078e0a02 */
[----:B------:R-:W-:Y:S01]  /*3540*/  IADD3 R79, P2, R5, 0x80, RZ ;  /* 0x00000080054f7810 */ /* 0x000fe20007f5e0ff */
[--C-:B------:R-:W-:Y:S01]  /*3550*/  @!P6 IMAD.IADD R75, R75, 0x1, -R2.reuse ;  /* 0x000000014b4be824 */ /* 0x100fe200078e0a02 */
[----:B------:R-:W-:Y:S01]  /*3560*/  ISETP.GE.AND P1, PT, R80, RZ, PT ;  /* 0x000000ff5000720c */ /* 0x000fe20003f26270 */
[----:B------:R-:W-:Y:S01]  /*3570*/  @!P0 IMAD.MOV R69, RZ, RZ, -R69 ;  /* 0x000000ffff458224 */ /* 0x000fe200078e0a45 */
[----:B------:R-:W-:Y:S01]  /*3580*/  IADD3 R80, P6, R8, 0x2, RZ ;  /* 0x0000000208507810 */ /* 0x000fe20007fde0ff */
[----:B------:R-:W-:Y:S01]  /*3590*/  @!P5 IMAD.IADD R73, R73, 0x1, -R2 ;  /* 0x000000014949d824 */ /* 0x000fe200078e0a02 */
[----:B------:R-:W-:Y:S01]  /*35a0*/  IADD3.X R53, R4, 0x40000040, RZ, P2, !PT ;  /* 0x4000004004357810 */ /* 0x000fe200017fe4ff */
[----:B------:R-:W-:Y:S01]  /*35b0*/  @!P3 IMAD.MOV R67, RZ, RZ, -R67 ;  /* 0x000000ffff43b224 */ /* 0x000fe200078e0a43 */
[----:B------:R-:W-:Y:S01]  /*35c0*/  ISETP.GT.U32.AND P2, PT, R2, R65, PT ;  /* 0x000000410200720c */ /* 0x000fe20003f44070 */
[----:B---3--:R-:W3:Y:S01]  /*35d0*/  LDC.64 R4, c[0x0][0x218] ;  /* 0x00008600ff047b82 */ /* 0x008ee20000000a00 */
[----:B------:R-:W-:Y:S01]  /*35e0*/  ISETP.GE.AND P5, PT, R78, RZ, PT ;  /* 0x000000ff4e00720c */ /* 0x000fe20003fa6270 */
[----:B------:R-:W-:Y:S01]  /*35f0*/  IMAD.MOV.U32 R82, RZ, RZ, R73 ;  /* 0x000000ffff527224 */ /* 0x000fe200078e0049 */
[----:B------:R-:W-:Y:S01]  /*3600*/  IADD3.X R55, R3, 0x40000040, RZ, P6, !PT ;  /* 0x4000004003377810 */ /* 0x000fe200037fe4ff */
[C---:B--2---:R-:W-:Y:S01]  /*3610*/  IMAD.SHL.U32 R3, R52.reuse, 0x2, RZ ;  /* 0x0000000234037824 */ /* 0x044fe200078e00ff */
[----:B------:R-:W-:-:S02]  /*3620*/  LOP3.LUT R52, R52, 0x40, RZ, 0xc0, !PT ;  /* 0x0000004034347812 */ /* 0x000fc400078ec0ff */
[----:B------:R-:W-:Y:S01]  /*3630*/  R2UR UR58, R8 ;  /* 0x00000000083a72ca */ /* 0x000fe200000e0000 */
[----:B------:R-:W2:Y:S01]  /*3640*/  LDC R78, c[0x0][0x234] ;  /* 0x00008d00ff4e7b82 */ /* 0x000ea20000000800 */
[----:B------:R-:W-:Y:S02]  /*3650*/  LOP3.LUT R3, R3, 0x7e, RZ, 0xc0, !PT ;  /* 0x0000007e03037812 */ /* 0x000fe400078ec0ff */
[----:B------:R-:W-:Y:S01]  /*3660*/  ISETP.GE.AND P6, PT, R77, RZ, PT ;  /* 0x000000ff4d00720c */ /* 0x000fe20003fc6270 */
[----:B------:R-:W-:Y:S01]  /*3670*/  @!P2 IMAD.IADD R65, R65, 0x1, -R2 ;  /* 0x000000014141a824 */ /* 0x000fe200078e0a02 */
[----:B------:R-:W-:Y:S01]  /*3680*/  ISETP.GE.AND P0, PT, R0, RZ, PT ;  /* 0x000000ff0000720c */ /* 0x000fe20003f06270 */
[C-C-:B------:R-:W-:Y:S01]  /*3690*/  IMAD R8, R52.reuse, 0x200, R3.reuse ;  /* 0x0000020034087824 */ /* 0x140fe200078e0203 */
[----:B------:R-:W-:Y:S01]  /*36a0*/  R2UR UR5, R53 ;  /* 0x00000000350572ca */ /* 0x000fe200000e0000 */
[----:B------:R-:W-:Y:S01]  /*36b0*/  IMAD R9, R52, 0x80, R3 ;  /* 0x0000008034097824 */ /* 0x000fe200078e0203 */
[----:B------:R-:W-:Y:S01]  /*36c0*/  R2UR UR6, R80 ;  /* 0x00000000500672ca */ /* 0x000fe200000e0000 */
[----:B------:R-:W4:Y:S01]  /*36d0*/  LDC.64 R2, c[0x0][0x210] ;  /* 0x00008400ff027b82 */ /* 0x000f220000000a00 */
[----:B-1----:R-:W-:Y:S01]  /*36e0*/  IMAD R52, R106, R88, RZ ;  /* 0x000000586a347224 */ /* 0x002fe200078e02ff */
[----:B------:R-:W-:Y:S01]  /*36f0*/  R2UR UR7, R55 ;  /* 0x00000000370772ca */ /* 0x000fe200000e0000 */
[----:B------:R-:W-:Y:S01]  /*3700*/  IMAD.MOV.U32 R80, RZ, RZ, R63 ;  /* 0x000000ffff507224 */ /* 0x000fe200078e003f */
[----:B------:R-:W-:Y:S01]  /*3710*/  ISETP.NE.AND P2, PT, R57, RZ, PT ;  /* 0x000000ff3900720c */ /* 0x000fe20003f45270 */
[----:B------:R-:W-:Y:S01]  /*3720*/  IMAD R53, R88, 0x80, R52 ;  /* 0x0000008058357824 */ /* 0x000fe200078e0234 */
[----:B------:R-:W-:Y:S01]  /*3730*/  LOP3.LUT R55, RZ, R57, RZ, 0x33, !PT ;  /* 0x00000039ff377212 */ /* 0x000fe200078e33ff */
[----:B------:R-:W-:Y:S01]  /*3740*/  @!P4 IMAD.MOV R80, RZ, RZ, -R80 ;  /* 0x000000ffff50c224 */ /* 0x000fe200078e0a50 */
[C---:B---3--:R-:W-:Y:S01]  /*3750*/  LEA R244, P3, R52.reuse, R4, 0x1 ;  /* 0x0000000434f47211 */ /* 0x048fe200078608ff */
[----:B------:R-:W-:Y:S01]  /*3760*/  IMAD.MOV.U32 R84, RZ, RZ, R65 ;  /* 0x000000ffff547224 */ /* 0x000fe200078e0041 */
[C---:B------:R-:W-:Y:S01]  /*3770*/  SEL R239, R55.reuse, R6, !P2 ;  /* 0x0000000637ef7207 */ /* 0x040fe20005000000 */
[----:B------:R-:W-:Y:S01]  /*3780*/  @!P6 IMAD.MOV R75, RZ, RZ, -R75 ;  /* 0x000000ffff4be224 */ /* 0x000fe200078e0a4b */
[C---:B------:R-:W-:Y:S01]  /*3790*/  SEL R216, R55.reuse, R74, !P2 ;  /* 0x0000004a37d87207 */ /* 0x040fe20005000000 */
[----:B------:R-:W-:Y:S01]  /*37a0*/  @!P0 IMAD.MOV R84, RZ, RZ, -R84 ;  /* 0x000000ffff548224 */ /* 0x000fe200078e0a54 */
[----:B------:R-:W-:Y:S01]  /*37b0*/  SEL R224, R55, R76, !P2 ;  /* 0x0000004c37e07207 */ /* 0x000fe20005000000 */
[----:B--2---:R-:W-:Y:S01]  /*37c0*/  IMAD R11, R11, R78, RZ ;  /* 0x0000004e0b0b7224 */ /* 0x004fe200078e02ff */
[----:B------:R-:W-:Y:S01]  /*37d0*/  LEA.HI.X.SX32 R245, R52, R5, 0x1, P3 ;  /* 0x0000000534f57211 */ /* 0x000fe200018f0eff */
[----:B------:R-:W-:Y:S01]  /*37e0*/  IMAD.MOV.U32 R78, RZ, RZ, R71 ;  /* 0x000000ffff4e7224 */ /* 0x000fe200078e0047 */
[----:B------:R-:W-:Y:S01]  /*37f0*/  SEL R232, R55, R67, !P2 ;  /* 0x0000004337e87207 */ /* 0x000fe20005000000 */
[----:B0-----:R-:W-:Y:S01]  /*3800*/  IMAD R239, R239, R86, RZ ;  /* 0x00000056efef7224 */ /* 0x001fe200078e02ff */
[----:B------:R-:W-:Y:S01]  /*3810*/  SEL R251, R55, R80, !P2 ;  /* 0x0000005037fb7207 */ /* 0x000fe20005000000 */
[----:B------:R-:W-:Y:S01]  /*3820*/  @!P1 IMAD.MOV R78, RZ, RZ, -R78 ;  /* 0x000000ffff4e9224 */ /* 0x000fe200078e0a4e */
[----:B------:R-:W-:Y:S01]  /*3830*/  LEA R4, P1, R53, R4, 0x1 ;  /* 0x0000000435047211 */ /* 0x000fe200078208ff */
[-C--:B------:R-:W-:Y:S01]  /*3840*/  IMAD R216, R216, R86.reuse, RZ ;  /* 0x00000056d8d87224 */ /* 0x080fe200078e02ff */
[----:B------:R-:W-:Y:S01]  /*3850*/  SEL R75, R55, R75, !P2 ;  /* 0x0000004b374b7207 */ /* 0x000fe20005000000 */
[-C--:B------:R-:W-:Y:S01]  /*3860*/  IMAD R224, R224, R86.reuse, RZ ;  /* 0x00000056e0e07224 */ /* 0x080fe200078e02ff */
[----:B------:R-:W-:Y:S01]  /*3870*/  LEA.HI.X.SX32 R5, R53, R5, 0x1, P1 ;  /* 0x0000000535057211 */ /* 0x000fe200008f0eff */
[----:B------:R-:W-:Y:S01]  /*3880*/  IMAD R232, R232, R86, RZ ;  /* 0x00000056e8e87224 */ /* 0x000fe200078e02ff */
[----:B----4-:R-:W-:Y:S01]  /*3890*/  LEA R2, P0, R11, R2, 0x1 ;  /* 0x000000020b027211 */ /* 0x010fe200078008ff */
[-C--:B------:R-:W-:Y:S01]  /*38a0*/  IMAD R251, R251, R86.reuse, RZ ;  /* 0x00000056fbfb7224 */ /* 0x080fe200078e02ff */
[----:B------:R-:W-:Y:S01]  /*38b0*/  SEL R127, R55, R23, !P2 ;  /* 0x00000017377f7207 */ /* 0x000fe20005000000 */
[--C-:B------:R-:W-:Y:S01]  /*38c0*/  IMAD.WIDE R242, R239, 0x2, R4.reuse ;  /* 0x00000002eff27825 */ /* 0x100fe200078e0204 */
[----:B------:R-:W-:Y:S01]  /*38d0*/  LEA.HI.X.SX32 R23, R11, R3, 0x1, P0 ;  /* 0x000000030b177211 */ /* 0x000fe200000f0eff */
[----:B------:R0:W-:Y:S01]  /*38e0*/  STL.64 [R1+0xd68], R8 ;  /* 0x000d680801007387 */ /* 0x0001e20000100a00 */
[----:B------:R-:W-:Y:S01]  /*38f0*/  SEL R231, R55, R7, !P2 ;  /* 0x0000000737e77207 */ /* 0x000fe20005000000 */
[----:B------:R-:W-:Y:S01]  /*3900*/  IMAD R3, R75, R86, RZ ;  /* 0x000000564b037224 */ /* 0x000fe200078e02ff */
[C---:B------:R-:W-:Y:S01]  /*3910*/  SEL R223, R55.reuse, R10, !P2 ;  /* 0x0000000a37df7207 */ /* 0x040fe20005000000 */
[----:B------:R-:W-:Y:S01]  /*3920*/  IMAD.WIDE R212, R216, 0x2, R4 ;  /* 0x00000002d8d47825 */ /* 0x000fe200078e0204 */
[----:B------:R1:W-:Y:S01]  /*3930*/  STL.64 [R1+0xd88], R242 ;  /* 0x000d88f201007387 */ /* 0x0003e20000100a00 */
[----:B------:R-:W-:-:S02]  /*3940*/  SEL R215, R55, R12, !P2 ;  /* 0x0000000c37d77207 */ /* 0x000fc40005000000 */
[--C-:B------:R-:W-:Y:S01]  /*3950*/  IMAD.WIDE R220, R224, 0x2, R4.reuse ;  /* 0x00000002e0dc7825 */ /* 0x100fe200078e0204 */
[----:B------:R-:W-:Y:S01]  /*3960*/  STL.64 [R1+0xd78], R212 ;  /* 0x000d78d401007387 */ /* 0x000fe20000100a00 */
[C---:B------:R-:W-:Y:S02]  /*3970*/  SEL R207, R55.reuse, R13, !P2 ;  /* 0x0000000d37cf7207 */ /* 0x040fe40005000000 */
[--C-:B------:R-:W-:Y:S01]  /*3980*/  IMAD.WIDE R228, R232, 0x2, R4.reuse ;  /* 0x00000002e8e47825 */ /* 0x100fe200078e0204 */
[----:B------:R-:W-:Y:S01]  /*3990*/  STL.64 [R1+0xd70], R220 ;  /* 0x000d70dc01007387 */ /* 0x000fe20000100a00 */
[----:B------:R-:W-:Y:S02]  /*39a0*/  SEL R199, R55, R14, !P2 ;  /* 0x0000000e37c77207 */ /* 0x000fe40005000000 */
[----:B0-----:R-:W-:Y:S01]  /*39b0*/  IMAD.WIDE R8, R251, 0x2, R4 ;  /* 0x00000002fb087825 */ /* 0x001fe200078e0204 */
[----:B------:R-:W-:Y:S01]  /*39c0*/  STL.64 [R1+0xd80], R228 ;  /* 0x000d80e401007387 */ /* 0x000fe20000100a00 */
[----:B------:R-:W-:-:S02]  /*39d0*/  SEL R191, R55, R15, !P2 ;  /* 0x0000000f37bf7207 */ /* 0x000fc40005000000 */
[--C-:B-1----:R-:W-:Y:S01]  /*39e0*/  IMAD.WIDE R242, R3, 0x2, R244.reuse ;  /* 0x0000000203f27825 */ /* 0x102fe200078e02f4 */
[----:B------:R-:W-:Y:S01]  /*39f0*/  STL.64 [R1], R8 ;  /* 0x0000000801007387 */ /* 0x000fe20000100a00 */
[----:B------:R-:W-:Y:S02]  /*3a00*/  SEL R183, R55, R16, !P2 ;  /* 0x0000001037b77207 */ /* 0x000fe40005000000 */
[----:B------:R-:W-:Y:S01]  /*3a10*/  IMAD R231, R231, R86, RZ ;  /* 0x00000056e7e77224 */ /* 0x000fe200078e02ff */
[----:B------:R0:W-:Y:S01]  /*3a20*/  STL.64 [R1+0x8], R242 ;  /* 0x000008f201007387 */ /* 0x0001e20000100a00 */
[----:B------:R-:W-:Y:S01]  /*3a30*/  IMAD.WIDE R238, R239, 0x2, R244 ;  /* 0x00000002efee7825 */ /* 0x000fe200078e02f4 */
[C---:B------:R-:W-:Y:S02]  /*3a40*/  SEL R175, R55.reuse, R17, !P2 ;  /* 0x0000001137af7207 */ /* 0x040fe40005000000 */
[----:B------:R-:W-:Y:S01]  /*3a50*/  SEL R167, R55, R18, !P2 ;  /* 0x0000001237a77207 */ /* 0x000fe20005000000 */
[----:B------:R-:W-:Y:S01]  /*3a60*/  IMAD R223, R223, R86, RZ ;  /* 0x00000056dfdf7224 */ /* 0x000fe200078e02ff */
[----:B------:R-:W-:Y:S01]  /*3a70*/  SEL R159, R55, R19, !P2 ;  /* 0x00000013379f7207 */ /* 0x000fe20005000000 */
[----:B------:R-:W-:Y:S01]  /*3a80*/  IMAD.WIDE R234, R231, 0x2, R4 ;  /* 0x00000002e7ea7825 */ /* 0x000fe200078e0204 */
[----:B------:R-:W-:-:S02]  /*3a90*/  SEL R151, R55, R20, !P2 ;  /* 0x0000001437977207 */ /* 0x000fc40005000000 */
[----:B------:R-:W-:Y:S01]  /*3aa0*/  SEL R143, R55, R21, !P2 ;  /* 0x00000015378f7207 */ /* 0x000fe20005000000 */
[----:B------:R-:W-:Y:S01]  /*3ab0*/  IMAD.WIDE R230, R231, 0x2, R244 ;  /* 0x00000002e7e67825 */ /* 0x000fe200078e02f4 */
[----:B0-----:R-:W2:Y:S01]  /*3ac0*/  LDL.LU.64 R242, [R1+0xd88] ;  /* 0x000d880001f27983 */ /* 0x001ea20000300a00 */
[----:B------:R-:W-:Y:S02]  /*3ad0*/  SEL R135, R55, R22, !P2 ;  /* 0x0000001637877207 */ /* 0x000fe40005000000 */
[----:B------:R-:W-:Y:S01]  /*3ae0*/  IMAD R215, R215, R86, RZ ;  /* 0x00000056d7d77224 */ /* 0x000fe200078e02ff */
[----:B------:R-:W-:Y:S01]  /*3af0*/  SEL R119, R55, R24, !P2 ;  /* 0x0000001837777207 */ /* 0x000fe20005000000 */
[----:B------:R-:W-:Y:S01]  /*3b00*/  IMAD.WIDE R226, R223, 0x2, R4 ;  /* 0x00000002dfe27825 */ /* 0x000fe200078e0204 */
[C---:B------:R-:W-:Y:S02]  /*3b10*/  SEL R111, R55.reuse, R25, !P2 ;  /* 0x00000019376f7207 */ /* 0x040fe40005000000 */
[----:B------:R-:W-:Y:S01]  /*3b20*/  SEL R103, R55, R26, !P2 ;  /* 0x0000001a37677207 */ /* 0x000fe20005000000 */
[----:B------:R-:W-:Y:S01]  /*3b30*/  IMAD.WIDE R222, R223, 0x2, R244 ;  /* 0x00000002dfde7825 */ /* 0x000fe200078e02f4 */
[----:B------:R-:W-:-:S02]  /*3b40*/  SEL R97, R55, R27, !P2 ;  /* 0x0000001b37617207 */ /* 0x000fc40005000000 */
[----:B------:R-:W-:Y:S01]  /*3b50*/  SEL R89, R55, R28, !P2 ;  /* 0x0000001c37597207 */ /* 0x000fe20005000000 */
[----:B------:R-:W-:Y:S01]  /*3b60*/  IMAD R207, R207, R86, RZ ;  /* 0x00000056cfcf7224 */ /* 0x000fe200078e02ff */
[----:B------:R-:W-:Y:S01]  /*3b70*/  SEL R81, R55, R29, !P2 ;  /* 0x0000001d37517207 */ /* 0x000fe20005000000 */
[----:B------:R-:W-:Y:S01]  /*3b80*/  IMAD.WIDE R218, R215, 0x2, R4 ;  /* 0x00000002d7da7825 */ /* 0x000fe200078e0204 */
[C---:B------:R-:W-:Y:S02]  /*3b90*/  SEL R73, R55.reuse, R30, !P2 ;  /* 0x0000001e37497207 */ /* 0x040fe40005000000 */
[----:B------:R-:W-:Y:S01]  /*3ba0*/  SEL R65, R55, R31, !P2 ;  /* 0x0000001f37417207 */ /* 0x000fe20005000000 */
        /* <DEDUP_REMOVED lines=9> */
[C---:B------:R-:W-:Y:S02]  /*3c40*/  SEL R240, R55.reuse, R69, !P2 ;  /* 0x0000004537f07207 */ /* 0x040fe40005000000 */
[----:B------:R-:W-:Y:S01]  /*3c50*/  SEL R176, R55, R64, !P2 ;  /* 0x0000004037b07207 */ /* 0x000fe20005000000 */
        /* <DEDUP_REMOVED lines=14> */
[----:B------:R-:W-:Y:S02]  /*3d40*/  R2UR UR4, R79 ;  /* 0x000000004f0472ca */ /* 0x000fe400000e0000 */
        /* <DEDUP_REMOVED lines=31> */
[----:B------:R-:W-:-:S03]  /*3f40*/  SEL R248, R55, R78, !P2 ;  /* 0x0000004e37f87207 */ /* 0x000fc60005000000 */
[----:B------:R-:W-:Y:S02]  /*3f50*/  IMAD R143, R143, R86, RZ ;  /* 0x000000568f8f7224 */ /* 0x000fe400078e02ff */
[----:B------:R-:W-:-:S04]  /*3f60*/  IMAD.WIDE R154, R151, 0x2, R4 ;  /* 0x00000002979a7825 */ /* 0x000fc800078e0204 */
[----:B------:R-:W-:-:S04]  /*3f70*/  IMAD.WIDE R150, R151, 0x2, R244 ;  /* 0x0000000297967825 */ /* 0x000fc800078e02f4 */
        /* <DEDUP_REMOVED lines=35> */
[----:B------:R-:W-:Y:S02]  /*41b0*/  @!P5 IMAD.MOV R82, RZ, RZ, -R82 ;  /* 0x000000ffff52d224 */ /* 0x000fe400078e0a52 */
[----:B------:R-:W-:-:S03]  /*41c0*/  IMAD.WIDE R56, R57, 0x2, R244 ;  /* 0x0000000239387825 */ /* 0x000fc600078e02f4 */
[----:B------:R-:W-:Y:S01]  /*41d0*/  SEL R250, R55, R82, !P2 ;  /* 0x0000005237fa7207 */ /* 0x000fe20005000000 */
[----:B------:R-:W-:Y:S02]  /*41e0*/  IMAD R41, R35, R86, RZ ;  /* 0x0000005623297224 */ /* 0x000fe400078e02ff */
[----:B------:R-:W-:-:S04]  /*41f0*/  IMAD.WIDE R52, R49, 0x2, R4 ;  /* 0x0000000231347825 */ /* 0x000fc800078e0204 */
[----:B------:R-:W-:-:S04]  /*4200*/  IMAD.WIDE R48, R49, 0x2, R244 ;  /* 0x0000000231307825 */ /* 0x000fc800078e02f4 */
[-C--:B------:R-:W-:Y:S02]  /*4210*/  IMAD R55, R44, R86.reuse, RZ ;  /* 0x000000562c377224 */ /* 0x080fe400078e02ff */
        /* <DEDUP_REMOVED lines=11> */
[-C--:B------:R-:W-:Y:S02]  /*42d0*/  IMAD R13, R13, R86.reuse, RZ ;  /* 0x000000560d0d7224 */ /* 0x080fe400078e02ff */
[-C--:B------:R-:W-:Y:S02]  /*42e0*/  IMAD R21, R21, R86.reuse, RZ ;  /* 0x0000005615157224 */ /* 0x080fe400078e02ff */
[-C--:B------:R-:W-:Y:S02]  /*42f0*/  IMAD R31, R31, R86.reuse, RZ ;  /* 0x000000561f1f7224 */ /* 0x080fe400078e02ff */
[-C--:B------:R-:W-:Y:S02]  /*4300*/  IMAD R39, R39, R86.reuse, RZ ;  /* 0x0000005627277224 */ /* 0x080fe400078e02ff */
[-C--:B------:R-:W-:Y:S02]  /*4310*/  IMAD R47, R43, R86.reuse, RZ ;  /* 0x000000562b2f7224 */ /* 0x080fe400078e02ff */
[----:B------:R-:W-:-:S02]  /*4320*/  IMAD R63, R63, R86, RZ ;  /* 0x000000563f3f7224 */ /* 0x000fc400078e02ff */
[-C--:B------:R-:W-:Y:S02]  /*4330*/  IMAD R71, R71, R86.reuse, RZ ;  /* 0x0000005647477224 */ /* 0x080fe400078e02ff */
[-C--:B------:R-:W-:Y:S02]  /*4340*/  IMAD R79, R79, R86.reuse, RZ ;  /* 0x000000564f4f7224 */ /* 0x080fe400078e02ff */
[-C--:B------:R-:W-:Y:S02]  /*4350*/  IMAD R87, R87, R86.reuse, RZ ;  /* 0x0000005657577224 */ /* 0x080fe400078e02ff */
[-C--:B------:R-:W-:Y:S02]  /*4360*/  IMAD R95, R95, R86.reuse, RZ ;  /* 0x000000565f5f7224 */ /* 0x080fe400078e02ff */
[-C--:B------:R-:W-:Y:S02]  /*4370*/  IMAD R105, R105, R86.reuse, RZ ;  /* 0x0000005669697224 */ /* 0x080fe400078e02ff */
[----:B------:R-:W-:-:S02]  /*4380*/  IMAD R113, R113, R86, RZ ;  /* 0x0000005671717224 */ /* 0x000fc400078e02ff */
[-C--:B------:R-:W-:Y:S02]  /*4390*/  IMAD R121, R121, R86.reuse, RZ ;  /* 0x0000005679797224 */ /* 0x080fe400078e02ff */
[-C--:B------:R-:W-:Y:S01]  /*43a0*/  IMAD R129, R129, R86.reuse, RZ ;  /* 0x0000005681817224 */ /* 0x080fe200078e02ff */
[----:B--2---:R-:W-:Y:S01]  /*43b0*/  STL [R1+0x108], R242 ;  /* 0x000108f201007387 */ /* 0x004fe20000100800 */
[-C--:B------:R-:W-:Y:S02]  /*43c0*/  IMAD R137, R137, R86.reuse, RZ ;  /* 0x0000005689897224 */ /* 0x080fe400078e02ff */
[-C--:B------:R-:W-:Y:S01]  /*43d0*/  IMAD R145, R145, R86.reuse, RZ ;  /* 0x0000005691917224 */ /* 0x080fe200078e02ff */
[----:B------:R-:W-:Y:S01]  /*43e0*/  STL [R1+0x104], R243 ;  /* 0x000104f301007387 */ /* 0x000fe20000100800 */
[-C--:B------:R-:W-:Y:S02]  /*43f0*/  IMAD R153, R153, R86.reuse, RZ ;  /* 0x0000005699997224 */ /* 0x080fe400078e02ff */
[-C--:B------:R-:W-:Y:S01]  /*4400*/  IMAD R160, R160, R86.reuse, RZ ;  /* 0x00000056a0a07224 */ /* 0x080fe200078e02ff */
[----:B------:R-:W-:Y:S01]  /*4410*/  STL [R1+0x114], R238 ;  /* 0x000114ee01007387 */ /* 0x000fe20000100800 */
[----:B------:R-:W-:-:S02]  /*4420*/  IMAD R168, R168, R86, RZ ;  /* 0x00000056a8a87224 */ /* 0x000fc400078e02ff */
[-C--:B------:R-:W-:Y:S01]  /*4430*/  IMAD R176, R176, R86.reuse, RZ ;  /* 0x00000056b0b07224 */ /* 0x080fe200078e02ff */
[----:B------:R-:W-:Y:S01]  /*4440*/  STL [R1+0x10c], R239 ;  /* 0x00010cef01007387 */ /* 0x000fe20000100800 */
        /* <DEDUP_REMOVED lines=10> */
[----:B------:R-:W-:Y:S01]  /*44f0*/  IMAD R22, R22, R86, RZ ;  /* 0x0000005616167224 */ /* 0x000fe200078e02ff */
[----:B------:R-:W-:Y:S01]  /*4500*/  STL [R1+0x124], R231 ;  /* 0x000124e701007387 */ /* 0x000fe20000100800 */
[----:B------:R-:W-:-:S03]  /*4510*/  IMAD.WIDE R14, R15, 0x2, R244 ;  /* 0x000000020f0e7825 */ /* 0x000fc600078e02f4 */
        /* <DEDUP_REMOVED lines=58> */
[----:B------:R0:W-:Y:S01]  /*48c0*/  STL [R1+0x1b4], R171 ;  /* 0x0001b4ab01007387 */ /* 0x0001e20000100800 */
[----:B------:R-:W-:-:S03]  /*48d0*/  IMAD.WIDE R220, R3, 0x2, R4 ;  /* 0x0000000203dc7825 */ /* 0x000fc600078e0204 */
[----:B------:R1:W-:Y:S01]  /*48e0*/  STL [R1+0x1c0], R166 ;  /* 0x0001c0a601007387 */ /* 0x0003e20000100800 */
[----:B------:R-:W-:-:S03]  /*48f0*/  IMAD.WIDE R8, R22, 0x2, R4 ;  /* 0x0000000216087825 */ /* 0x000fc600078e0204 */
[----:B------:R-:W-:Y:S01]  /*4900*/  STL [R1+0x1bc], R167 ;  /* 0x0001bca701007387 */ /* 0x000fe20000100800 */
[--C-:B------:R-:W-:Y:S01]  /*4910*/  IMAD.WIDE R4, R161, 0x2, R244.reuse ;  /* 0x00000002a1047825 */ /* 0x100fe200078e02f4 */
[----:B0-----:R-:W0:Y:S02]  /*4920*/  LDC R171, c[0x0][0x238] ;  /* 0x00008e00ffab7b82 */ /* 0x001e240000000800 */
[----:B------:R-:W-:Y:S01]  /*4930*/  STL [R1+0x1c8], R162 ;  /* 0x0001c8a201007387 */ /* 0x000fe20000100800 */
[----:B------:R-:W-:-:S03]  /*4940*/  IMAD.WIDE R12, R13, 0x2, R244 ;  /* 0x000000020d0c7825 */ /* 0x000fc600078e02f4 */
[----:B------:R2:W-:Y:S01]  /*4950*/  STL [R1+0x1c4], R163 ;  /* 0x0001c4a301007387 */ /* 0x0005e20000100800 */
[--C-:B------:R-:W-:Y:S01]  /*4960*/  IMAD.WIDE R20, R21, 0x2, R244.reuse ;  /* 0x0000000215147825 */ /* 0x100fe200078e02f4 */
[----:B-1----:R-:W1:Y:S02]  /*4970*/  LDC R166, c[0x0][0x238] ;  /* 0x00008e00ffa67b82 */ /* 0x002e640000000800 */
[----:B------:R-:W-:Y:S01]  /*4980*/  STL [R1+0x1d4], R158 ;  /* 0x0001d49e01007387 */ /* 0x000fe20000100800 */
[----:B------:R-:W-:-:S03]  /*4990*/  IMAD.WIDE R30, R31, 0x2, R244 ;  /* 0x000000021f1e7825 */ /* 0x000fc600078e02f4 */
[----:B------:R3:W-:Y:S01]  /*49a0*/  STL [R1+0x1cc], R159 ;  /* 0x0001cc9f01007387 */ /* 0x0007e20000100800 */
[--C-:B------:R-:W-:Y:S01]  /*49b0*/  IMAD.WIDE R38, R39, 0x2, R244.reuse ;  /* 0x0000000227267825 */ /* 0x100fe200078e02f4 */
[----:B--2---:R-:W2:Y:S02]  /*49c0*/  LDC R163, c[0x0][0x238] ;  /* 0x00008e00ffa37b82 */ /* 0x004ea40000000800 */
[----:B------:R-:W-:Y:S01]  /*49d0*/  STL [R1+0x1dc], R154 ;  /* 0x0001dc9a01007387 */ /* 0x000fe20000100800 */
[----:B------:R-:W-:-:S03]  /*49e0*/  IMAD.WIDE R46, R47, 0x2, R244 ;  /* 0x000000022f2e7825 */ /* 0x000fc600078e02f4 */
[----:B------:R-:W-:Y:S01]  /*49f0*/  STL [R1+0x1d8], R155 ;  /* 0x0001d89b01007387 */ /* 0x000fe20000100800 */
[--C-:B------:R-:W-:Y:S01]  /*4a00*/  IMAD.WIDE R54, R55, 0x2, R244.reuse ;  /* 0x0000000237367825 */ /* 0x100fe200078e02f4 */
[----:B---3--:R-:W3:Y:S02]  /*4a10*/  LDC R159, c[0x0][0x238] ;  /* 0x00008e00ff9f7b82 */ /* 0x008ee40000000800 */
[----:B------:R-:W-:Y:S01]  /*4a20*/  STL [R1+0x1e4], R150 ;  /* 0x0001e49601007387 */ /* 0x000fe20000100800 */
[----:B------:R-:W-:-:S03]  /*4a30*/  IMAD.WIDE R62, R63, 0x2, R244 ;  /* 0x000000023f3e7825 */ /* 0x000fc600078e02f4 */
[----:B------:R4:W-:Y:S01]  /*4a40*/  STL [R1+0x1e0], R151 ;  /* 0x0001e09701007387 */ /* 0x0009e20000100800 */
[----:B------:R-:W-:-:S03]  /*4a50*/  IMAD.WIDE R70, R71, 0x2, R244 ;  /* 0x0000000247467825 */ /* 0x000fc600078e02f4 */
[----:B------:R-:W-:Y:S01]  /*4a60*/  STL [R1+0x1ec], R146 ;  /* 0x0001ec9201007387 */ /* 0x000fe20000100800 */
[----:B------:R-:W-:-:S03]  /*4a70*/  IMAD.WIDE R78, R79, 0x2, R244 ;  /* 0x000000024f4e7825 */ /* 0x000fc600078e02f4 */
[----:B------:R-:W-:Y:S01]  /*4a80*/  STL [R1+0x1e8], R147 ;  /* 0x0001e89301007387 */ /* 0x000fe20000100800 */
[--C-:B------:R-:W-:Y:S01]  /*4a90*/  IMAD.WIDE R86, R87, 0x2, R244.reuse ;  /* 0x0000000257567825 */ /* 0x100fe200078e02f4 */
[----:B----4-:R-:W4:Y:S02]  /*4aa0*/  LDC R151, c[0x0][0x238] ;  /* 0x00008e00ff977b82 */ /* 0x010f240000000800 */
[----:B------:R5:W-:Y:S01]  /*4ab0*/  STL [R1+0x1f4], R142 ;  /* 0x0001f48e01007387 */ /* 0x000be20000100800 */
[----:B------:R-:W-:-:S03]  /*4ac0*/  IMAD.WIDE R94, R95, 0x2, R244 ;  /* 0x000000025f5e7825 */ /* 0x000fc600078e02f4 */
[----:B------:R-:W-:Y:S01]  /*4ad0*/  STL [R1+0x1f0], R143 ;  /* 0x0001f08f01007387 */ /* 0x000fe20000100800 */
[----:B------:R-:W-:-:S03]  /*4ae0*/  IMAD.WIDE R104, R105, 0x2, R244 ;  /* 0x0000000269687825 */ /* 0x000fc600078e02f4 */
[----:B------:R-:W-:Y:S01]  /*4af0*/  STL [R1+0x200], R138 ;  /* 0x0002008a01007387 */ /* 0x000fe20000100800 */
[----:B------:R-:W-:-:S03]  /*4b00*/  IMAD.WIDE R112, R113, 0x2, R244 ;  /* 0x0000000271707825 */ /* 0x000fc600078e02f4 */
[----:B------:R0:W-:Y:S01]  /*4b10*/  STL [R1+0x1fc], R139 ;  /* 0x0001fc8b01007387 */ /* 0x0001e20000100800 */
[--C-:B------:R-:W-:Y:S01]  /*4b20*/  IMAD.WIDE R120, R121, 0x2, R244.reuse ;  /* 0x0000000279787825 */ /* 0x100fe200078e02f4 */
[----:B-----5:R-:W5:Y:S02]  /*4b30*/  LDC R142, c[0x0][0x238] ;  /* 0x00008e00ff8e7b82 */ /* 0x020f640000000800 */
[----:B------:R1:W-:Y:S01]  /*4b40*/  STL [R1+0x208], R134 ;  /* 0x0002088601007387 */ /* 0x0003e20000100800 */
[----:B------:R-:W-:-:S03]  /*4b50*/  IMAD.WIDE R128, R129, 0x2, R244 ;  /* 0x0000000281807825 */ /* 0x000fc600078e02f4 */
[----:B------:R-:W-:Y:S01]  /*4b60*/  STL [R1+0x204], R135 ;  /* 0x0002048701007387 */ /* 0x000fe20000100800 */
[--C-:B------:R-:W-:Y:S01]  /*4b70*/  IMAD.WIDE R136, R137, 0x2, R244.reuse ;  /* 0x0000000289887825 */ /* 0x100fe200078e02f4 */
[----:B0-----:R-:W0:Y:S02]  /*4b80*/  LDC R139, c[0x0][0x238] ;  /* 0x00008e00ff8b7b82 */ /* 0x001e240000000800 */
[----:B------:R-:W-:Y:S01]  /*4b90*/  STL [R1+0x210], R130 ;  /* 0x0002108201007387 */ /* 0x000fe20000100800 */
[----:B------:R-:W-:-:S03]  /*4ba0*/  IMAD.WIDE R144, R145, 0x2, R244 ;  /* 0x0000000291907825 */ /* 0x000fc600078e02f4 */
[----:B------:R-:W-:Y:S01]  /*4bb0*/  STL [R1+0x20c], R131 ;  /* 0x00020c8301007387 */ /* 0x000fe20000100800 */
[--C-:B------:R-:W-:Y:S01]  /*4bc0*/  IMAD.WIDE R152, R153, 0x2, R244.reuse ;  /* 0x0000000299987825 */ /* 0x100fe200078e02f4 */
[----:B-1----:R-:W1:Y:S02]  /*4bd0*/  LDC R134, c[0x0][0x238] ;  /* 0x00008e00ff867b82 */ /* 0x002e640000000800 */
[----:B------:R2:W-:Y:S01]  /*4be0*/  STL [R1+0x21c], R126 ;  /* 0x00021c7e01007387 */ /* 0x0005e20000100800 */
[----:B------:R-:W-:-:S03]  /*4bf0*/  IMAD.WIDE R160, R160, 0x2, R244 ;  /* 0x00000002a0a07825 */ /* 0x000fc600078e02f4 */
[----:B------:R-:W-:Y:S01]  /*4c00*/  STL [R1+0x214], R127 ;  /* 0x0002147f01007387 */ /* 0x000fe20000100800 */
[----:B------:R-:W-:-:S03]  /*4c10*/  IMAD.WIDE R168, R168, 0x2, R244 ;  /* 0x00000002a8a87825 */ /* 0x000fc600078e02f4 */
[----:B------:R-:W-:Y:S01]  /*4c20*/  STL [R1+0x224], R122 ;  /* 0x0002247a01007387 */ /* 0x000fe20000100800 */
[----:B------:R-:W-:-:S03]  /*4c30*/  IMAD.WIDE R176, R176, 0x2, R244 ;  /* 0x00000002b0b07825 */ /* 0x000fc600078e02f4 */
[----:B------:R-:W-:Y:S01]  /*4c40*/  STL [R1+0x220], R123 ;  /* 0x0002207b01007387 */ /* 0x000fe20000100800 */
[--C-:B------:R-:W-:Y:S01]  /*4c50*/  IMAD.WIDE R184, R184, 0x2, R244.reuse ;  /* 0x00000002b8b87825 */ /* 0x100fe200078e02f4 */
[----:B--2---:R-:W2:Y:S02]  /*4c60*/  LDC R126, c[0x0][0x238] ;  /* 0x00008e00ff7e7b82 */ /* 0x004ea40000000800 */
        /* <DEDUP_REMOVED lines=9> */
[----:B------:R-:W-:Y:S02]  /*4d00*/  IMAD.MOV.U32 R234, RZ, RZ, R212 ;  /* 0x000000ffffea7224 */ /* 0x000fe400078e00d4 */
[----:B------:R-:W-:Y:S01]  /*4d10*/  IMAD.MOV.U32 R235, RZ, RZ, R213 ;  /* 0x000000ffffeb7224 */ /* 0x000fe200078e00d5 */
[----:B------:R-:W-:Y:S01]  /*4d20*/  STL [R1+0x238], R111 ;  /* 0x0002386f01007387 */ /* 0x000fe20000100800 */
[----:B------:R-:W-:Y:S02]  /*4d30*/  IMAD.MOV.U32 R238, RZ, RZ, R220 ;  /* 0x000000ffffee7224 */ /* 0x000fe400078e00dc */
[----:B------:R-:W-:Y:S01]  /*4d40*/  IMAD.MOV.U32 R239, RZ, RZ, R221 ;  /* 0x000000ffffef7224 */ /* 0x000fe200078e00dd */
        /* <DEDUP_REMOVED lines=12> */
[----:B------:R-:W-:Y:S04]  /*4e10*/  STL [R1+0x25c], R96 ;  /* 0x00025c6001007387 */ /* 0x000fe80000100800 */
        /* <DEDUP_REMOVED lines=41> */
[----:B------:R3:W-:Y:S04]  /*50b0*/  STL [R1+0x304], R10 ;  /* 0x0003040a01007387 */ /* 0x0007e80000100800 */
[----:B------:R-:W-:Y:S04]  /*50c0*/  STL [R1+0x300], R11 ;  /* 0x0003000b01007387 */ /* 0x000fe80000100800 */
[----:B------:R-:W-:Y:S04]  /*50d0*/  STL [R1+0x30c], R4 ;  /* 0x00030c0401007387 */ /* 0x000fe80000100800 */
[----:B------:R4:W-:Y:S01]  /*50e0*/  STL [R1+0x308], R5 ;  /* 0x0003080501007387 */ /* 0x0009e20000100800 */
[----:B------:R-:W-:Y:S01]  /*50f0*/  IMAD.MOV.U32 R230, RZ, RZ, R228 ;  /* 0x000000ffffe67224 */ /* 0x000fe200078e00e4 */
[----:B---3--:R-:W3:Y:S02]  /*5100*/  LDC R10, c[0x0][0x238] ;  /* 0x00008e00ff0a7b82 */ /* 0x008ee40000000800 */
[----:B------:R-:W-:Y:S04]  /*5110*/  STL [R1+0x314], R6 ;  /* 0x0003140601007387 */ /* 0x000fe80000100800 */
[----:B------:R5:W-:Y:S01]  /*5120*/  STL [R1+0x310], R7 ;  /* 0x0003100701007387 */ /* 0x000be20000100800 */
[----:B------:R-:W-:Y:S01]  /*5130*/  IMAD.MOV.U32 R231, RZ, RZ, R229 ;  /* 0x000000ffffe77224 */ /* 0x000fe200078e00e5 */
[----:B----4-:R-:W4:Y:S02]  /*5140*/  LDC R5, c[0x0][0x238] ;  /* 0x00008e00ff057b82 */ /* 0x010f240000000800 */
[----:B------:R-:W-:Y:S04]  /*5150*/  STL [R1+0x31c], R12 ;  /* 0x00031c0c01007387 */ /* 0x000fe80000100800 */
[----:B------:R-:W-:Y:S02]  /*5160*/  STL [R1+0x318], R13 ;  /* 0x0003180d01007387 */ /* 0x000fe40000100800 */
[----:B-----5:R-:W5:Y:S02]  /*5170*/  LDC R7, c[0x0][0x238] ;  /* 0x00008e00ff077b82 */ /* 0x020f640000000800 */
        /* <DEDUP_REMOVED lines=51> */
[----:B------:R1:W-:Y:S01]  /*54b0*/  STL [R1+0x3f0], R121 ;  /* 0x0003f07901007387 */ /* 0x0003e20000100800 */
[----:B------:R-:W-:Y:S01]  /*54c0*/  IMAD R92, R163, 0x5e, RZ ;  /* 0x0000005ea35c7824 */ /* 0x000fe200078e02ff */
[----:B0-----:R-:W0:Y:S02]  /*54d0*/  LDC R117, c[0x0][0x238] ;  /* 0x00008e00ff757b82 */ /* 0x001e240000000800 */
[----:B------:R5:W-:Y:S04]  /*54e0*/  STL [R1+0x3fc], R124 ;  /* 0x0003fc7c01007387 */ /* 0x000be80000100800 */
[----:B------:R-:W-:Y:S01]  /*54f0*/  STL [R1+0x3f8], R125 ;  /* 0x0003f87d01007387 */ /* 0x000fe20000100800 */
[----:B------:R-:W-:Y:S01]  /*5500*/  IMAD.WIDE R244, R22, 0x2, R244 ;  /* 0x0000000216f47825 */ /* 0x000fe200078e02f4 */
[----:B-1----:R-:W1:Y:S02]  /*5510*/  LDC R121, c[0x0][0x238] ;  /* 0x00008e00ff797b82 */ /* 0x002e640000000800 */
[----:B------:R-:W-:Y:S04]  /*5520*/  STL [R1+0x404], R128 ;  /* 0x0004048001007387 */ /* 0x000fe80000100800 */
[----:B------:R2:W-:Y:S04]  /*5530*/  STL [R1+0x400], R129 ;  /* 0x0004008101007387 */ /* 0x0005e80000100800 */
[----:B------:R-:W-:Y:S04]  /*5540*/  STL [R1+0x40c], R132 ;  /* 0x00040c8401007387 */ /* 0x000fe80000100800 */
[----:B------:R-:W-:Y:S01]  /*5550*/  STL [R1+0x408], R133 ;  /* 0x0004088501007387 */ /* 0x000fe20000100800 */
[----:B-----5:R-:W-:Y:S01]  /*5560*/  IMAD R124, R7, 0x2a, RZ ;  /* 0x0000002a077c7824 */ /* 0x020fe200078e02ff */
[----:B--2---:R-:W2:Y:S02]  /*5570*/  LDC R129, c[0x0][0x238] ;  /* 0x00008e00ff817b82 */ /* 0x004ea40000000800 */
[----:B------:R-:W-:Y:S04]  /*5580*/  STL [R1+0x414], R136 ;  /* 0x0004148801007387 */ /* 0x000fe80000100800 */
[----:B------:R-:W-:Y:S02]  /*5590*/  STL [R1+0x410], R137 ;  /* 0x0004108901007387 */ /* 0x000fe40000100800 */
[----:B------:R-:W5:Y:S02]  /*55a0*/  LDC R7, c[0x0][0x238] ;  /* 0x00008e00ff077b82 */ /* 0x000f640000000800 */
[----:B------:R-:W-:Y:S04]  /*55b0*/  STL [R1+0x41c], R140 ;  /* 0x00041c8c01007387 */ /* 0x000fe80000100800 */
[----:B------:R-:W-:Y:S04]  /*55c0*/  STL [R1+0x418], R141 ;  /* 0x0004188d01007387 */ /* 0x000fe80000100800 */
[----:B------:R-:W-:Y:S04]  /*55d0*/  STL [R1+0x424], R144 ;  /* 0x0004249001007387 */ /* 0x000fe80000100800 */
[----:B------:R3:W-:Y:S04]  /*55e0*/  STL [R1+0x420], R145 ;  /* 0x0004209101007387 */ /* 0x0007e80000100800 */
[----:B------:R4:W-:Y:S04]  /*55f0*/  STL [R1+0x42c], R148 ;  /* 0x00042c9401007387 */ /* 0x0009e80000100800 */
[----:B------:R-:W-:Y:S01]  /*5600*/  STL [R1+0x428], R149 ;  /* 0x0004289501007387 */ /* 0x000fe20000100800 */
[----:B-----5:R-:W-:Y:S01]  /*5610*/  IMAD R128, R7, 0x88, RZ ;  /* 0x0000008807807824 */ /* 0x020fe200078e02ff */
[----:B---3--:R-:W3:Y:S02]  /*5620*/  LDC R145, c[0x0][0x238] ;  /* 0x00008e00ff917b82 */ /* 0x008ee40000000800 */
[----:B------:R-:W-:Y:S04]  /*5630*/  STL [R1+0x434], R152 ;  /* 0x0004349801007387 */ /* 0x000fe80000100800 */
[----:B------:R-:W-:Y:S02]  /*5640*/  STL [R1+0x430], R153 ;  /* 0x0004309901007387 */ /* 0x000fe40000100800 */
[----:B------:R-:W5:Y:S02]  /*5650*/  LDC R7, c[0x0][0x238] ;  /* 0x00008e00ff077b82 */ /* 0x000f640000000800 */
[----:B------:R0:W-:Y:S04]  /*5660*/  STL [R1+0x43c], R156 ;  /* 0x00043c9c01007387 */ /* 0x0001e80000100800 */
[----:B------:R-:W-:Y:S02]  /*5670*/  STL [R1+0x438], R157 ;  /* 0x0004389d01007387 */ /* 0x000fe40000100800 */
[----:B----4-:R-:W4:Y:S02]  /*5680*/  LDC R148, c[0x0][0x238] ;  /* 0x00008e00ff947b82 */ /* 0x010f240000000800 */
[----:B------:R-:W-:Y:S04]  /*5690*/  STL [R1+0x444], R160 ;  /* 0x000444a001007387 */ /* 0x000fe80000100800 */
[----:B------:R-:W-:Y:S02]  /*56a0*/  STL [R1+0x440], R161 ;  /* 0x000440a101007387 */ /* 0x000fe40000100800 */
[----:B0-----:R-:W0:Y:S02]  /*56b0*/  LDC R156, c[0x0][0x238] ;  /* 0x00008e00ff9c7b82 */ /* 0x001e240000000800 */
[----:B------:R-:W-:Y:S04]  /*56c0*/  STL [R1+0x44c], R164 ;  /* 0x00044ca401007387 */ /* 0x000fe80000100800 */
[----:B------:R-:W-:Y:S04]  /*56d0*/  STL [R1+0x448], R165 ;  /* 0x000448a501007387 */ /* 0x000fe80000100800 */
[----:B------:R-:W-:Y:S04]  /*56e0*/  STL [R1+0x454], R168 ;  /* 0x000454a801007387 */ /* 0x000fe80000100800 */
[----:B------:R-:W-:Y:S04]  /*56f0*/  STL [R1+0x450], R169 ;  /* 0x000450a901007387 */ /* 0x000fe80000100800 */
[----:B------:R-:W-:Y:S04]  /*5700*/  STL [R1+0x45c], R172 ;  /* 0x00045cac01007387 */ /* 0x000fe80000100800 */
[----:B------:R1:W-:Y:S04]  /*5710*/  STL [R1+0x458], R173 ;  /* 0x000458ad01007387 */ /* 0x0003e80000100800 */
[----:B------:R2:W-:Y:S04]  /*5720*/  STL [R1+0x464], R176 ;  /* 0x000464b001007387 */ /* 0x0005e80000100800 */
[----:B------:R-:W-:Y:S01]  /*5730*/  STL [R1+0x460], R177 ;  /* 0x000460b101007387 */ /* 0x000fe20000100800 */
[----:B-----5:R-:W-:Y:S01]  /*5740*/  IMAD R132, R7, 0x78, RZ ;  /* 0x0000007807847824 */ /* 0x020fe200078e02ff */
[----:B-1----:R-:W1:Y:S02]  /*5750*/  LDC R173, c[0x0][0x238] ;  /* 0x00008e00ffad7b82 */ /* 0x002e640000000800 */
[----:B------:R-:W-:Y:S04]  /*5760*/  STL [R1+0x46c], R180 ;  /* 0x00046cb401007387 */ /* 0x000fe80000100800 */
[----:B------:R-:W-:Y:S02]  /*5770*/  STL [R1+0x468], R181 ;  /* 0x000468b501007387 */ /* 0x000fe40000100800 */
[----:B------:R-:W5:Y:S02]  /*5780*/  LDC R7, c[0x0][0x238] ;  /* 0x00008e00ff077b82 */ /* 0x000f640000000800 */
[----:B------:R-:W-:Y:S04]  /*5790*/  STL [R1+0x474], R184 ;  /* 0x000474b801007387 */ /* 0x000fe80000100800 */
[----:B------:R-:W-:Y:S01]  /*57a0*/  STL [R1+0x470], R185 ;  /* 0x000470b901007387 */ /* 0x000fe20000100800 */
[----:B----4-:R-:W-:Y:S01]  /*57b0*/  IMAD R84, R148, 0x6e, RZ ;  /* 0x0000006e94547824 */ /* 0x010fe200078e02ff */
[----:B--2---:R-:W2:Y:S02]  /*57c0*/  LDC R176, c[0x0][0x238] ;  /* 0x00008e00ffb07b82 */ /* 0x004ea40000000800 */
[----:B------:R-:W-:Y:S04]  /*57d0*/  STL [R1+0x47c], R188 ;  /* 0x00047cbc01007387 */ /* 0x000fe80000100800 */
[----:B------:R-:W-:Y:S04]  /*57e0*/  STL [R1+0x478], R189 ;  /* 0x000478bd01007387 */ /* 0x000fe80000100800 */
[----:B------:R-:W-:Y:S04]  /*57f0*/  STL [R1+0x484], R192 ;  /* 0x000484c001007387 */ /* 0x000fe80000100800 */
[----:B------:R-:W-:Y:S04]  /*5800*/  STL [R1+0x480], R193 ;  /* 0x000480c101007387 */ /* 0x000fe80000100800 */
[----:B------:R-:W-:Y:S04]  /*5810*/  STL [R1+0x48c], R196 ;  /* 0x00048cc401007387 */ /* 0x000fe80000100800 */
[----:B------:R-:W-:Y:S04]  /*5820*/  STL [R1+0x488], R197 ;  /* 0x000488c501007387 */ /* 0x000fe80000100800 */
[----:B------:R-:W4:Y:S04]  /*5830*/  LDL.LU.64 R226, [R1] ;  /* 0x0000000001e27983 */ /* 0x000f280000300a00 */
[----:B------:R-:W-:Y:S04]  /*5840*/  STL [R1+0x494], R200 ;  /* 0x000494c801007387 */ /* 0x000fe80000100800 */
[----:B------:R-:W3:Y:S04]  /*5850*/  LDL.LU.64 R228, [R1+0xd80] ;  /* 0x000d800001e47983 */ /* 0x000ee80000300a00 */
[----:B------:R-:W-:Y:S04]  /*5860*/  STL [R1+0x490], R201 ;  /* 0x000490c901007387 */ /* 0x000fe80000100800 */
[----:B------:R-:W2:Y:S04]  /*5870*/  LDL.LU.64 R212, [R1+0xd78] ;  /* 0x000d780001d47983 */ /* 0x000ea80000300a00 */
[----:B------:R-:W-:Y:S04]  /*5880*/  STL [R1+0x49c], R204 ;  /* 0x00049ccc01007387 */ /* 0x000fe80000100800 */
[----:B------:R-:W-:Y:S04]  /*5890*/  STL [R1+0x498], R205 ;  /* 0x000498cd01007387 */ /* 0x000fe80000100800 */
[----:B------:R-:W-:Y:S04]  /*58a0*/  STL [R1+0x4a4], R208 ;  /* 0x0004a4d001007387 */ /* 0x000fe80000100800 */
[----:B------:R-:W4:Y:S04]  /*58b0*/  LDL.LU.64 R220, [R1+0xd70] ;  /* 0x000d700001dc7983 */ /* 0x000f280000300a00 */
[----:B------:R-:W-:Y:S04]  /*58c0*/  STL [R1+0x4a0], R209 ;  /* 0x0004a0d101007387 */ /* 0x000fe80000100800 */
[----:B------:R-:W3:Y:S01]  /*58d0*/  LDL.LU.64 R242, [R1+0x8] ;  /* 0x0000080001f27983 */ /* 0x000ee20000300a00 */
[----:B-----5:R-:W-:-:S02]  /*58e0*/  IMAD R137, R7, 0x68, RZ ;  /* 0x0000006807897824 */ /* 0x020fc400078e02ff */
[----:B------:R-:W5:Y:S02]  /*58f0*/  LDC R7, c[0x0][0x238] ;  /* 0x00008e00ff077b82 */ /* 0x000f640000000800 */
[----:B-----5:R-:W-:-:S06]  /*5900*/  IMAD R143, R7, 0x2c, RZ ;  /* 0x0000002c078f7824 */ /* 0x020fcc00078e02ff */
[----:B------:R-:W5:Y:S02]  /*5910*/  LDC R7, c[0x0][0x238] ;  /* 0x00008e00ff077b82 */ /* 0x000f640000000800 */
[----:B-----5:R-:W-:-:S06]  /*5920*/  IMAD R148, R7, 0x48, RZ ;  /* 0x0000004807947824 */ /* 0x020fcc00078e02ff */
[----:B------:R-:W5:Y:S01]  /*5930*/  LDC R7, c[0x0][0x238] ;  /* 0x00008e00ff077b82 */ /* 0x000f620000000800 */
[----:B0-----:R-:W-:Y:S02]  /*5940*/  IMAD R88, R156, 0x66, RZ ;  /* 0x000000669c587824 */ /* 0x001fe400078e02ff */
[----:B-----5:R-:W-:-:S05]  /*5950*/  IMAD R156, R7, 0x38, RZ ;  /* 0x00000038079c7824 */ /* 0x020fca00078e02ff */
[----:B------:R-:W0:Y:S02]  /*5960*/  LDC R7, c[0x0][0x238] ;  /* 0x00008e00ff077b82 */ /* 0x000e240000000800 */
[----:B0-----:R-:W-:-:S06]  /*5970*/  IMAD R163, R7, 0x28, RZ ;  /* 0x0000002807a37824 */ /* 0x001fcc00078e02ff */
[----:B------:R-:W0:Y:S02]  /*5980*/  LDC R7, c[0x0][0x238] ;  /* 0x00008e00ff077b82 */ /* 0x000e240000000800 */
[----:B0-----:R-:W-:Y:S01]  /*5990*/  IMAD R172, R7, 0x18, RZ ;  /* 0x0000001807ac7824 */ /* 0x001fe200078e02ff */
[----:B------:R-:W-:Y:S01]  /*59a0*/  SHF.R.S32.HI R7, RZ, 0x8, R252 ;  /* 0x00000008ff077819 */ /* 0x000fe200000114fc */
[----:B--2---:R-:W-:Y:S04]  /*59b0*/  STL [R1+0x4ac], R212 ;  /* 0x0004acd401007387 */ /* 0x004fe80000100800 */
[----:B------:R-:W-:Y:S04]  /*59c0*/  STL [R1+0x4a8], R213 ;  /* 0x0004a8d501007387 */ /* 0x000fe80000100800 */
[----:B------:R-:W-:Y:S04]  /*59d0*/  STL [R1+0x4b4], R216 ;  /* 0x0004b4d801007387 */ /* 0x000fe80000100800 */
[----:B------:R-:W-:Y:S04]  /*59e0*/  STL [R1+0x4b0], R217 ;  /* 0x0004b0d901007387 */ /* 0x000fe80000100800 */
[----:B----4-:R-:W-:Y:S04]  /*59f0*/  STL [R1+0x4bc], R220 ;  /* 0x0004bcdc01007387 */ /* 0x010fe80000100800 */
[----:B------:R-:W-:Y:S04]  /*5a00*/  STL [R1+0x4b8], R221 ;  /* 0x0004b8dd01007387 */ /* 0x000fe80000100800 */
[----:B------:R-:W-:Y:S04]  /*5a10*/  STL [R1+0xcbc], R224 ;  /* 0x000cbce001007387 */ /* 0x000fe80000100800 */
[----:B------:R-:W-:Y:S04]  /*5a20*/  STL [R1+0xcb8], R225 ;  /* 0x000cb8e101007387 */ /* 0x000fe80000100800 */
[----:B---3--:R-:W-:Y:S04]  /*5a30*/  STL [R1+0xcc4], R228 ;  /* 0x000cc4e401007387 */ /* 0x008fe80000100800 */
[----:B------:R-:W-:Y:S04]  /*5a40*/  STL [R1+0xcc0], R229 ;  /* 0x000cc0e501007387 */ /* 0x000fe80000100800 */
[----:B------:R-:W-:Y:S04]  /*5a50*/  STL [R1+0xccc], R232 ;  /* 0x000ccce801007387 */ /* 0x000fe80000100800 */
[----:B------:R-:W-:Y:S04]  /*5a60*/  STL [R1+0xcc8], R233 ;  /* 0x000cc8e901007387 */ /* 0x000fe80000100800 */
[----:B------:R-:W-:Y:S04]  /*5a70*/  STL [R1+0xcd4], R236 ;  /* 0x000cd4ec01007387 */ /* 0x000fe80000100800 */
[----:B------:R-:W-:Y:S01]  /*5a80*/  STL [R1+0xcd0], R237 ;  /* 0x000cd0ed01007387 */ /* 0x000fe20000100800 */
[----:B------:R-:W-:-:S03]  /*5a90*/  IMAD.MOV.U32 R3, RZ, RZ, R227 ;  /* 0x000000ffff037224 */ /* 0x000fc600078e00e3 */
        /* <DEDUP_REMOVED lines=9> */
[----:B------:R-:W-:Y:S01]  /*5b30*/  STL [R1+0xd04], R234 ;  /* 0x000d04ea01007387 */ /* 0x000fe20000100800 */
[----:B0-----:R-:W-:-:S05]  /*5b40*/  IMAD.MOV.U32 R3, RZ, RZ, R231 ;  /* 0x000000ffff037224 */ /* 0x001fca00078e00e7 */
[----:B------:R0:W-:Y:S04]  /*5b50*/  STL [R1+0xcf8], R3 ;  /* 0x000cf80301007387 */ /* 0x0001e80000100800 */
[----:B------:R-:W-:Y:S01]  /*5b60*/  STL [R1+0xd0c], R250 ;  /* 0x000d0cfa01007387 */ /* 0x000fe20000100800 */
[----:B0-----:R-:W-:-:S05]  /*5b70*/  IMAD.MOV.U32 R3, RZ, RZ, R235 ;  /* 0x000000ffff037224 */ /* 0x001fca00078e00eb */
[----:B------:R0:W-:Y:S04]  /*5b80*/  STL [R1+0xd00], R3 ;  /* 0x000d000301007387 */ /* 0x0001e80000100800 */
[----:B------:R-:W-:Y:S01]  /*5b90*/  STL [R1+0xd08], R251 ;  /* 0x000d08fb01007387 */ /* 0x000fe20000100800 */
[----:B0-----:R-:W-:-:S03]  /*5ba0*/  IMAD.MOV.U32 R3, RZ, RZ, R239 ;  /* 0x000000ffff037224 */ /* 0x001fc600078e00ef */
[----:B------:R-:W-:Y:S04]  /*5bb0*/  STL [R1+0xd14], R238 ;  /* 0x000d14ee01007387 */ /* 0x000fe80000100800 */
[----:B------:R-:W-:Y:S04]  /*5bc0*/  STL [R1+0xd1c], R242 ;  /* 0x000d1cf201007387 */ /* 0x000fe80000100800 */
[----:B------:R0:W-:Y:S04]  /*5bd0*/  STL [R1+0xd10], R3 ;  /* 0x000d100301007387 */ /* 0x0001e80000100800 */
[----:B------:R-:W-:Y:S01]  /*5be0*/  STL [R1+0xd24], R8 ;  /* 0x000d240801007387 */ /* 0x000fe20000100800 */
[----:B0-----:R-:W-:-:S02]  /*5bf0*/  IMAD.MOV.U32 R3, RZ, RZ, R243 ;  /* 0x000000ffff037224 */ /* 0x001fc400078e00f3 */
[----:B------:R-:W-:Y:S01]  /*5c00*/  IMAD R155, R10, 0x70, RZ ;  /* 0x000000700a9b7824 */ /* 0x000fe200078e02ff */
[----:B------:R-:W0:Y:S02]  /*5c10*/  LDC R243, c[0x0][0x23c] ;  /* 0x00008f00fff37b82 */ /* 0x000e240000000800 */
[----:B------:R2:W-:Y:S06]  /*5c20*/  STL [R1+0xd18], R3 ;  /* 0x000d180301007387 */ /* 0x0005ec0000100800 */
[----:B------:R-:W3:Y:S01]  /*5c30*/  LDC R10, c[0x0][0x238] ;  /* 0x00008e00ff0a7b82 */ /* 0x000ee20000000800 */
[----:B--2---:R-:W-:-:S02]  /*5c40*/  IMAD.MOV.U32 R3, RZ, RZ, R9 ;  /* 0x000000ffff037224 */ /* 0x004fc400078e0009 */
[----:B------:R-:W2:Y:S04]  /*5c50*/  LDL.LU.64 R8, [R1+0xd68] ;  /* 0x000d680001087983 */ /* 0x000ea80000300a00 */
[----:B------:R-:W-:Y:S04]  /*5c60*/  STL [R1+0xd2c], R244 ;  /* 0x000d2cf401007387 */ /* 0x000fe80000100800 */
[----:B------:R4:W-:Y:S04]  /*5c70*/  STL [R1+0xd20], R3 ;  /* 0x000d200301007387 */ /* 0x0009e80000100800 */
[----:B------:R-:W-:Y:S04]  /*5c80*/  STL [R1+0xd28], R245 ;  /* 0x000d28f501007387 */ /* 0x000fe80000100800 */
[----:B------:R-:W-:Y:S01]  /*5c90*/  STL [R1+0xac], RZ ;  /* 0x0000acff01007387 */ /* 0x000fe20000100800 */
[----:B----4-:R-:W4:Y:S03]  /*5ca0*/  LDC R3, c[0x0][0x238] ;  /* 0x00008e00ff037b82 */ /* 0x010f260000000800 */
[----:B------:R-:W5:Y:S01]  /*5cb0*/  LDL R252, [R1+0xd60] ;  /* 0x000d600001fc7983 */ /* 0x000f620000100800 */
[----:B---3--:R-:W-:-:S03]  /*5cc0*/  IMAD R162, R10, 0x50, RZ ;  /* 0x000000500aa27824 */ /* 0x008fc600078e02ff */
[----:B------:R-:W-:Y:S01]  /*5cd0*/  STL [R1+0xd58], R7 ;  /* 0x000d580701007387 */ /* 0x000fe20000100800 */
[C---:B----4-:R-:W-:Y:S02]  /*5ce0*/  IMAD R135, R3.reuse, 0x1fe, RZ ;  /* 0x000001fe03877824 */ /* 0x050fe400078e02ff */
[C---:B------:R-:W-:Y:S02]  /*5cf0*/  IMAD R138, R3.reuse, 0x1fa, RZ ;  /* 0x000001fa038a7824 */ /* 0x040fe400078e02ff */
[----:B------:R-:W-:Y:S01]  /*5d00*/  IMAD R144, R3, 0x1f6, RZ ;  /* 0x000001f603907824 */ /* 0x000fe200078e02ff */
[----:B------:R-:W-:Y:S01]  /*5d10*/  IADD3 R135, P0, R135, R2, RZ ;  /* 0x0000000287877210 */ /* 0x000fe20007f1e0ff */
[C---:B------:R-:W-:Y:S02]  /*5d20*/  IMAD R146, R3.reuse, 0x1f2, RZ ;  /* 0x000001f203927824 */ /* 0x040fe400078e02ff */
[C---:B------:R-:W-:Y:S02]  /*5d30*/  IMAD R150, R3.reuse, 0x1ee, RZ ;  /* 0x000001ee03967824 */ /* 0x040fe400078e02ff */
[C---:B------:R-:W-:Y:S01]  /*5d40*/  IMAD R152, R3.reuse, 0x1ea, RZ ;  /* 0x000001ea03987824 */ /* 0x040fe200078e02ff */
[----:B------:R3:W-:Y:S01]  /*5d50*/  STL [R1+0x4c4], R135 ;  /* 0x0004c48701007387 */ /* 0x0007e20000100800 */
[----:B------:R-:W-:-:S02]  /*5d60*/  IMAD R153, R3, 0x1e6, RZ ;  /* 0x000001e603997824 */ /* 0x000fc400078e02ff */
[C---:B------:R-:W-:Y:S02]  /*5d70*/  IMAD R158, R3.reuse, 0xff, RZ ;  /* 0x000000ff039e7824 */ /* 0x040fe400078e02ff */
[C---:B------:R-:W-:Y:S01]  /*5d80*/  IMAD R160, R3.reuse, 0x1e2, RZ ;  /* 0x000001e203a07824 */ /* 0x040fe200078e02ff */
[----:B---3--:R-:W-:Y:S01]  /*5d90*/  IADD3 R135, P6, R146, R2, RZ ;  /* 0x0000000292877210 */ /* 0x008fe20007fde0ff */
[C---:B------:R-:W-:Y:S02]  /*5da0*/  IMAD R164, R3.reuse, 0xfd, RZ ;  /* 0x000000fd03a47824 */ /* 0x040fe400078e02ff */
[C---:B------:R-:W-:Y:S02]  /*5db0*/  IMAD R167, R3.reuse, 0x1de, RZ ;  /* 0x000001de03a77824 */ /* 0x040fe400078e02ff */
[C---:B------:R-:W-:Y:S02]  /*5dc0*/  IMAD R168, R3.reuse, 0xfb, RZ ;  /* 0x000000fb03a87824 */ /* 0x040fe400078e02ff */
[----:B------:R-:W-:-:S02]  /*5dd0*/  IMAD R175, R3, 0x1da, RZ ;  /* 0x000001da03af7824 */ /* 0x000fc400078e02ff */
[C---:B------:R-:W-:Y:S02]  /*5de0*/  IMAD R177, R3.reuse, 0xf9, RZ ;  /* 0x000000f903b17824 */ /* 0x040fe400078e02ff */
[C---:B------:R-:W-:Y:S02]  /*5df0*/  IMAD R178, R3.reuse, 0x1d6, RZ ;  /* 0x000001d603b27824 */ /* 0x040fe400078e02ff */
        /* <DEDUP_REMOVED lines=46> */
[----:B------:R-:W-:Y:S01]  /*60e0*/  IMAD R225, R3, 0xc9, RZ ;  /* 0x000000c903e17824 */ /* 0x000fe200078e02ff */
[C---:B--2---:R-:W-:Y:S02]  /*60f0*/  LOP3.LUT R10, R8.reuse, 0x10, RZ, 0x3c, !PT ;  /* 0x00000010080a7812 */ /* 0x044fe400078e3cff */
[C---:B------:R-:W-:Y:S02]  /*6100*/  LOP3.LUT R11, R8.reuse, 0x20, RZ, 0x3c, !PT ;  /* 0x00000020080b7812 */ /* 0x040fe400078e3cff */
[C---:B------:R-:W-:Y:S02]  /*6110*/  LOP3.LUT R12, R8.reuse, 0x30, RZ, 0x3c, !PT ;  /* 0x00000030080c7812 */ /* 0x040fe400078e3cff */
[C---:B------:R-:W-:Y:S02]  /*6120*/  LOP3.LUT R13, R8.reuse, 0x40, RZ, 0x3c, !PT ;  /* 0x00000040080d7812 */ /* 0x040fe400078e3cff */
[C---:B------:R-:W-:Y:S02]  /*6130*/  LOP3.LUT R14, R8.reuse, 0x50, RZ, 0x3c, !PT ;  /* 0x00000050080e7812 */ /* 0x040fe400078e3cff */
[----:B------:R-:W-:-:S02]  /*6140*/  LOP3.LUT R16, R8, 0x60, RZ, 0x3c, !PT ;  /* 0x0000006008107812 */ /* 0x000fc400078e3cff */
[----:B------:R-:W-:Y:S02]  /*6150*/  LOP3.LUT R15, R8, 0x70, RZ, 0x3c, !PT ;  /* 0x00000070080f7812 */ /* 0x000fe400078e3cff */
[C---:B------:R-:W-:Y:S02]  /*6160*/  LOP3.LUT R17, R9.reuse, 0x10, RZ, 0x3c, !PT ;  /* 0x0000001009117812 */ /* 0x040fe400078e3cff */
[C---:B------:R-:W-:Y:S02]  /*6170*/  LOP3.LUT R18, R9.reuse, 0x20, RZ, 0x3c, !PT ;  /* 0x0000002009127812 */ /* 0x040fe400078e3cff */
[C---:B------:R-:W-:Y:S01]  /*6180*/  LOP3.LUT R19, R9.reuse, 0x30, RZ, 0x3c, !PT ;  /* 0x0000003009137812 */ /* 0x040fe200078e3cff */
[C---:B-----5:R-:W-:Y:S01]  /*6190*/  IMAD.IADD R7, R252.reuse, 0x1, R8 ;  /* 0x00000001fc077824 */ /* 0x060fe200078e0208 */
[C---:B------:R-:W-:Y:S01]  /*61a0*/  LOP3.LUT R20, R9.reuse, 0x40, RZ, 0x3c, !PT ;  /* 0x0000004009147812 */ /* 0x040fe200078e3cff */
[----:B------:R-:W-:Y:S01]  /*61b0*/  IMAD.IADD R8, R252, 0x1, R9 ;  /* 0x00000001fc087824 */ /* 0x000fe200078e0209 */
[----:B------:R-:W-:-:S02]  /*61c0*/  LOP3.LUT R21, R9, 0x50, RZ, 0x3c, !PT ;  /* 0x0000005009157812 */ /* 0x000fc400078e3cff */
[C---:B------:R-:W-:Y:S02]  /*61d0*/  LOP3.LUT R24, R9.reuse, 0x60, RZ, 0x3c, !PT ;  /* 0x0000006009187812 */ /* 0x040fe400078e3cff */
[----:B------:R-:W-:Y:S01]  /*61e0*/  LOP3.LUT R22, R9, 0x70, RZ, 0x3c, !PT ;  /* 0x0000007009167812 */ /* 0x000fe200078e3cff */
[C---:B------:R-:W-:Y:S02]  /*61f0*/  IMAD.IADD R9, R252.reuse, 0x1, R10 ;  /* 0x00000001fc097824 */ /* 0x040fe400078e020a */
[C---:B------:R-:W-:Y:S02]  /*6200*/  IMAD.IADD R10, R252.reuse, 0x1, R11 ;  /* 0x00000001fc0a7824 */ /* 0x040fe400078e020b */
[C---:B------:R-:W-:Y:S02]  /*6210*/  IMAD.IADD R11, R252.reuse, 0x1, R12 ;  /* 0x00000001fc0b7824 */ /* 0x040fe400078e020c */
[C---:B------:R-:W-:Y:S02]  /*6220*/  IMAD.IADD R12, R252.reuse, 0x1, R13 ;  /* 0x00000001fc0c7824 */ /* 0x040fe400078e020d */
[----:B------:R-:W-:-:S02]  /*6230*/  IMAD.IADD R13, R252, 0x1, R14 ;  /* 0x00000001fc0d7824 */ /* 0x000fc400078e020e */
[C---:B------:R-:W-:Y:S02]  /*6240*/  IMAD.IADD R14, R252.reuse, 0x1, R16 ;  /* 0x00000001fc0e7824 */ /* 0x040fe400078e0210 */
[C---:B------:R-:W-:Y:S02]  /*6250*/  IMAD.IADD R16, R252.reuse, 0x1, R17 ;  /* 0x00000001fc107824 */ /* 0x040fe400078e0211 */
[C---:B------:R-:W-:Y:S02]  /*6260*/  IMAD.IADD R17, R252.reuse, 0x1, R18 ;  /* 0x00000001fc117824 */ /* 0x040fe400078e0212 */
[C---:B------:R-:W-:Y:S02]  /*6270*/  IMAD.IADD R18, R252.reuse, 0x1, R19 ;  /* 0x00000001fc127824 */ /* 0x040fe400078e0213 */
[C---:B------:R-:W-:Y:S01]  /*6280*/  IMAD.IADD R19, R252.reuse, 0x1, R20 ;  /* 0x00000001fc137824 */ /* 0x040fe200078e0214 */
[C---:B------:R-:W-:Y:S01]  /*6290*/  IADD3 R20, R252.reuse, R21, RZ ;  /* 0x00000015fc147210 */ /* 0x040fe20007ffe0ff */
[----:B------:R-:W-:-:S02]  /*62a0*/  IMAD.IADD R15, R252, 0x1, R15 ;  /* 0x00000001fc0f7824 */ /* 0x000fc400078e020f */
[C---:B------:R-:W-:Y:S02]  /*62b0*/  IMAD.IADD R21, R252.reuse, 0x1, R24 ;  /* 0x00000001fc157824 */ /* 0x040fe400078e0218 */
[----:B------:R-:W-:Y:S01]  /*62c0*/  IMAD.IADD R22, R252, 0x1, R22 ;  /* 0x00000001fc167824 */ /* 0x000fe200078e0216 */
[-C--:B------:R-:W-:Y:S02]  /*62d0*/  IADD3 R252, P2, R138, R2.reuse, RZ ;  /* 0x000000028afc7210 */ /* 0x080fe40007f5e0ff */
[-C--:B------:R-:W-:Y:S02]  /*62e0*/  IADD3 R138, P1, R144, R2.reuse, RZ ;  /* 0x00000002908a7210 */ /* 0x080fe40007f3e0ff */
[-C--:B------:R-:W-:Y:S01]  /*62f0*/  IADD3 R144, P4, R150, R2.reuse, RZ ;  /* 0x0000000296907210 */ /* 0x080fe20007f9e0ff */
[----:B------:R2:W-:Y:S04]  /*6300*/  STL [R1+0x4d4], R252 ;  /* 0x0004d4fc01007387 */ /* 0x0005e80000100800 */
[----:B------:R3:W-:Y:S04]  /*6310*/  STL [R1+0x4e4], R138 ;  /* 0x0004e48a01007387 */ /* 0x0007e80000100800 */
[----:B------:R4:W-:Y:S01]  /*6320*/  STL [R1+0x4f4], R135 ;  /* 0x0004f48701007387 */ /* 0x0009e20000100800 */
[----:B------:R-:W-:Y:S01]  /*6330*/  IMAD R226, R3, 0x176, RZ ;  /* 0x0000017603e27824 */ /* 0x000fe200078e02ff */
[----:B--2---:R-:W2:Y:S01]  /*6340*/  LDC R252, c[0x0][0x238] ;  /* 0x00008e00fffc7b82 */ /* 0x004ea20000000800 */
[-C--:B---3--:R-:W-:Y:S01]  /*6350*/  IADD3 R138, P5, R152, R2.reuse, RZ ;  /* 0x00000002988a7210 */ /* 0x088fe20007fbe0ff */
[----:B------:R3:W-:Y:S01]  /*6360*/  STL [R1+0x504], R144 ;  /* 0x0005049001007387 */ /* 0x0007e20000100800 */
[----:B----4-:R-:W-:-:S03]  /*6370*/  IADD3 R135, P3, R153, R2, RZ ;  /* 0x0000000299877210 */ /* 0x010fc60007f7e0ff */
[----:B------:R4:W-:Y:S01]  /*6380*/  STL [R1+0x514], R138 ;  /* 0x0005148a01007387 */ /* 0x0009e20000100800 */
[----:B---3--:R-:W-:-:S03]  /*6390*/  LEA.HI.X.SX32 R144, R158, R23, 0x1, P0 ;  /* 0x000000179e907211 */ /* 0x008fc600000f0eff */
[----:B------:R3:W-:Y:S01]  /*63a0*/  STL [R1+0x524], R135 ;  /* 0x0005248701007387 */ /* 0x0007e20000100800 */
[----:B----4-:R-:W-:-:S03]  /*63b0*/  IADD3 R138, P0, R160, R2, RZ ;  /* 0x00000002a08a7210 */ /* 0x010fc60007f1e0ff */
[----:B------:R4:W-:Y:S04]  /*63c0*/  STL [R1+0x4c0], R144 ;  /* 0x0004c09001007387 */ /* 0x0009e80000100800 */
[----:B------:R5:W-:Y:S01]  /*63d0*/  STL [R1+0x534], R138 ;  /* 0x0005348a01007387 */ /* 0x000be20000100800 */
[----:B---3--:R-:W-:Y:S02]  /*63e0*/  LEA.HI.X.SX32 R135, R164, R23, 0x1, P2 ;  /* 0x00000017a4877211 */ /* 0x008fe400010f0eff */
[----:B----4-:R-:W-:-:S03]  /*63f0*/  IADD3 R144, P2, R167, R2, RZ ;  /* 0x00000002a7907210 */ /* 0x010fc60007f5e0ff */
[----:B------:R3:W-:Y:S01]  /*6400*/  STL [R1+0x4d0], R135 ;  /* 0x0004d08701007387 */ /* 0x0007e20000100800 */
[----:B-----5:R-:W-:-:S03]  /*6410*/  LEA.HI.X.SX32 R138, R168, R23, 0x1, P1 ;  /* 0x00000017a88a7211 */ /* 0x020fc600008f0eff */
[----:B------:R4:W-:Y:S04]  /*6420*/  STL [R1+0x544], R144 ;  /* 0x0005449001007387 */ /* 0x0009e80000100800 */
[----:B------:R5:W-:Y:S01]  /*6430*/  STL [R1+0x4e0], R138 ;  /* 0x0004e08a01007387 */ /* 0x000be20000100800 */
[----:B---3--:R-:W-:Y:S02]  /*6440*/  IADD3 R135, P1, R175, R2, RZ ;  /* 0x00000002af877210 */ /* 0x008fe40007f3e0ff */
[----:B----4-:R-:W-:-:S03]  /*6450*/  LEA.HI.X.SX32 R144, R177, R23, 0x1, P6 ;  /* 0x00000017b1907211 */ /* 0x010fc600030f0eff */
[----:B------:R3:W-:Y:S01]  /*6460*/  STL [R1+0x554], R135 ;  /* 0x0005548701007387 */ /* 0x0007e20000100800 */
[----:B-----5:R-:W-:-:S03]  /*6470*/  IADD3 R138, P6, R178, R2, RZ ;  /* 0x00000002b28a7210 */ /* 0x020fc60007fde0ff */
        /* <DEDUP_REMOVED lines=90> */
[----:B------:R4:W-:Y:S01]  /*6a20*/  STL [R1+0x6c4], R144 ;  /* 0x0006c49001007387 */ /* 0x0009e20000100800 */
[C---:B------:R-:W-:Y:S02]  /*6a30*/  IMAD R227, R3.reuse, 0xc7, RZ ;  /* 0x000000c703e37824 */ /* 0x040fe400078e02ff */
[C---:B------:R-:W-:Y:S01]  /*6a40*/  IMAD R228, R3.reuse, 0x172, RZ ;  /* 0x0000017203e47824 */ /* 0x040fe200078e02ff */
[----:B------:R5:W-:Y:S01]  /*6a50*/  STL [R1+0x660], R138 ;  /* 0x0006608a01007387 */ /* 0x000be20000100800 */
[----:B---3--:R-:W-:Y:S01]  /*6a60*/  IADD3 R135, P5, R224, R2, RZ ;  /* 0x00000002e0877210 */ /* 0x008fe20007fbe0ff */
[----:B------:R-:W-:Y:S01]  /*6a70*/  IMAD R229, R3, 0xc5, RZ ;  /* 0x000000c503e57824 */ /* 0x000fe200078e02ff */
[----:B----4-:R-:W-:-:S03]  /*6a80*/  LEA.HI.X.SX32 R144, R225, R23, 0x1, P3 ;  /* 0x00000017e1907211 */ /* 0x010fc600018f0eff */
[----:B------:R3:W-:Y:S01]  /*6a90*/  STL [R1+0x6d4], R135 ;  /* 0x0006d48701007387 */ /* 0x0007e20000100800 */
[----:B-----5:R-:W-:-:S03]  /*6aa0*/  IADD3 R138, P3, R226, R2, RZ ;  /* 0x00000002e28a7210 */ /* 0x020fc60007f7e0ff */
[----:B------:R4:W-:Y:S01]  /*6ab0*/  STL [R1+0x670], R144 ;  /* 0x0006709001007387 */ /* 0x0009e20000100800 */
[C---:B------:R-:W-:Y:S02]  /*6ac0*/  IMAD R230, R3.reuse, 0x16e, RZ ;  /* 0x0000016e03e67824 */ /* 0x040fe400078e02ff */
[----:B------:R-:W-:Y:S01]  /*6ad0*/  IMAD R231, R3, 0xc3, RZ ;  /* 0x000000c303e77824 */ /* 0x000fe200078e02ff */
[----:B------:R5:W-:Y:S01]  /*6ae0*/  STL [R1+0x6e4], R138 ;  /* 0x0006e48a01007387 */ /* 0x000be20000100800 */
[----:B---3--:R-:W-:Y:S01]  /*6af0*/  LEA.HI.X.SX32 R135, R227, R23, 0x1, P0 ;  /* 0x00000017e3877211 */ /* 0x008fe200000f0eff */
[----:B------:R-:W-:Y:S01]  /*6b00*/  IMAD R232, R3, 0x16a, RZ ;  /* 0x0000016a03e87824 */ /* 0x000fe200078e02ff */
        /* <DEDUP_REMOVED lines=31> */
[----:B0-----:R-:W-:Y:S02]  /*6d00*/  IMAD.SHL.U32 R4, R243, 0x100, RZ ;  /* 0x00000100f3047824 */ /* 0x001fe400078e00ff */
[----:B------:R-:W-:Y:S01]  /*6d10*/  IMAD R242, R3, 0x156, RZ ;  /* 0x0000015603f27824 */ /* 0x000fe200078e02ff */
[----:B------:R0:W-:Y:S01]  /*6d20*/  STL [R1+0x744], R138 ;  /* 0x0007448a01007387 */ /* 0x0001e20000100800 */
[-C--:B---3--:R-:W-:Y:S01]  /*6d30*/  LEA.HI.X.SX32 R135, R239, R23.reuse, 0x1, P3 ;  /* 0x00000017ef877211 */ /* 0x088fe200018f0eff */
[C---:B------:R-:W-:Y:S01]  /*6d40*/  IMAD R243, R3.reuse, 0xb7, RZ ;  /* 0x000000b703f37824 */ /* 0x040fe200078e02ff */
[----:B----4-:R-:W-:Y:S01]  /*6d50*/  IADD3 R144, P3, R240, R2, RZ ;  /* 0x00000002f0907210 */ /* 0x010fe20007f7e0ff */
[----:B------:R-:W-:Y:S01]  /*6d60*/  IMAD R244, R3, 0x152, RZ ;  /* 0x0000015203f47824 */ /* 0x000fe200078e02ff */
[----:B0-----:R-:W-:Y:S01]  /*6d70*/  LEA.HI.X.SX32 R138, R241, R23, 0x1, P0 ;  /* 0x00000017f18a7211 */ /* 0x001fe200000f0eff */
[----:B------:R0:W-:Y:S01]  /*6d80*/  STL [R1+0x6e0], R135 ;  /* 0x0006e08701007387 */ /* 0x0001e20000100800 */
[----:B------:R-:W-:-:S03]  /*6d90*/  IMAD R245, R3, 0xb5, RZ ;  /* 0x000000b503f57824 */ /* 0x000fc600078e02ff */
[----:B------:R3:W-:Y:S01]  /*6da0*/  STL [R1+0x754], R144 ;  /* 0x0007549001007387 */ /* 0x0007e20000100800 */
[----:B------:R-:W-:-:S03]  /*6db0*/  IMAD R246, R3, 0x14e, RZ ;  /* 0x0000014e03f67824 */ /* 0x000fc600078e02ff */
[----:B------:R4:W-:Y:S01]  /*6dc0*/  STL [R1+0x6f0], R138 ;  /* 0x0006f08a01007387 */ /* 0x0009e20000100800 */
[----:B0-----:R-:W-:Y:S01]  /*6dd0*/  IADD3 R135, P0, R242, R2, RZ ;  /* 0x00000002f2877210 */ /* 0x001fe20007f1e0ff */
[----:B------:R-:W-:Y:S01]  /*6de0*/  IMAD R247, R3, 0xb3, RZ ;  /* 0x000000b303f77824 */ /* 0x000fe200078e02ff */
[----:B---3--:R-:W-:-:S03]  /*6df0*/  LEA.HI.X.SX32 R144, R243, R23, 0x1, P2 ;  /* 0x00000017f3907211 */ /* 0x008fc600010f0eff */
[----:B------:R0:W-:Y:S01]  /*6e00*/  STL [R1+0x764], R135 ;  /* 0x0007648701007387 */ /* 0x0001e20000100800 */
[----:B----4-:R-:W-:-:S03]  /*6e10*/  IADD3 R138, P2, R244, R2, RZ ;  /* 0x00000002f48a7210 */ /* 0x010fc60007f5e0ff */
[----:B------:R3:W-:Y:S01]  /*6e20*/  STL [R1+0x700], R144 ;  /* 0x0007009001007387 */ /* 0x0007e20000100800 */
[----:B------:R-:W-:-:S03]  /*6e30*/  IMAD R248, R3, 0x14a, RZ ;  /* 0x0000014a03f87824 */ /* 0x000fc600078e02ff */
[----:B------:R4:W-:Y:S01]  /*6e40*/  STL [R1+0x774], R138 ;  /* 0x0007748a01007387 */ /* 0x0009e20000100800 */
[----:B0-----:R-:W-:Y:S01]  /*6e50*/  LEA.HI.X.SX32 R135, R245, R23, 0x1, P1 ;  /* 0x00000017f5877211 */ /* 0x001fe200008f0eff */
[----:B------:R-:W-:Y:S01]  /*6e60*/  IMAD R249, R3, 0xb1, RZ ;  /* 0x000000b103f97824 */ /* 0x000fe200078e02ff */
[----:B---3--:R-:W-:-:S03]  /*6e70*/  IADD3 R144, P1, R246, R2, RZ ;  /* 0x00000002f6907210 */ /* 0x008fc60007f3e0ff */
[----:B------:R0:W-:Y:S01]  /*6e80*/  STL [R1+0x710], R135 ;  /* 0x0007108701007387 */ /* 0x0001e20000100800 */
[----:B----4-:R-:W-:-:S03]  /*6e90*/  LEA.HI.X.SX32 R138, R247, R23, 0x1, P6 ;  /* 0x00000017f78a7211 */ /* 0x010fc600030f0eff */
[----:B------:R-:W-:Y:S01]  /*6ea0*/  STL [R1+0x784], R144 ;  /* 0x0007849001007387 */ /* 0x000fe20000100800 */
[C---:B------:R-:W-:Y:S02]  /*6eb0*/  IMAD R250, R3.reuse, 0x146, RZ ;  /* 0x0000014603fa7824 */ /* 0x040fe400078e02ff */
[----:B------:R-:W-:Y:S01]  /*6ec0*/  IMAD R251, R3, 0xaf, RZ ;  /* 0x000000af03fb7824 */ /* 0x000fe200078e02ff */
[----:B------:R3:W-:Y:S01]  /*6ed0*/  STL [R1+0x720], R138 ;  /* 0x0007208a01007387 */ /* 0x0007e20000100800 */
[----:B0-----:R-:W-:Y:S01]  /*6ee0*/  IADD3 R135, P6, R248, R2, RZ ;  /* 0x00000002f8877210 */ /* 0x001fe20007fde0ff */
[----:B--2---:R-:W-:Y:S01]  /*6ef0*/  IMAD R252, R252, 0x142, RZ ;  /* 0x00000142fcfc7824 */ /* 0x004fe200078e02ff */
[----:B---3--:R-:W-:-:S03]  /*6f00*/  LEA.HI.X.SX32 R138, R249, R23, 0x1, P4 ;  /* 0x00000017f98a7211 */ /* 0x008fc600020f0eff */
[----:B------:R0:W-:Y:S01]  /*6f10*/  STL [R1+0x794], R135 ;  /* 0x0007948701007387 */ /* 0x0001e20000100800 */
[----:B------:R-:W-:-:S03]  /*6f20*/  IADD3 R144, P4, R250, R2, RZ ;  /* 0x00000002fa907210 */ /* 0x000fc60007f9e0ff */
[----:B------:R2:W-:Y:S01]  /*6f30*/  STL [R1+0x730], R138 ;  /* 0x0007308a01007387 */ /* 0x0005e20000100800 */
[----:B0-----:R-:W-:-:S03]  /*6f40*/  LEA.HI.X.SX32 R135, R251, R23, 0x1, P5 ;  /* 0x00000017fb877211 */ /* 0x001fc600028f0eff */
[----:B------:R0:W-:Y:S01]  /*6f50*/  STL [R1+0x7a4], R144 ;  /* 0x0007a49001007387 */ /* 0x0001e20000100800 */
[----:B--2---:R-:W-:-:S03]  /*6f60*/  IADD3 R138, P5, R252, R2, RZ ;  /* 0x00000002fc8a7210 */ /* 0x004fc60007fbe0ff */
[----:B------:R-:W-:Y:S01]  /*6f70*/  STL [R1+0x740], R135 ;  /* 0x0007408701007387 */ /* 0x000fe20000100800 */
[----:B------:R-:W2:Y:S03]  /*6f80*/  LDC R252, c[0x0][0x238] ;  /* 0x00008e00fffc7b82 */ /* 0x000ea60000000800 */
[----:B------:R3:W-:Y:S05]  /*6f90*/  STL [R1+0x7b4], R138 ;  /* 0x0007b48a01007387 */ /* 0x0007ea0000100800 */
[----:B0-----:R-:W0:Y:S08]  /*6fa0*/  LDC R144, c[0x0][0x238] ;  /* 0x00008e00ff907b82 */ /* 0x001e300000000800 */
[----:B---3--:R-:W3:Y:S08]  /*6fb0*/  LDC R138, c[0x0][0x238] ;  /* 0x00008e00ff8a7b82 */ /* 0x008ef00000000800 */
[----:B------:R-:W4:Y:S01]  /*6fc0*/  LDC R135, c[0x0][0x238] ;  /* 0x00008e00ff877b82 */ /* 0x000f220000000800 */
[----:B--2---:R-:W-:-:S02]  /*6fd0*/  IMAD R252, R252, 0x13a, RZ ;  /* 0x0000013afcfc7824 */ /* 0x004fc400078e02ff */
[----:B0-----:R-:W-:Y:S02]  /*6fe0*/  IMAD R144, R144, 0xad, RZ ;  /* 0x000000ad90907824 */ /* 0x001fe400078e02ff */
[----:B---3--:R-:W-:-:S03]  /*6ff0*/  IMAD R138, R138, 0x13e, RZ ;  /* 0x0000013e8a8a7824 */ /* 0x008fc600078e02ff */
[----:B------:R-:W-:Y:S01]  /*7000*/  LEA.HI.X.SX32 R146, R144, R23, 0x1, P3 ;  /* 0x0000001790927211 */ /* 0x000fe200018f0eff */
[----:B----4-:R-:W-:Y:S01]  /*7010*/  IMAD R135, R135, 0xab, RZ ;  /* 0x000000ab87877824 */ /* 0x010fe200078e02ff */
[----:B------:R-:W-:-:S03]  /*7020*/  IADD3 R144, P3, R138, R2, RZ ;  /* 0x000000028a907210 */ /* 0x000fc60007f7e0ff */
[----:B------:R-:W-:Y:S01]  /*7030*/  STL [R1+0x750], R146 ;  /* 0x0007509201007387 */ /* 0x000fe20000100800 */
[----:B------:R-:W-:Y:S02]  /*7040*/  LEA.HI.X.SX32 R135, R135, R23, 0x1, P0 ;  /* 0x0000001787877211 */ /* 0x000fe400000f0eff */
[----:B------:R-:W-:Y:S01]  /*7050*/  IADD3 R138, P0, R252, R2, RZ ;  /* 0x00000002fc8a7210 */ /* 0x000fe20007f1e0ff */
[----:B------:R0:W-:Y:S01]  /*7060*/  STL [R1+0x7c4], R144 ;  /* 0x0007c49001007387 */ /* 0x0001e20000100800 */
[----:B------:R-:W2:Y:S03]  /*7070*/  LDC R252, c[0x0][0x238] ;  /* 0x00008e00fffc7b82 */ /* 0x000ea60000000800 */
[----:B------:R-:W-:Y:S04]  /*7080*/  STL [R1+0x760], R135 ;  /* 0x0007608701007387 */ /* 0x000fe80000100800 */
[----:B------:R3:W-:Y:S01]  /*7090*/  STL [R1+0x7d4], R138 ;  /* 0x0007d48a01007387 */ /* 0x0007e20000100800 */
        /* <DEDUP_REMOVED lines=134> */
[-C--:B------:R-:W-:Y:S02]  /*7900*/  LEA.HI.X.SX32 R146, R144, R23.reuse, 0x1, P4 ;  /* 0x0000001790927211 */ /* 0x080fe400020f0eff */
[-C--:B------:R-:W-:Y:S01]  /*7910*/  IADD3 R144, P4, R138, R2.reuse, RZ ;  /* 0x000000028a907210 */ /* 0x080fe20007f9e0ff */
[----:B----4-:R-:W-:Y:S02]  /*7920*/  IMAD R135, R135, 0x87, RZ ;  /* 0x0000008787877824 */ /* 0x010fe400078e02ff */
[----:B------:R-:W-:Y:S03]  /*7930*/  STL [R1+0x870], R146 ;  /* 0x0008709201007387 */ /* 0x000fe60000100800 */
[----:B------:R-:W-:Y:S01]  /*7940*/  LEA.HI.X.SX32 R135, R135, R23, 0x1, P5 ;  /* 0x0000001787877211 */ /* 0x000fe200028f0eff */
[----:B------:R0:W-:Y:S01]  /*7950*/  STL [R1+0x8a4], R144 ;  /* 0x0008a49001007387 */ /* 0x0001e20000100800 */
[----:B------:R-:W-:-:S02]  /*7960*/  IADD3 R138, P5, R252, R2, RZ ;  /* 0x00000002fc8a7210 */ /* 0x000fc40007fbe0ff */
[----:B------:R-:W2:Y:S01]  /*7970*/  LDC R252, c[0x0][0x238] ;  /* 0x00008e00fffc7b82 */ /* 0x000ea20000000800 */
[----:B------:R3:W-:Y:S07]  /*7980*/  STL [R1+0x880], R135 ;  /* 0x0008808701007387 */ /* 0x0007ee0000100800 */
[----:B0-----:R-:W0:Y:S01]  /*7990*/  LDC R144, c[0x0][0x238] ;  /* 0x00008e00ff907b82 */ /* 0x001e220000000800 */
[----:B------:R4:W-:Y:S07]  /*79a0*/  STL [R1+0x8b4], R138 ;  /* 0x0008b48a01007387 */ /* 0x0009ee0000100800 */
[----:B---3--:R-:W3:Y:S08]  /*79b0*/  LDC R135, c[0x0][0x238] ;  /* 0x00008e00ff877b82 */ /* 0x008ef00000000800 */
[----:B----4-:R-:W4:Y:S01]  /*79c0*/  LDC R138, c[0x0][0x238] ;  /* 0x00008e00ff8a7b82 */ /* 0x010f220000000800 */
[----:B--2---:R-:W-:-:S02]  /*79d0*/  IMAD R252, R252, 0x1dc, RZ ;  /* 0x000001dcfcfc7824 */ /* 0x004fc400078e02ff */
[----:B0-----:R-:W-:-:S05]  /*79e0*/  IMAD R144, R144, 0x85, RZ ;  /* 0x0000008590907824 */ /* 0x001fca00078e02ff */
[----:B------:R-:W-:Y:S01]  /*79f0*/  LEA.HI.X.SX32 R146, R144, R23, 0x1, P6 ;  /* 0x0000001790927211 */ /* 0x000fe200030f0eff */
[----:B---3--:R-:W-:-:S04]  /*7a00*/  IMAD R135, R135, 0x83, RZ ;  /* 0x0000008387877824 */ /* 0x008fc800078e02ff */
[----:B------:R-:W-:Y:S01]  /*7a10*/  STL [R1+0x890], R146 ;  /* 0x0008909201007387 */ /* 0x000fe20000100800 */
[-C--:B----4-:R-:W-:Y:S02]  /*7a20*/  LEA R144, P6, R138, R2.reuse, 0x8 ;  /* 0x000000028a907211 */ /* 0x090fe400078c40ff */
[----:B------:R-:W-:Y:S02]  /*7a30*/  LEA.HI.X.SX32 R138, R135, R23, 0x1, P4 ;  /* 0x00000017878a7211 */ /* 0x000fe400020f0eff */
[----:B------:R-:W-:Y:S01]  /*7a40*/  IADD3 R135, P4, R252, R2, RZ ;  /* 0x00000002fc877210 */ /* 0x000fe20007f9e0ff */
[----:B------:R-:W-:Y:S01]  /*7a50*/  STL [R1+0x8bc], R144 ;  /* 0x0008bc9001007387 */ /* 0x000fe20000100800 */
[----:B------:R-:W-:Y:S01]  /*7a60*/  IMAD R28, R3, 0xfe, RZ ;  /* 0x000000fe031c7824 */ /* 0x000fe200078e02ff */
[----:B------:R-:W0:Y:S02]  /*7a70*/  LDC R252, c[0x0][0x238] ;  /* 0x00008e00fffc7b82 */ /* 0x000e240000000800 */
[----:B------:R2:W-:Y:S04]  /*7a80*/  STL [R1+0x8a0], R138 ;  /* 0x0008a08a01007387 */ /* 0x0005e80000100800 */
[----:B------:R3:W-:Y:S02]  /*7a90*/  STL [R1+0x54c], R135 ;  /* 0x00054c8701007387 */ /* 0x0007e40000100800 */
[----:B--2---:R-:W2:Y:S08]  /*7aa0*/  LDC R138, c[0x0][0x238] ;  /* 0x00008e00ff8a7b82 */ /* 0x004eb00000000800 */
[----:B---3--:R-:W3:Y:S01]  /*7ab0*/  LDC R135, c[0x0][0x238] ;  /* 0x00008e00ff877b82 */ /* 0x008ee20000000800 */
[----:B--2---:R-:W-:-:S05]  /*7ac0*/  IMAD R138, R138, 0x81, RZ ;  /* 0x000000818a8a7824 */ /* 0x004fca00078e02ff */
[----:B------:R-:W-:Y:S01]  /*7ad0*/  LEA.HI.X.SX32 R138, R138, R23, 0x1, P5 ;  /* 0x000000178a8a7211 */ /* 0x000fe200028f0eff */
[----:B---3--:R-:W-:Y:S01]  /*7ae0*/  IMAD.SHL.U32 R135, R135, 0x80, RZ ;  /* 0x0000008087877824 */ /* 0x008fe200078e00ff */
[----:B------:R-:W-:-:S03]  /*7af0*/  IADD3 R144, P5, R28, R2, RZ ;  /* 0x000000021c907210 */ /* 0x000fc60007fbe0ff */
[----:B------:R-:W-:Y:S01]  /*7b00*/  STL [R1+0x8b0], R138 ;  /* 0x0008b08a01007387 */ /* 0x000fe20000100800 */
[----:B------:R-:W-:-:S03]  /*7b10*/  LEA.HI.X.SX32 R135, R135, R23, 0x1, P6 ;  /* 0x0000001787877211 */ /* 0x000fc600030f0eff */
[----:B------:R-:W-:Y:S04]  /*7b20*/  STL [R1+0x8c4], R144 ;  /* 0x0008c49001007387 */ /* 0x000fe80000100800 */
[----:B------:R2:W-:Y:S02]  /*7b30*/  STL [R1+0x8b8], R135 ;  /* 0x0008b88701007387 */ /* 0x0005e40000100800 */
[----:B--2---:R-:W2:Y:S01]  /*7b40*/  LDC R135, c[0x0][0x238] ;  /* 0x00008e00ff877b82 */ /* 0x004ea20000000800 */
[----:B0-----:R-:W-:Y:S02]  /*7b50*/  IMAD R252, R252, 0x1d4, RZ ;  /* 0x000001d4fcfc7824 */ /* 0x001fe400078e02ff */
[----:B------:R-:W-:-:S03]  /*7b60*/  IMAD R29, R3, 0xfa, RZ ;  /* 0x000000fa031d7824 */ /* 0x000fc600078e02ff */
[-C--:B------:R-:W-:Y:S02]  /*7b70*/  IADD3 R138, P6, R252, R2.reuse, RZ ;  /* 0x00000002fc8a7210 */ /* 0x080fe40007fde0ff */
[----:B------:R-:W0:Y:S03]  /*7b80*/  LDC R252, c[0x0][0x238] ;  /* 0x00008e00fffc7b82 */ /* 0x000e260000000800 */
[----:B------:R3:W-:Y:S02]  /*7b90*/  STL [R1+0x56c], R138 ;  /* 0x00056c8a01007387 */ /* 0x0007e40000100800 */
[----:B---3--:R-:W-:Y:S01]  /*7ba0*/  LEA.HI.X.SX32 R138, R28, R23, 0x1, P3 ;  /* 0x000000171c8a7211 */ /* 0x008fe200018f0eff */
[----:B--2---:R-:W-:Y:S01]  /*7bb0*/  IMAD R135, R135, 0x7f, RZ ;  /* 0x0000007f87877824 */ /* 0x004fe200078e02ff */
        /* <DEDUP_REMOVED lines=344> */
[----:B0-----:R-:W-:-:S05]  /*9140*/  IMAD R252, R252, 0x11c, RZ ;  /* 0x0000011cfcfc7824 */ /* 0x001fca00078e02ff */
[-C--:B------:R-:W-:Y:S02]  /*9150*/  IADD3 R138, P4, R252, R2.reuse, RZ ;  /* 0x00000002fc8a7210 */ /* 0x080fe40007f9e0ff */
[----:B------:R-:W0:Y:S01]  /*9160*/  LDC R252, c[0x0][0x238] ;  /* 0x00008e00fffc7b82 */ /* 0x000e220000000800 */
[----:B------:R-:W-:Y:S02]  /*9170*/  IMAD R71, R117, 0x8e, RZ ;  /* 0x0000008e75477824 */ /* 0x000fe400078e02ff */
[----:B------:R3:W-:Y:S02]  /*9180*/  STL [R1+0x84c], R138 ;  /* 0x00084c8a01007387 */ /* 0x0007e40000100800 */
[----:B---3--:R-:W-:Y:S01]  /*9190*/  LEA.HI.X.SX32 R138, R55, R23, 0x1, P5 ;  /* 0x00000017378a7211 */ /* 0x008fe200028f0eff */
[----:B--2---:R-:W-:Y:S01]  /*91a0*/  IMAD R135, R135, 0x49, RZ ;  /* 0x0000004987877824 */ /* 0x004fe200078e02ff */
[----:B------:R-:W-:-:S03]  /*91b0*/  IADD3 R144, P5, R71, R2, RZ ;  /* 0x0000000247907210 */ /* 0x000fc60007fbe0ff */
[----:B------:R-:W-:Y:S01]  /*91c0*/  STL [R1+0x828], R138 ;  /* 0x0008288a01007387 */ /* 0x000fe20000100800 */
[----:B------:R-:W-:-:S03]  /*91d0*/  LEA.HI.X.SX32 R135, R135, R23, 0x1, P6 ;  /* 0x0000001787877211 */ /* 0x000fc600030f0eff */
[----:B------:R-:W-:Y:S04]  /*91e0*/  STL [R1+0xa84], R144 ;  /* 0x000a849001007387 */ /* 0x000fe80000100800 */
[----:B------:R2:W-:Y:S01]  /*91f0*/  STL [R1+0xa70], R135 ;  /* 0x000a708701007387 */ /* 0x0005e20000100800 */
[----:B0-----:R-:W-:Y:S01]  /*9200*/  IMAD R252, R252, 0x114, RZ ;  /* 0x00000114fcfc7824 */ /* 0x001fe200078e02ff */
[----:B--2---:R-:W0:Y:S04]  /*9210*/  LDC R135, c[0x0][0x238] ;  /* 0x00008e00ff877b82 */ /* 0x004e280000000800 */
[----:B------:R-:W-:-:S04]  /*9220*/  IADD3 R138, P6, R252, R2, RZ ;  /* 0x00000002fc8a7210 */ /* 0x000fc80007fde0ff */
[----:B------:R-:W2:Y:S01]  /*9230*/  LDC R252, c[0x0][0x238] ;  /* 0x00008e00fffc7b82 */ /* 0x000ea20000000800 */
[----:B------:R-:W-:Y:S01]  /*9240*/  IMAD R72, R121, 0x8a, RZ ;  /* 0x0000008a79487824 */ /* 0x000fe200078e02ff */
[----:B------:R3:W-:Y:S02]  /*9250*/  STL [R1+0x86c], R138 ;  /* 0x00086c8a01007387 */ /* 0x0007e40000100800 */
[----:B---3--:R-:W-:Y:S01]  /*9260*/  LEA.HI.X.SX32 R138, R71, R23, 0x1, P4 ;  /* 0x00000017478a7211 */ /* 0x008fe200020f0eff */
[----:B0-----:R-:W-:Y:S01]  /*9270*/  IMAD R135, R135, 0x47, RZ ;  /* 0x0000004787877824 */ /* 0x001fe200078e02ff */
[----:B------:R-:W-:-:S03]  /*9280*/  IADD3 R144, P4, R72, R2, RZ ;  /* 0x0000000248907210 */ /* 0x000fc60007f9e0ff */
[----:B------:R0:W-:Y:S01]  /*9290*/  STL [R1+0x848], R138 ;  /* 0x0008488a01007387 */ /* 0x0001e20000100800 */
[----:B------:R-:W-:-:S03]  /*92a0*/  LEA.HI.X.SX32 R135, R135, R23, 0x1, P5 ;  /* 0x0000001787877211 */ /* 0x000fc600028f0eff */
[----:B------:R-:W-:Y:S01]  /*92b0*/  STL [R1+0xa94], R144 ;  /* 0x000a949001007387 */ /* 0x000fe20000100800 */
[----:B--2---:R-:W-:-:S03]  /*92c0*/  IMAD R252, R252, 0x10c, RZ ;  /* 0x0000010cfcfc7824 */ /* 0x004fc600078e02ff */
[----:B------:R2:W-:Y:S02]  /*92d0*/  STL [R1+0xa80], R135 ;  /* 0x000a808701007387 */ /* 0x0005e40000100800 */
[----:B0-----:R-:W-:Y:S02]  /*92e0*/  IADD3 R138, P5, R252, R2, RZ ;  /* 0x00000002fc8a7210 */ /* 0x001fe40007fbe0ff */
[----:B------:R-:W0:Y:S08]  /*92f0*/  LDC R252, c[0x0][0x238] ;  /* 0x00008e00fffc7b82 */ /* 0x000e300000000800 */
[----:B--2---:R-:W2:Y:S01]  /*9300*/  LDC R135, c[0x0][0x238] ;  /* 0x00008e00ff877b82 */ /* 0x004ea20000000800 */
[----:B------:R3:W-:Y:S02]  /*9310*/  STL [R1+0x88c], R138 ;  /* 0x00088c8a01007387 */ /* 0x0007e40000100800 */
[----:B---3--:R-:W-:Y:S01]  /*9320*/  LEA.HI.X.SX32 R138, R72, R23, 0x1, P6 ;  /* 0x00000017488a7211 */ /* 0x008fe200030f0eff */
[----:B0-----:R-:W-:-:S02]  /*9330*/  IMAD R252, R252, 0x104, RZ ;  /* 0x00000104fcfc7824 */ /* 0x001fc400078e02ff */
[----:B--2---:R-:W-:-:S05]  /*9340*/  IMAD R135, R135, 0x45, RZ ;  /* 0x0000004587877824 */ /* 0x004fca00078e02ff */
[----:B------:R-:W-:Y:S02]  /*9350*/  LEA.HI.X.SX32 R144, R135, R23, 0x1, P4 ;  /* 0x0000001787907211 */ /* 0x000fe400020f0eff */
[----:B------:R-:W0:Y:S01]  /*9360*/  LDC R135, c[0x0][0x238] ;  /* 0x00008e00ff877b82 */ /* 0x000e220000000800 */
[----:B------:R2:W-:Y:S01]  /*9370*/  STL [R1+0x868], R138 ;  /* 0x0008688a01007387 */ /* 0x0005e20000100800 */
[----:B------:R-:W-:Y:S01]  /*9380*/  IMAD R73, R126, 0x86, RZ ;  /* 0x000000867e497824 */ /* 0x000fe200078e02ff */
[----:B--2---:R-:W-:-:S05]  /*9390*/  IADD3 R138, P4, R252, R2, RZ ;  /* 0x00000002fc8a7210 */ /* 0x004fca0007f9e0ff */
[----:B------:R-:W2:Y:S01]  /*93a0*/  LDC R252, c[0x0][0x238] ;  /* 0x00008e00fffc7b82 */ /* 0x000ea20000000800 */
[----:B------:R-:W-:Y:S01]  /*93b0*/  IADD3 R146, P6, R73, R2, RZ ;  /* 0x0000000249927210 */ /* 0x000fe20007fde0ff */
[----:B------:R-:W-:-:S04]  /*93c0*/  IMAD R74, R129, 0x82, RZ ;  /* 0x00000082814a7824 */ /* 0x000fc800078e02ff */
[----:B------:R-:W-:Y:S04]  /*93d0*/  STL [R1+0xaa4], R146 ;  /* 0x000aa49201007387 */ /* 0x000fe80000100800 */
[----:B------:R-:W-:Y:S01]  /*93e0*/  STL [R1+0xa90], R144 ;  /* 0x000a909001007387 */ /* 0x000fe20000100800 */
[----:B0-----:R-:W-:-:S03]  /*93f0*/  IMAD R135, R135, 0x43, RZ ;  /* 0x0000004387877824 */ /* 0x001fc600078e02ff */
[----:B------:R0:W-:Y:S02]  /*9400*/  STL [R1+0x8ac], R138 ;  /* 0x0008ac8a01007387 */ /* 0x0001e40000100800 */
[-C--:B------:R-:W-:Y:S02]  /*9410*/  LEA.HI.X.SX32 R135, R135, R23.reuse, 0x1, P6 ;  /* 0x0000001787877211 */ /* 0x080fe400030f0eff */
[----:B0-----:R-:W-:Y:S02]  /*9420*/  LEA.HI.X.SX32 R138, R73, R23, 0x1, P5 ;  /* 0x00000017498a7211 */ /* 0x001fe400028f0eff */
[----:B------:R-:W-:-:S03]  /*9430*/  IADD3 R144, P5, R74, R2, RZ ;  /* 0x000000024a907210 */ /* 0x000fc60007fbe0ff */
[----:B------:R2:W-:Y:S04]  /*9440*/  STL [R1+0x888], R138 ;  /* 0x0008888a01007387 */ /* 0x0005e80000100800 */
[----:B------:R-:W-:Y:S01]  /*9450*/  STL [R1+0xab4], R144 ;  /* 0x000ab49001007387 */ /* 0x000fe20000100800 */
[----:B--2---:R-:W-:-:S03]  /*9460*/  LEA R138, P6, R252, R2, 0x7 ;  /* 0x00000002fc8a7211 */ /* 0x004fc600078c38ff */
[----:B------:R0:W-:Y:S01]  /*9470*/  STL [R1+0xaa0], R135 ;  /* 0x000aa08701007387 */ /* 0x0001e20000100800 */
[----:B------:R-:W2:Y:S03]  /*9480*/  LDC R252, c[0x0][0x238] ;  /* 0x00008e00fffc7b82 */ /* 0x000ea60000000800 */
[----:B------:R3:W-:Y:S05]  /*9490*/  STL [R1+0xabc], R138 ;  /* 0x000abc8a01007387 */ /* 0x0007ea0000100800 */
[----:B0-----:R-:W0:Y:S08]  /*94a0*/  LDC R135, c[0x0][0x238] ;  /* 0x00008e00ff877b82 */ /* 0x001e300000000800 */
[----:B---3--:R-:W3:Y:S01]  /*94b0*/  LDC R138, c[0x0][0x238] ;  /* 0x00008e00ff8a7b82 */ /* 0x008ee20000000800 */
[----:B------:R-:W-:Y:S01]  /*94c0*/  LEA.HI.X.SX32 R144, R74, R23, 0x1, P4 ;  /* 0x000000174a907211 */ /* 0x000fe200020f0eff */
[----:B------:R-:W-:-:S04]  /*94d0*/  IMAD R75, R3, 0xfc, RZ ;  /* 0x000000fc034b7824 */ /* 0x000fc800078e02ff */
[----:B------:R4:W-:Y:S01]  /*94e0*/  STL [R1+0x8a8], R144 ;  /* 0x0008a89001007387 */ /* 0x0009e20000100800 */
[----:B0-----:R-:W-:Y:S02]  /*94f0*/  IMAD R135, R135, 0x41, RZ ;  /* 0x0000004187877824 */ /* 0x001fe400078e02ff */
[----:B---3--:R-:W-:-:S05]  /*9500*/  IMAD R138, R138, 0x1b8, RZ ;  /* 0x000001b88a8a7824 */ /* 0x008fca00078e02ff */
[-C--:B----4-:R-:W-:Y:S02]  /*9510*/  IADD3 R144, P4, R138, R2.reuse, RZ ;  /* 0x000000028a907210 */ /* 0x090fe40007f9e0ff */
[----:B------:R-:W-:Y:S02]  /*9520*/  LEA.HI.X.SX32 R138, R135, R23, 0x1, P5 ;  /* 0x00000017878a7211 */ /* 0x000fe400028f0eff */
[----:B------:R-:W-:Y:S01]  /*9530*/  IADD3 R135, P5, R75, R2, RZ ;  /* 0x000000024b877210 */ /* 0x000fe20007fbe0ff */
[----:B------:R-:W-:Y:S04]  /*9540*/  STL [R1+0x5dc], R144 ;  /* 0x0005dc9001007387 */ /* 0x000fe80000100800 */
[----:B------:R-:W-:Y:S04]  /*9550*/  STL [R1+0xab0], R138 ;  /* 0x000ab08a01007387 */ /* 0x000fe80000100800 */
[----:B------:R0:W-:Y:S02]  /*9560*/  STL [R1+0x8cc], R135 ;  /* 0x0008cc8701007387 */ /* 0x0001e40000100800 */
[----:B0-----:R-:W0:Y:S01]  /*9570*/  LDC R135, c[0x0][0x238] ;  /* 0x00008e00ff877b82 */ /* 0x001e220000000800 */
[----:B--2---:R-:W-:-:S02]  /*9580*/  IMAD.SHL.U32 R252, R252, 0x40, RZ ;  /* 0x00000040fcfc7824 */ /* 0x004fc400078e00ff */
[----:B------:R-:W-:-:S03]  /*9590*/  IMAD R76, R134, 0x7e, RZ ;  /* 0x0000007e864c7824 */ /* 0x000fc600078e02ff */
[----:B------:R-:W-:Y:S02]  /*95a0*/  LEA.HI.X.SX32 R144, R252, R23, 0x1, P6 ;  /* 0x00000017fc907211 */ /* 0x000fe400030f0eff */
[----:B------:R-:W-:Y:S01]  /*95b0*/  IADD3 R138, P6, R76, R2, RZ ;  /* 0x000000024c8a7210 */ /* 0x000fe20007fde0ff */
[----:B------:R-:W2:Y:S02]  /*95c0*/  LDC R252, c[0x0][0x238] ;  /* 0x00008e00fffc7b82 */ /* 0x000ea40000000800 */
[----:B------:R-:W-:Y:S01]  /*95d0*/  STL [R1+0xab8], R144 ;  /* 0x000ab89001007387 */ /* 0x000fe20000100800 */
[----:B------:R-:W-:-:S03]  /*95e0*/  IMAD R77, R3, 0xf4, RZ ;  /* 0x000000f4034d7824 */ /* 0x000fc600078e02ff */
[----:B------:R3:W-:Y:S01]  /*95f0*/  STL [R1+0xac4], R138 ;  /* 0x000ac48a01007387 */ /* 0x0007e20000100800 */
[----:B0-----:R-:W-:Y:S01]  /*9600*/  IMAD R135, R135, 0x1a8, RZ ;  /* 0x000001a887877824 */ /* 0x001fe200078e02ff */
[----:B---3--:R-:W-:-:S04]  /*9610*/  LEA.HI.X.SX32 R138, R75, R23, 0x1, P3 ;  /* 0x000000174b8a7211 */ /* 0x008fc800018f0eff */
[-C--:B------:R-:W-:Y:S01]  /*9620*/  IADD3 R144, P3, R135, R2.reuse, RZ ;  /* 0x0000000287907210 */ /* 0x080fe20007f7e0ff */
[----:B------:R0:W-:Y:S04]  /*9630*/  STL [R1+0x4d8], R138 ;  /* 0x0004d88a01007387 */ /* 0x0001e80000100800 */
[----:B------:R-:W-:Y:S01]  /*9640*/  STL [R1+0x61c], R144 ;  /* 0x00061c9001007387 */ /* 0x000fe20000100800 */
[----:B0-----:R-:W-:Y:S02]  /*9650*/  LEA.HI.X.SX32 R138, R76, R23, 0x1, P5 ;  /* 0x000000174c8a7211 */ /* 0x001fe400028f0eff */
[----:B------:R-:W-:-:S03]  /*9660*/  IADD3 R135, P5, R77, R2, RZ ;  /* 0x000000024d877210 */ /* 0x000fc60007fbe0ff */
[----:B------:R-:W-:Y:S04]  /*9670*/  STL [R1+0x8c8], R138 ;  /* 0x0008c88a01007387 */ /* 0x000fe80000100800 */
[----:B------:R0:W-:Y:S02]  /*9680*/  STL [R1+0x8ec], R135 ;  /* 0x0008ec8701007387 */ /* 0x0001e40000100800 */
[----:B0-----:R-:W0:Y:S01]  /*9690*/  LDC R135, c[0x0][0x238] ;  /* 0x00008e00ff877b82 */ /* 0x001e220000000800 */
[----:B--2---:R-:W-:Y:S02]  /*96a0*/  IMAD R252, R252, 0x3f, RZ ;  /* 0x0000003ffcfc7824 */ /* 0x004fe400078e02ff */
        /* <DEDUP_REMOVED lines=53> */
[----:B--2---:R-:W-:-:S05]  /*9a00*/  IMAD R252, R252, 0x39, RZ ;  /* 0x00000039fcfc7824 */ /* 0x004fca00078e02ff */
        /* <DEDUP_REMOVED lines=32> */
[----:B------:R0:W-:Y:S01]  /*9c10*/  STL [R1+0x98c], R135 ;  /* 0x00098c8701007387 */ /* 0x0001e20000100800 */
[----:B--2---:R-:W-:Y:S01]  /*9c20*/  IMAD R252, R252, 0x35, RZ ;  /* 0x00000035fcfc7824 */ /* 0x004fe200078e02ff */
[----:B0-----:R-:W0:Y:S04]  /*9c30*/  LDC R135, c[0x0][0x238] ;  /* 0x00008e00ff877b82 */ /* 0x001e280000000800 */
[----:B------:R-:W-:-:S02]  /*9c40*/  LEA.HI.X.SX32 R144, R252, R23, 0x1, P6 ;  /* 0x00000017fc907211 */ /* 0x000fc400030f0eff */
[C---:B------:R-:W-:Y:S02]  /*9c50*/  IADD3 R138, P6, R88.reuse, R2, RZ ;  /* 0x00000002588a7210 */ /* 0x040fe40007fde0ff */
[----:B------:R-:W2:Y:S01]  /*9c60*/  LDC R252, c[0x0][0x238] ;  /* 0x00008e00fffc7b82 */ /* 0x000ea20000000800 */
[----:B------:R-:W-:Y:S04]  /*9c70*/  STL [R1+0xb10], R144 ;  /* 0x000b109001007387 */ /* 0x000fe80000100800 */
[----:B------:R3:W-:Y:S01]  /*9c80*/  STL [R1+0xb24], R138 ;  /* 0x000b248a01007387 */ /* 0x0007e20000100800 */
[----:B------:R-:W-:Y:S01]  /*9c90*/  IMAD R89, R3, 0xc4, RZ ;  /* 0x000000c403597824 */ /* 0x000fe200078e02ff */
[-C--:B------:R-:W-:Y:S02]  /*9ca0*/  LEA.HI.X.SX32 R88, R88, R23.reuse, 0x1, P5 ;  /* 0x0000001758587211 */ /* 0x080fe400028f0eff */
[----:B---3--:R-:W-:Y:S01]  /*9cb0*/  LEA.HI.X.SX32 R138, R87, R23, 0x1, P0 ;  /* 0x00000017578a7211 */ /* 0x008fe200000f0eff */
[----:B0-----:R-:W-:-:S04]  /*9cc0*/  IMAD R135, R135, 0x148, RZ ;  /* 0x0000014887877824 */ /* 0x001fc800078e02ff */
[----:B------:R0:W-:Y:S02]  /*9cd0*/  STL [R1+0x658], R138 ;  /* 0x0006588a01007387 */ /* 0x0001e40000100800 */
[-C--:B0-----:R-:W-:Y:S02]  /*9ce0*/  IADD3 R138, P0, R135, R2.reuse, RZ ;  /* 0x00000002878a7210 */ /* 0x081fe40007f1e0ff */
[----:B------:R-:W-:-:S03]  /*9cf0*/  IADD3 R135, P5, R89, R2, RZ ;  /* 0x0000000259877210 */ /* 0x000fc60007fbe0ff */
[----:B------:R0:W-:Y:S01]  /*9d00*/  STL [R1+0x79c], R138 ;  /* 0x00079c8a01007387 */ /* 0x0001e20000100800 */
[----:B--2---:R-:W-:-:S03]  /*9d10*/  IMAD R252, R252, 0x33, RZ ;  /* 0x00000033fcfc7824 */ /* 0x004fc600078e02ff */
[----:B------:R-:W-:Y:S04]  /*9d20*/  STL [R1+0x988], R88 ;  /* 0x0009885801007387 */ /* 0x000fe80000100800 */
[----:B------:R2:W-:Y:S01]  /*9d30*/  STL [R1+0x9ac], R135 ;  /* 0x0009ac8701007387 */ /* 0x0005e20000100800 */
[----:B0-----:R-:W-:Y:S02]  /*9d40*/  LEA.HI.X.SX32 R138, R252, R23, 0x1, P6 ;  /* 0x00000017fc8a7211 */ /* 0x001fe400030f0eff */
[----:B------:R-:W0:Y:S08]  /*9d50*/  LDC R252, c[0x0][0x238] ;  /* 0x00008e00fffc7b82 */ /* 0x000e300000000800 */
[----:B--2---:R-:W2:Y:S01]  /*9d60*/  LDC R135, c[0x0][0x238] ;  /* 0x00008e00ff877b82 */ /* 0x004ea20000000800 */
[----:B------:R-:W-:Y:S01]  /*9d70*/  IMAD R90, R159, 0x62, RZ ;  /* 0x000000629f5a7824 */ /* 0x000fe200078e02ff */
[----:B------:R3:W-:Y:S04]  /*9d80*/  STL [R1+0xb20], R138 ;  /* 0x000b208a01007387 */ /* 0x0007e80000100800 */
[----:B------:R-:W-:-:S05]  /*9d90*/  IADD3 R88, P6, R90, R2, RZ ;  /* 0x000000025a587210 */ /* 0x000fca0007fde0ff */
[----:B------:R4:W-:Y:S01]  /*9da0*/  STL [R1+0xb34], R88 ;  /* 0x000b345801007387 */ /* 0x0009e20000100800 */
[----:B------:R-:W-:Y:S01]  /*9db0*/  IMAD R91, R3, 0xbc, RZ ;  /* 0x000000bc035b7824 */ /* 0x000fe200078e02ff */
[----:B---3--:R-:W3:Y:S01]  /*9dc0*/  LDC R138, c[0x0][0x238] ;  /* 0x00008e00ff8a7b82 */ /* 0x008ee20000000800 */
[----:B0-----:R-:W-:Y:S02]  /*9dd0*/  IMAD R252, R252, 0x31, RZ ;  /* 0x00000031fcfc7824 */ /* 0x001fe400078e02ff */
[----:B--2---:R-:W-:Y:S01]  /*9de0*/  IMAD R135, R135, 0x138, RZ ;  /* 0x0000013887877824 */ /* 0x004fe200078e02ff */
[----:B----4-:R-:W-:-:S04]  /*9df0*/  LEA.HI.X.SX32 R88, R89, R23, 0x1, P2 ;  /* 0x0000001759587211 */ /* 0x010fc800010f0eff */
[----:B------:R-:W-:Y:S02]  /*9e00*/  IADD3 R89, P2, R135, R2, RZ ;  /* 0x0000000287597210 */ /* 0x000fe40007f5e0ff */
[----:B------:R-:W0:Y:S01]  /*9e10*/  LDC R135, c[0x0][0x238] ;  /* 0x00008e00ff877b82 */ /* 0x000e220000000800 */
[----:B------:R-:W-:Y:S04]  /*9e20*/  STL [R1+0x698], R88 ;  /* 0x0006985801007387 */ /* 0x000fe80000100800 */
[----:B------:R2:W-:Y:S02]  /*9e30*/  STL [R1+0x7dc], R89 ;  /* 0x0007dc5901007387 */ /* 0x0005e40000100800 */
[-C--:B--2---:R-:W-:Y:S02]  /*9e40*/  LEA.HI.X.SX32 R89, R252, R23.reuse, 0x1, P6 ;  /* 0x00000017fc597211 */ /* 0x084fe400030f0eff */
[----:B------:R-:W2:Y:S01]  /*9e50*/  LDC R252, c[0x0][0x238] ;  /* 0x00008e00fffc7b82 */ /* 0x000ea20000000800 */
[----:B------:R-:W-:-:S02]  /*9e60*/  LEA.HI.X.SX32 R88, R90, R23, 0x1, P5 ;  /* 0x000000175a587211 */ /* 0x000fc400028f0eff */
[----:B------:R-:W-:-:S03]  /*9e70*/  IADD3 R90, P5, R91, R2, RZ ;  /* 0x000000025b5a7210 */ /* 0x000fc60007fbe0ff */
[----:B------:R4:W-:Y:S01]  /*9e80*/  STL [R1+0x9a8], R88 ;  /* 0x0009a85801007387 */ /* 0x0009e20000100800 */
[----:B0-----:R-:W-:-:S03]  /*9e90*/  IMAD R135, R135, 0x128, RZ ;  /* 0x0000012887877824 */ /* 0x001fc600078e02ff */
[----:B------:R-:W-:Y:S01]  /*9ea0*/  STL [R1+0x9cc], R90 ;  /* 0x0009cc5a01007387 */ /* 0x000fe20000100800 */
[----:B----4-:R-:W-:-:S03]  /*9eb0*/  IADD3 R88, P6, R92, R2, RZ ;  /* 0x000000025c587210 */ /* 0x010fc60007fde0ff */
[----:B------:R-:W-:Y:S04]  /*9ec0*/  STL [R1+0xb30], R89 ;  /* 0x000b305901007387 */ /* 0x000fe80000100800 */
[----:B------:R0:W-:Y:S01]  /*9ed0*/  STL [R1+0xb44], R88 ;  /* 0x000b445801007387 */ /* 0x0001e20000100800 */
[----:B--2---:R-:W-:Y:S01]  /*9ee0*/  IMAD R252, R252, 0x2f, RZ ;  /* 0x0000002ffcfc7824 */ /* 0x004fe200078e02ff */
[-C--:B0-----:R-:W-:Y:S02]  /*9ef0*/  LEA.HI.X.SX32 R88, R91, R23.reuse, 0x1, P1 ;  /* 0x000000175b587211 */ /* 0x081fe400008f0eff */
[----:B------:R-:W-:Y:S02]  /*9f00*/  IADD3 R89, P1, R135, R2, RZ ;  /* 0x0000000287597210 */ /* 0x000fe40007f3e0ff */
[----:B------:R-:W0:Y:S01]  /*9f10*/  LDC R135, c[0x0][0x238] ;  /* 0x00008e00ff877b82 */ /* 0x000e220000000800 */
[----:B------:R-:W-:Y:S04]  /*9f20*/  STL [R1+0x6d8], R88 ;  /* 0x0006d85801007387 */ /* 0x000fe80000100800 */
[----:B------:R2:W-:Y:S02]  /*9f30*/  STL [R1+0x81c], R89 ;  /* 0x00081c5901007387 */ /* 0x0005e40000100800 */
[----:B--2---:R-:W-:-:S02]  /*9f40*/  LEA.HI.X.SX32 R89, R252, R23, 0x1, P6 ;  /* 0x00000017fc597211 */ /* 0x004fc400030f0eff */
[----:B------:R-:W2:Y:S01]  /*9f50*/  LDC R252, c[0x0][0x238] ;  /* 0x00008e00fffc7b82 */ /* 0x000ea20000000800 */
[----:B------:R-:W-:Y:S01]  /*9f60*/  IMAD R93, R3, 0xb4, RZ ;  /* 0x000000b4035d7824 */ /* 0x000fe200078e02ff */
[----:B------:R-:W-:Y:S01]  /*9f70*/  LEA.HI.X.SX32 R88, R92, R23, 0x1, P5 ;  /* 0x000000175c587211 */ /* 0x000fe200028f0eff */
[----:B------:R-:W-:-:S03]  /*9f80*/  IMAD R94, R166, 0x5a, RZ ;  /* 0x0000005aa65e7824 */ /* 0x000fc600078e02ff */
[----:B------:R-:W-:Y:S01]  /*9f90*/  IADD3 R90, P5, R93, R2, RZ ;  /* 0x000000025d5a7210 */ /* 0x000fe20007fbe0ff */
        /* <DEDUP_REMOVED lines=25> */
[----:B0-----:R-:W-:Y:S02]  /*a130*/  LEA.HI.X.SX32 R88, R95, R23, 0x1, P3 ;  /* 0x000000175f587211 */ /* 0x001fe400018f0eff */
[----:B------:R-:W-:Y:S02]  /*a140*/  IADD3 R89, P3, R135, R2, RZ ;  /* 0x0000000287597210 */ /* 0x000fe40007f7e0ff */
[----:B------:R-:W0:Y:S01]  /*a150*/  LDC R135, c[0x0][0x238] ;  /* 0x00008e00ff877b82 */ /* 0x000e220000000800 */
[----:B------:R-:W-:Y:S04]  /*a160*/  STL [R1+0x758], R88 ;  /* 0x0007585801007387 */ /* 0x000fe80000100800 */
[----:B------:R2:W-:Y:S01]  /*a170*/  STL [R1+0x57c], R89 ;  /* 0x00057c5901007387 */ /* 0x0005e20000100800 */
[----:B------:R-:W-:-:S02]  /*a180*/  IMAD R97, R3, 0xa4, RZ ;  /* 0x000000a403617824 */ /* 0x000fc400078e02ff */
[----:B-1----:R-:W-:Y:S01]  /*a190*/  IMAD R98, R173, 0x52, RZ ;  /* 0x00000052ad627824 */ /* 0x002fe200078e02ff */
[-C--:B--2---:R-:W-:Y:S02]  /*a1a0*/  LEA.HI.X.SX32 R89, R252, R23.reuse, 0x1, P6 ;  /* 0x00000017fc597211 */ /* 0x084fe400030f0eff */
[----:B------:R-:W1:Y:S01]  /*a1b0*/  LDC R252, c[0x0][0x238] ;  /* 0x00008e00fffc7b82 */ /* 0x000e620000000800 */
[----:B------:R-:W-:Y:S02]  /*a1c0*/  LEA.HI.X.SX32 R88, R96, R23, 0x1, P5 ;  /* 0x0000001760587211 */ /* 0x000fe400028f0eff */
[----:B------:R-:W-:-:S03]  /*a1d0*/  IADD3 R90, P5, R97, R2, RZ ;  /* 0x00000002615a7210 */ /* 0x000fc60007fbe0ff */
[----:B------:R2:W-:Y:S04]  /*a1e0*/  STL [R1+0xa08], R88 ;  /* 0x000a085801007387 */ /* 0x0005e80000100800 */
[----:B------:R-:W-:Y:S01]  /*a1f0*/  STL [R1+0xa2c], R90 ;  /* 0x000a2c5a01007387 */ /* 0x000fe20000100800 */
[----:B--2---:R-:W-:-:S03]  /*a200*/  IADD3 R88, P6, R98, R2, RZ ;  /* 0x0000000262587210 */ /* 0x004fc60007fde0ff */
[----:B------:R-:W-:Y:S01]  /*a210*/  STL [R1+0xb60], R89 ;  /* 0x000b605901007387 */ /* 0x000fe20000100800 */
[----:B0-----:R-:W-:-:S03]  /*a220*/  IMAD R135, R135, 0x1b0, RZ ;  /* 0x000001b087877824 */ /* 0x001fc600078e02ff */
[----:B------:R0:W-:Y:S01]  /*a230*/  STL [R1+0xb74], R88 ;  /* 0x000b745801007387 */ /* 0x0001e20000100800 */
[----:B-1----:R-:W-:Y:S01]  /*a240*/  IMAD R252, R252, 0x29, RZ ;  /* 0x00000029fcfc7824 */ /* 0x002fe200078e02ff */
[----:B0-----:R-:W-:-:S05]  /*a250*/  LEA.HI.X.SX32 R88, R97, R23, 0x1, P0 ;  /* 0x0000001761587211 */ /* 0x001fca00000f0eff */
[----:B------:R0:W-:Y:S02]  /*a260*/  STL [R1+0x798], R88 ;  /* 0x0007985801007387 */ /* 0x0001e40000100800 */
[----:B0-----:R-:W-:Y:S02]  /*a270*/  IADD3 R88, P0, R135, R2, RZ ;  /* 0x0000000287587210 */ /* 0x001fe40007f1e0ff */
[----:B------:R-:W0:Y:S03]  /*a280*/  LDC R135, c[0x0][0x238] ;  /* 0x00008e00ff877b82 */ /* 0x000e260000000800 */
[----:B------:R1:W-:Y:S02]  /*a290*/  STL [R1+0x5fc], R88 ;  /* 0x0005fc5801007387 */ /* 0x0003e40000100800 */
[----:B-1----:R-:W-:-:S03]  /*a2a0*/  LEA.HI.X.SX32 R88, R252, R23, 0x1, P6 ;  /* 0x00000017fc587211 */ /* 0x002fc600030f0eff */
[----:B------:R-:W1:Y:S01]  /*a2b0*/  LDC R252, c[0x0][0x238] ;  /* 0x00008e00fffc7b82 */ /* 0x000e620000000800 */
[----:B------:R-:W-:Y:S01]  /*a2c0*/  IMAD R99, R3, 0x9c, RZ ;  /* 0x0000009c03637824 */ /* 0x000fe200078e02ff */
[----:B------:R-:W-:-:S04]  /*a2d0*/  LEA.HI.X.SX32 R90, R98, R23, 0x1, P5 ;  /* 0x00000017625a7211 */ /* 0x000fc800028f0eff */
[----:B------:R-:W-:Y:S01]  /*a2e0*/  IADD3 R89, P5, R99, R2, RZ ;  /* 0x0000000263597210 */ /* 0x000fe20007fbe0ff */
[----:B------:R-:W-:Y:S01]  /*a2f0*/  STL [R1+0xa28], R90 ;  /* 0x000a285a01007387 */ /* 0x000fe20000100800 */
[----:B0-----:R-:W-:-:S03]  /*a300*/  IMAD R135, R135, 0x190, RZ ;  /* 0x0000019087877824 */ /* 0x001fc600078e02ff */
[----:B------:R0:W-:Y:S04]  /*a310*/  STL [R1+0xa4c], R89 ;  /* 0x000a4c5901007387 */ /* 0x0001e80000100800 */
[----:B------:R2:W-:Y:S01]  /*a320*/  STL [R1+0xb70], R88 ;  /* 0x000b705801007387 */ /* 0x0005e20000100800 */
[----:B0-----:R-:W-:Y:S02]  /*a330*/  LEA.HI.X.SX32 R89, R99, R23, 0x1, P2 ;  /* 0x0000001763597211 */ /* 0x001fe400010f0eff */
[----:B--2---:R-:W-:Y:S01]  /*a340*/  IADD3 R88, P2, R135, R2, RZ ;  /* 0x0000000287587210 */ /* 0x004fe20007f5e0ff */
[----:B-1----:R-:W-:Y:S02]  /*a350*/  IMAD R135, R252, 0x27, RZ ;  /* 0x00000027fc877824 */ /* 0x002fe400078e02ff */
[----:B------:R-:W0:Y:S01]  /*a360*/  LDC R252, c[0x0][0x238] ;  /* 0x00008e00fffc7b82 */ /* 0x000e220000000800 */
[----:B------:R-:W-:-:S05]  /*a370*/  IMAD R100, R176, 0x4e, RZ ;  /* 0x0000004eb0647824 */ /* 0x000fca00078e02ff */
[----:B------:R-:W-:-:S05]  /*a380*/  IADD3 R90, P6, R100, R2, RZ ;  /* 0x00000002645a7210 */ /* 0x000fca0007fde0ff */
[----:B------:R-:W-:Y:S04]  /*a390*/  STL [R1+0xb84], R90 ;  /* 0x000b845a01007387 */ /* 0x000fe80000100800 */
[----:B------:R-:W-:Y:S04]  /*a3a0*/  STL [R1+0x7d8], R89 ;  /* 0x0007d85901007387 */ /* 0x000fe80000100800 */
[----:B------:R1:W-:Y:S02]  /*a3b0*/  STL [R1+0x67c], R88 ;  /* 0x00067c5801007387 */ /* 0x0003e40000100800 */
[----:B-1----:R-:W-:Y:S01]  /*a3c0*/  LEA.HI.X.SX32 R88, R135, R23, 0x1, P6 ;  /* 0x0000001787587211 */ /* 0x002fe200030f0eff */
[----:B0-----:R-:W-:-:S02]  /*a3d0*/  IMAD R135, R252, 0x118, RZ ;  /* 0x00000118fc877824 */ /* 0x001fc400078e02ff */
[----:B------:R-:W0:Y:S01]  /*a3e0*/  LDC R252, c[0x0][0x238] ;  /* 0x00008e00fffc7b82 */ /* 0x000e220000000800 */
        /* <DEDUP_REMOVED lines=14> */
[----:B------:R-:W-:Y:S02]  /*a4d0*/  IMAD.SHL.U32 R6, R3, 0x100, RZ ;  /* 0x0000010003067824 */ /* 0x000fe400078e00ff */
[----:B------:R-:W1:Y:S01]  /*a4e0*/  LDC R3, c[0x0][0x238] ;  /* 0x00008e00ff037b82 */ /* 0x000e620000000800 */
[----:B------:R-:W-:Y:S02]  /*a4f0*/  LEA.HI.X.SX32 R90, R100, R23, 0x1, P5 ;  /* 0x00000017645a7211 */ /* 0x000fe400028f0eff */
[----:B------:R-:W-:-:S03]  /*a500*/  IADD3 R89, P5, R101, R2, RZ ;  /* 0x0000000265597210 */ /* 0x000fc60007fbe0ff */
[----:B------:R-:W-:Y:S04]  /*a510*/  STL [R1+0xa48], R90 ;  /* 0x000a485a01007387 */ /* 0x000fe80000100800 */
[----:B------:R2:W-:Y:S04]  /*a520*/  STL [R1+0xa6c], R89 ;  /* 0x000a6c5901007387 */ /* 0x0005e80000100800 */
[----:B------:R4:W-:Y:S01]  /*a530*/  STL [R1+0xb80], R88 ;  /* 0x000b805801007387 */ /* 0x0009e20000100800 */
[----:B--2---:R-:W-:Y:S02]  /*a540*/  LEA.HI.X.SX32 R89, R101, R23, 0x1, P1 ;  /* 0x0000001765597211 */ /* 0x004fe400008f0eff */
[----:B----4-:R-:W-:Y:S01]  /*a550*/  IADD3 R88, P1, R135, R2, RZ ;  /* 0x0000000287587210 */ /* 0x010fe20007f3e0ff */
[----:B0-----:R-:W-:-:S02]  /*a560*/  IMAD R135, R252, 0x25, RZ ;  /* 0x00000025fc877824 */ /* 0x001fc400078e02ff */
[----:B------:R-:W0:Y:S01]  /*a570*/  LDC R252, c[0x0][0x238] ;  /* 0x00008e00fffc7b82 */ /* 0x000e220000000800 */
[----:B-1----:R-:W-:-:S05]  /*a580*/  IMAD R102, R3, 0x4a, RZ ;  /* 0x0000004a03667824 */ /* 0x002fca00078e02ff */
[----:B------:R-:W-:Y:S02]  /*a590*/  IADD3 R90, P6, R102, R2, RZ ;  /* 0x00000002665a7210 */ /* 0x000fe40007fde0ff */
[----:B------:R-:W1:Y:S03]  /*a5a0*/  LDC R3, c[0x0][0x238] ;  /* 0x00008e00ff037b82 */ /* 0x000e660000000800 */
[----:B------:R-:W-:Y:S04]  /*a5b0*/  STL [R1+0xb94], R90 ;  /* 0x000b945a01007387 */ /* 0x000fe80000100800 */
[----:B------:R-:W-:Y:S04]  /*a5c0*/  STL [R1+0x818], R89 ;  /* 0x0008185901007387 */ /* 0x000fe80000100800 */
[----:B------:R2:W-:Y:S02]  /*a5d0*/  STL [R1+0x85c], R88 ;  /* 0x00085c5801007387 */ /* 0x0005e40000100800 */
[----:B--2---:R-:W-:Y:S01]  /*a5e0*/  LEA.HI.X.SX32 R88, R135, R23, 0x1, P6 ;  /* 0x0000001787587211 */ /* 0x004fe200030f0eff */
[----:B0-----:R-:W-:-:S02]  /*a5f0*/  IMAD R135, R252, 0x108, RZ ;  /* 0x00000108fc877824 */ /* 0x001fc400078e02ff */
[----:B------:R-:W0:Y:S01]  /*a600*/  LDC R252, c[0x0][0x238] ;  /* 0x00008e00fffc7b82 */ /* 0x000e220000000800 */
[----:B------:R-:W-:Y:S01]  /*a610*/  IMAD R103, R5, 0x8c, RZ ;  /* 0x0000008c05677824 */ /* 0x000fe200078e02ff */
[----:B------:R-:W-:-:S04]  /*a620*/  LEA.HI.X.SX32 R90, R102, R23, 0x1, P5 ;  /* 0x00000017665a7211 */ /* 0x000fc800028f0eff */
[----:B------:R-:W-:Y:S02]  /*a630*/  IADD3 R89, P5, R103, R2, RZ ;  /* 0x0000000267597210 */ /* 0x000fe40007fbe0ff */
[----:B------:R-:W2:Y:S01]  /*a640*/  LDC R5, c[0x0][0x238] ;  /* 0x00008e00ff057b82 */ /* 0x000ea20000000800 */
[----:B------:R-:W-:Y:S04]  /*a650*/  STL [R1+0xa68], R90 ;  /* 0x000a685a01007387 */ /* 0x000fe80000100800 */
[----:B------:R-:W-:Y:S04]  /*a660*/  STL [R1+0xa8c], R89 ;  /* 0x000a8c5901007387 */ /* 0x000fe80000100800 */
[----:B------:R4:W-:Y:S01]  /*a670*/  STL [R1+0xb90], R88 ;  /* 0x000b905801007387 */ /* 0x0009e20000100800 */
[----:B-1----:R-:W-:-:S02]  /*a680*/  IMAD R104, R3, 0x46, RZ ;  /* 0x0000004603687824 */ /* 0x002fc400078e02ff */
[----:B------:R-:W1:Y:S01]  /*a690*/  LDC R3, c[0x0][0x238] ;  /* 0x00008e00ff037b82 */ /* 0x000e620000000800 */
[----:B----4-:R-:W-:Y:S02]  /*a6a0*/  LEA.HI.X.SX32 R88, R103, R23, 0x1, P1 ;  /* 0x0000001767587211 */ /* 0x010fe400008f0eff */
[----:B------:R-:W-:Y:S01]  /*a6b0*/  IADD3 R89, P1, R135, R2, RZ ;  /* 0x0000000287597210 */ /* 0x000fe20007f3e0ff */
[----:B0-----:R-:W-:-:S04]  /*a6c0*/  IMAD R135, R252, 0x23, RZ ;  /* 0x00000023fc877824 */ /* 0x001fc800078e02ff */
[----:B------:R-:W0:Y:S01]  /*a6d0*/  LDC R252, c[0x0][0x238] ;  /* 0x00008e00fffc7b82 */ /* 0x000e220000000800 */
[----:B------:R-:W-:Y:S01]  /*a6e0*/  IADD3 R90, P6, R104, R2, RZ ;  /* 0x00000002685a7210 */ /* 0x000fe20007fde0ff */
[----:B--2---:R-:W-:-:S04]  /*a6f0*/  IMAD R105, R5, 0x84, RZ ;  /* 0x0000008405697824 */ /* 0x004fc800078e02ff */
[----:B------:R-:W-:Y:S01]  /*a700*/  STL [R1+0xba4], R90 ;  /* 0x000ba45a01007387 */ /* 0x000fe20000100800 */
[----:B---3--:R-:W-:Y:S01]  /*a710*/  IMAD R138, R138, 0x170, RZ ;  /* 0x000001708a8a7824 */ /* 0x008fe200078e02ff */
[----:B------:R-:W2:Y:S02]  /*a720*/  LDC R5, c[0x0][0x238] ;  /* 0x00008e00ff057b82 */ /* 0x000ea40000000800 */
[----:B------:R3:W-:Y:S04]  /*a730*/  STL [R1+0x858], R88 ;  /* 0x0008585801007387 */ /* 0x0007e80000100800 */
[----:B------:R4:W-:Y:S01]  /*a740*/  STL [R1+0x89c], R89 ;  /* 0x00089c5901007387 */ /* 0x0009e20000100800 */
[----:B---3--:R-:W-:Y:S02]  /*a750*/  LEA.HI.X.SX32 R88, R104, R23, 0x1, P5 ;  /* 0x0000001768587211 */ /* 0x008fe400028f0eff */
[----:B----4-:R-:W-:-:S03]  /*a760*/  IADD3 R89, P5, R105, R2, RZ ;  /* 0x0000000269597210 */ /* 0x010fc60007fbe0ff */
[----:B------:R3:W-:Y:S04]  /*a770*/  STL [R1+0xa88], R88 ;  /* 0x000a885801007387 */ /* 0x0007e80000100800 */
[----:B------:R4:W-:Y:S01]  /*a780*/  STL [R1+0xaac], R89 ;  /* 0x000aac5901007387 */ /* 0x0009e20000100800 */
[-C--:B---3--:R-:W-:Y:S02]  /*a790*/  LEA.HI.X.SX32 R88, R135, R23.reuse, 0x1, P6 ;  /* 0x0000001787587211 */ /* 0x088fe400030f0eff */
[----:B------:R-:W3:Y:S01]  /*a7a0*/  LDC R135, c[0x0][0x238] ;  /* 0x00008e00ff877b82 */ /* 0x000ee20000000800 */
[----:B----4-:R-:W-:Y:S02]  /*a7b0*/  LEA.HI.X.SX32 R89, R105, R23, 0x1, P1 ;  /* 0x0000001769597211 */ /* 0x010fe400008f0eff */
[----:B------:R0:W-:Y:S02]  /*a7c0*/  STL [R1+0xba0], R88 ;  /* 0x000ba05801007387 */ /* 0x0001e40000100800 */
[----:B0-----:R-:W-:-:S03]  /*a7d0*/  LEA R88, P1, R252, R2, 0x6 ;  /* 0x00000002fc587211 */ /* 0x001fc600078230ff */
[----:B------:R-:W0:Y:S01]  /*a7e0*/  LDC R252, c[0x0][0x238] ;  /* 0x00008e00fffc7b82 */ /* 0x000e220000000800 */
[----:B-1----:R-:W-:-:S05]  /*a7f0*/  IMAD R106, R3, 0x42, RZ ;  /* 0x00000042036a7824 */ /* 0x002fca00078e02ff */
[----:B------:R-:W-:Y:S02]  /*a800*/  IADD3 R90, P6, R106, R2, RZ ;  /* 0x000000026a5a7210 */ /* 0x000fe40007fde0ff */
[----:B------:R-:W1:Y:S01]  /*a810*/  LDC R3, c[0x0][0x238] ;  /* 0x00008e00ff037b82 */ /* 0x000e620000000800 */
[----:B---3--:R-:W-:Y:S02]  /*a820*/  IMAD R135, R135, 0x21, RZ ;  /* 0x0000002187877824 */ /* 0x008fe400078e02ff */
[----:B------:R-:W-:Y:S04]  /*a830*/  STL [R1+0xbb4], R90 ;  /* 0x000bb45a01007387 */ /* 0x000fe80000100800 */
[----:B------:R3:W-:Y:S04]  /*a840*/  STL [R1+0x898], R89 ;  /* 0x0008985901007387 */ /* 0x0007e80000100800 */
[----:B------:R4:W-:Y:S01]  /*a850*/  STL [R1+0xbbc], R88 ;  /* 0x000bbc5801007387 */ /* 0x0009e20000100800 */
[----:B0-----:R-:W-:Y:S01]  /*a860*/  IMAD.SHL.U32 R252, R252, 0x20, RZ ;  /* 0x00000020fcfc7824 */ /* 0x001fe200078e00ff */
[----:B---3--:R-:W-:-:S02]  /*a870*/  LEA.HI.X.SX32 R89, R135, R23, 0x1, P6 ;  /* 0x0000001787597211 */ /* 0x008fc400030f0eff */
[----:B------:R-:W0:Y:S01]  /*a880*/  LDC R135, c[0x0][0x238] ;  /* 0x00008e00ff877b82 */ /* 0x000e220000000800 */
[----:B----4-:R-:W-:Y:S02]  /*a890*/  LEA.HI.X.SX32 R88, R106, R23, 0x1, P5 ;  /* 0x000000176a587211 */ /* 0x010fe400028f0eff */
[----:B------:R-:W-:-:S03]  /*a8a0*/  IADD3 R90, P5, R138, R2, RZ ;  /* 0x000000028a5a7210 */ /* 0x000fc60007fbe0ff */
[----:B------:R3:W-:Y:S01]  /*a8b0*/  STL [R1+0xaa8], R88 ;  /* 0x000aa85801007387 */ /* 0x0007e20000100800 */
[----:B-1----:R-:W-:Y:S01]  /*a8c0*/  IMAD R108, R3, 0x7c, RZ ;  /* 0x0000007c036c7824 */ /* 0x002fe200078e02ff */
[----:B------:R-:W1:Y:S02]  /*a8d0*/  LDC R138, c[0x0][0x238] ;  /* 0x00008e00ff8a7b82 */ /* 0x000e640000000800 */
[----:B------:R4:W-:Y:S01]  /*a8e0*/  STL [R1+0x6fc], R90 ;  /* 0x0006fc5a01007387 */ /* 0x0009e20000100800 */
[----:B---3--:R-:W-:-:S05]  /*a8f0*/  IADD3 R88, P6, R107, R2, RZ ;  /* 0x000000026b587210 */ /* 0x008fca0007fde0ff */
[----:B------:R-:W3:Y:S01]  /*a900*/  LDC R3, c[0x0][0x238] ;  /* 0x00008e00ff037b82 */ /* 0x000ee20000000800 */
[----:B----4-:R-:W-:-:S07]  /*a910*/  LEA.HI.X.SX32 R90, R252, R23, 0x1, P1 ;  /* 0x00000017fc5a7211 */ /* 0x010fce00008f0eff */
[----:B------:R-:W4:Y:S01]  /*a920*/  LDC R252, c[0x0][0x238] ;  /* 0x00008e00fffc7b82 */ /* 0x000f220000000800 */
[----:B------:R5:W-:Y:S01]  /*a930*/  STL [R1+0xbb0], R89 ;  /* 0x000bb05901007387 */ /* 0x000be20000100800 */
[----:B--2---:R-:W-:-:S03]  /*a940*/  IMAD R109, R5, 0x3e, RZ ;  /* 0x0000003e056d7824 */ /* 0x004fc600078e02ff */
[----:B------:R2:W-:Y:S01]  /*a950*/  STL [R1+0x8dc], R88 ;  /* 0x0008dc5801007387 */ /* 0x0005e20000100800 */
[----:B0-----:R-:W-:Y:S02]  /*a960*/  IMAD R135, R135, 0x150, RZ ;  /* 0x0000015087877824 */ /* 0x001fe400078e02ff */
[----:B------:R-:W0:Y:S01]  /*a970*/  LDC R5, c[0x0][0x238] ;  /* 0x00008e00ff057b82 */ /* 0x000e220000000800 */
[----:B-----5:R-:W-:Y:S01]  /*a980*/  IADD3 R89, P1, R108, R2, RZ ;  /* 0x000000026c597210 */ /* 0x020fe20007f3e0ff */
[----:B------:R-:W-:Y:S01]  /*a990*/  STL [R1+0xbb8], R90 ;  /* 0x000bb85a01007387 */ /* 0x000fe20000100800 */
[----:B--2---:R-:W-:-:S03]  /*a9a0*/  LEA.HI.X.SX32 R88, R107, R23, 0x1, P4 ;  /* 0x000000176b587211 */ /* 0x004fc600020f0eff */
[----:B------:R2:W-:Y:S04]  /*a9b0*/  STL [R1+0xacc], R89 ;  /* 0x000acc5901007387 */ /* 0x0005e80000100800 */
[----:B------:R5:W-:Y:S01]  /*a9c0*/  STL [R1+0x4f8], R88 ;  /* 0x0004f85801007387 */ /* 0x000be20000100800 */
[-C--:B--2---:R-:W-:Y:S01]  /*a9d0*/  IADD3 R89, P4, R109, R2.reuse, RZ ;  /* 0x000000026d597210 */ /* 0x084fe20007f9e0ff */
[----:B----4-:R-:W-:Y:S01]  /*a9e0*/  IMAD R252, R252, 0x1f, RZ ;  /* 0x0000001ffcfc7824 */ /* 0x010fe200078e02ff */
[-C--:B-----5:R-:W-:Y:S02]  /*a9f0*/  LEA.HI.X.SX32 R88, R108, R23.reuse, 0x1, P6 ;  /* 0x000000176c587211 */ /* 0x0a0fe400030f0eff */
[----:B------:R-:W-:Y:S02]  /*aa00*/  IADD3 R90, P6, R135, R2, RZ ;  /* 0x00000002875a7210 */ /* 0x000fe40007fde0ff */
[----:B------:R-:W2:Y:S01]  /*aa10*/  LDC R135, c[0x0][0x238] ;  /* 0x00008e00ff877b82 */ /* 0x000ea20000000800 */
[----:B------:R-:W-:Y:S04]  /*aa20*/  STL [R1+0xbc4], R89 ;  /* 0x000bc45901007387 */ /* 0x000fe80000100800 */
[----:B------:R-:W-:Y:S04]  /*aa30*/  STL [R1+0x8d8], R88 ;  /* 0x0008d85801007387 */ /* 0x000fe80000100800 */
[----:B------:R4:W-:Y:S02]  /*aa40*/  STL [R1+0x77c], R90 ;  /* 0x00077c5a01007387 */ /* 0x0009e40000100800 */
[----:B----4-:R-:W-:-:S02]  /*aa50*/  LEA.HI.X.SX32 R90, R252, R23, 0x1, P4 ;  /* 0x00000017fc5a7211 */ /* 0x010fc400020f0eff */
[----:B------:R-:W4:Y:S01]  /*aa60*/  LDC R252, c[0x0][0x238] ;  /* 0x00008e00fffc7b82 */ /* 0x000f220000000800 */
[----:B------:R-:W-:Y:S01]  /*aa70*/  LEA.HI.X.SX32 R89, R109, R23, 0x1, P1 ;  /* 0x000000176d597211 */ /* 0x000fe200008f0eff */
[----:B---3--:R-:W-:Y:S01]  /*aa80*/  IMAD R111, R3, 0x74, RZ ;  /* 0x00000074036f7824 */ /* 0x008fe200078e02ff */
[-C--:B------:R-:W-:Y:S01]  /*aa90*/  IADD3 R88, P1, R110, R2.reuse, RZ ;  /* 0x000000026e587210 */ /* 0x080fe20007f3e0ff */
[----:B0-----:R-:W-:Y:S02]  /*aaa0*/  IMAD R112, R5, 0x3a, RZ ;  /* 0x0000003a05707824 */ /* 0x001fe400078e02ff */
[----:B------:R0:W-:Y:S02]  /*aab0*/  STL [R1+0xac8], R89 ;  /* 0x000ac85901007387 */ /* 0x0001e40000100800 */
[----:B------:R-:W3:Y:S02]  /*aac0*/  LDC R3, c[0x0][0x238] ;  /* 0x00008e00ff037b82 */ /* 0x000ee40000000800 */
[----:B------:R5:W-:Y:S01]  /*aad0*/  STL [R1+0x91c], R88 ;  /* 0x00091c5801007387 */ /* 0x000be20000100800 */
[----:B--2---:R-:W-:Y:S01]  /*aae0*/  IMAD R135, R135, 0x130, RZ ;  /* 0x0000013087877824 */ /* 0x004fe200078e02ff */
[----:B0-----:R-:W-:-:S02]  /*aaf0*/  IADD3 R89, P4, R111, R2, RZ ;  /* 0x000000026f597210 */ /* 0x001fc40007f9e0ff */
[----:B------:R-:W-:Y:S02]  /*ab00*/  STL [R1+0xbc0], R90 ;  /* 0x000bc05a01007387 */ /* 0x000fe40000100800 */
[----:B------:R-:W0:Y:S01]  /*ab10*/  LDC R5, c[0x0][0x238] ;  /* 0x00008e00ff057b82 */ /* 0x000e220000000800 */
[----:B-----5:R-:W-:Y:S01]  /*ab20*/  LEA.HI.X.SX32 R88, R110, R23, 0x1, P3 ;  /* 0x000000176e587211 */ /* 0x020fe200018f0eff */
[----:B------:R2:W-:Y:S04]  /*ab30*/  STL [R1+0xaec], R89 ;  /* 0x000aec5901007387 */ /* 0x0005e80000100800 */
[----:B------:R5:W-:Y:S01]  /*ab40*/  STL [R1+0x578], R88 ;  /* 0x0005785801007387 */ /* 0x000be20000100800 */
[----:B----4-:R-:W-:Y:S01]  /*ab50*/  IMAD R252, R252, 0x1d, RZ ;  /* 0x0000001dfcfc7824 */ /* 0x010fe200078e02ff */
[----:B--2---:R-:W-:-:S02]  /*ab60*/  IADD3 R89, P3, R112, R2, RZ ;  /* 0x0000000270597210 */ /* 0x004fc40007f7e0ff */
        /* <DEDUP_REMOVED lines=58> */
[----:B------:R-:W-:-:S05]  /*af10*/  IADD3 R88, P0, R119, R2, RZ ;  /* 0x0000000277587210 */ /* 0x000fca0007f1e0ff */
[----:B------:R-:W3:Y:S01]  /*af20*/  LDC R3, c[0x0][0x238] ;  /* 0x00008e00ff037b82 */ /* 0x000ee20000000800 */
[----:B------:R5:W-:Y:S01]  /*af30*/  STL [R1+0xb28], R89 ;  /* 0x000b285901007387 */ /* 0x000be20000100800 */
[----:B0-----:R-:W-:-:S03]  /*af40*/  IMAD R121, R5, 0x2e, RZ ;  /* 0x0000002e05797824 */ /* 0x001fc600078e02ff */
[----:B------:R0:W-:Y:S01]  /*af50*/  STL [R1+0x9dc], R88 ;  /* 0x0009dc5801007387 */ /* 0x0001e20000100800 */
[----:B--2---:R-:W-:Y:S02]  /*af60*/  IMAD R135, R135, 0x160, RZ ;  /* 0x0000016087877824 */ /* 0x004fe400078e02ff */
[----:B------:R-:W2:Y:S01]  /*af70*/  LDC R5, c[0x0][0x238] ;  /* 0x00008e00ff057b82 */ /* 0x000ea20000000800 */
[----:B-----5:R-:W-:Y:S01]  /*af80*/  IADD3 R89, P2, R120, R2, RZ ;  /* 0x0000000278597210 */ /* 0x020fe20007f5e0ff */
[----:B------:R-:W-:Y:S01]  /*af90*/  STL [R1+0xbf0], R90 ;  /* 0x000bf05a01007387 */ /* 0x000fe20000100800 */
[----:B0-----:R-:W-:-:S03]  /*afa0*/  LEA.HI.X.SX32 R88, R119, R23, 0x1, P5 ;  /* 0x0000001777587211 */ /* 0x001fc600028f0eff */
[----:B------:R0:W-:Y:S01]  /*afb0*/  STL [R1+0xb4c], R89 ;  /* 0x000b4c5901007387 */ /* 0x0001e20000100800 */
[----:B----4-:R-:W-:-:S03]  /*afc0*/  IMAD R252, R252, 0x17, RZ ;  /* 0x00000017fcfc7824 */ /* 0x010fc600078e02ff */
[----:B------:R4:W-:Y:S01]  /*afd0*/  STL [R1+0x6f8], R88 ;  /* 0x0006f85801007387 */ /* 0x0009e20000100800 */
[-C--:B0-----:R-:W-:Y:S02]  /*afe0*/  IADD3 R89, P5, R121, R2.reuse, RZ ;  /* 0x0000000279597210 */ /* 0x081fe40007fbe0ff */
[-C--:B----4-:R-:W-:Y:S02]  /*aff0*/  LEA.HI.X.SX32 R88, R120, R23.reuse, 0x1, P0 ;  /* 0x0000001778587211 */ /* 0x090fe400000f0eff */
[----:B------:R-:W-:Y:S02]  /*b000*/  IADD3 R90, P0, R135, R2, RZ ;  /* 0x00000002875a7210 */ /* 0x000fe40007f1e0ff */
[----:B------:R-:W0:Y:S01]  /*b010*/  LDC R135, c[0x0][0x238] ;  /* 0x00008e00ff877b82 */ /* 0x000e220000000800 */
[----:B------:R4:W-:Y:S04]  /*b020*/  STL [R1+0xc04], R89 ;  /* 0x000c045901007387 */ /* 0x0009e80000100800 */
[----:B------:R-:W-:Y:S04]  /*b030*/  STL [R1+0x9d8], R88 ;  /* 0x0009d85801007387 */ /* 0x000fe80000100800 */
[----:B------:R5:W-:Y:S01]  /*b040*/  STL [R1+0x73c], R90 ;  /* 0x00073c5a01007387 */ /* 0x000be20000100800 */
[----:B---3--:R-:W-:Y:S01]  /*b050*/  IMAD R123, R3, 0x54, RZ ;  /* 0x00000054037b7824 */ /* 0x008fe200078e02ff */
[-C--:B----4-:R-:W-:Y:S01]  /*b060*/  LEA.HI.X.SX32 R89, R121, R23.reuse, 0x1, P2 ;  /* 0x0000001779597211 */ /* 0x090fe200010f0eff */
[----:B------:R-:W3:Y:S01]  /*b070*/  LDC R3, c[0x0][0x238] ;  /* 0x00008e00ff037b82 */ /* 0x000ee20000000800 */
[----:B-----5:R-:W-:-:S07]  /*b080*/  LEA.HI.X.SX32 R90, R252, R23, 0x1, P5 ;  /* 0x00000017fc5a7211 */ /* 0x020fce00028f0eff */
[----:B------:R-:W4:Y:S01]  /*b090*/  LDC R252, c[0x0][0x238] ;  /* 0x00008e00fffc7b82 */ /* 0x000f220000000800 */
[-C--:B------:R-:W-:Y:S01]  /*b0a0*/  IADD3 R88, P2, R122, R2.reuse, RZ ;  /* 0x000000027a587210 */ /* 0x080fe20007f5e0ff */
[----:B------:R5:W-:Y:S04]  /*b0b0*/  STL [R1+0xb48], R89 ;  /* 0x000b485901007387 */ /* 0x000be80000100800 */
[----:B------:R1:W-:Y:S01]  /*b0c0*/  STL [R1+0xa1c], R88 ;  /* 0x000a1c5801007387 */ /* 0x0003e20000100800 */
[----:B-----5:R-:W-:-:S03]  /*b0d0*/  IADD3 R89, P5, R123, R2, RZ ;  /* 0x000000027b597210 */ /* 0x020fc60007fbe0ff */
[----:B------:R-:W-:Y:S01]  /*b0e0*/  STL [R1+0xc00], R90 ;  /* 0x000c005a01007387 */ /* 0x000fe20000100800 */
[----:B-1----:R-:W-:-:S03]  /*b0f0*/  LEA.HI.X.SX32 R88, R122, R23, 0x1, P6 ;  /* 0x000000177a587211 */ /* 0x002fc600030f0eff */
[----:B------:R-:W-:Y:S01]  /*b100*/  STL [R1+0xb6c], R89 ;  /* 0x000b6c5901007387 */ /* 0x000fe20000100800 */
[----:B0-----:R-:W-:-:S03]  /*b110*/  IMAD R135, R135, 0x1c0, RZ ;  /* 0x000001c087877824 */ /* 0x001fc600078e02ff */
[----:B------:R0:W-:Y:S01]  /*b120*/  STL [R1+0x778], R88 ;  /* 0x0007785801007387 */ /* 0x0001e20000100800 */
[----:B----4-:R-:W-:Y:S01]  /*b130*/  IMAD R252, R252, 0x15, RZ ;  /* 0x00000015fcfc7824 */ /* 0x010fe200078e02ff */
[----:B0-----:R-:W-:Y:S02]  /*b140*/  IADD3 R88, P6, R124, R2, RZ ;  /* 0x000000027c587210 */ /* 0x001fe40007fde0ff */
[----:B------:R-:W-:-:S03]  /*b150*/  LEA.HI.X.SX32 R89, R123, R23, 0x1, P2 ;  /* 0x000000177b597211 */ /* 0x000fc600010f0eff */
[----:B------:R0:W-:Y:S04]  /*b160*/  STL [R1+0xc14], R88 ;  /* 0x000c145801007387 */ /* 0x0001e80000100800 */
[----:B------:R1:W-:Y:S01]  /*b170*/  STL [R1+0xa18], R89 ;  /* 0x000a185901007387 */ /* 0x0003e20000100800 */
[-C--:B0-----:R-:W-:Y:S02]  /*b180*/  IADD3 R88, P2, R135, R2.reuse, RZ ;  /* 0x0000000287587210 */ /* 0x081fe40007f5e0ff */
[----:B------:R-:W0:Y:S03]  /*b190*/  LDC R135, c[0x0][0x238] ;  /* 0x00008e00ff877b82 */ /* 0x000e260000000800 */
[----:B------:R4:W-:Y:S01]  /*b1a0*/  STL [R1+0x5bc], R88 ;  /* 0x0005bc5801007387 */ /* 0x0009e20000100800 */
[-C--:B------:R-:W-:Y:S01]  /*b1b0*/  LEA.HI.X.SX32 R90, R124, R23.reuse, 0x1, P5 ;  /* 0x000000177c5a7211 */ /* 0x080fe200028f0eff */
[----:B--2---:R-:W-:Y:S01]  /*b1c0*/  IMAD R126, R5, 0x4c, RZ ;  /* 0x0000004c057e7824 */ /* 0x004fe200078e02ff */
[----:B-1----:R-:W-:Y:S01]  /*b1d0*/  IADD3 R89, P5, R125, R2, RZ ;  /* 0x000000027d597210 */ /* 0x002fe20007fbe0ff */
[----:B---3--:R-:W-:Y:S01]  /*b1e0*/  IMAD R127, R3, 0x26, RZ ;  /* 0x00000026037f7824 */ /* 0x008fe200078e02ff */
[----:B------:R-:W1:Y:S01]  /*b1f0*/  LDC R5, c[0x0][0x238] ;  /* 0x00008e00ff057b82 */ /* 0x000e620000000800 */
[----:B----4-:R-:W-:-:S07]  /*b200*/  LEA.HI.X.SX32 R88, R252, R23, 0x1, P6 ;  /* 0x00000017fc587211 */ /* 0x010fce00030f0eff */
[----:B------:R-:W2:Y:S01]  /*b210*/  LDC R252, c[0x0][0x238] ;  /* 0x00008e00fffc7b82 */ /* 0x000ea20000000800 */
[----:B------:R-:W-:Y:S04]  /*b220*/  STL [R1+0xb68], R90 ;  /* 0x000b685a01007387 */ /* 0x000fe80000100800 */
[----:B------:R3:W-:Y:S01]  /*b230*/  STL [R1+0xa5c], R89 ;  /* 0x000a5c5901007387 */ /* 0x0007e20000100800 */
[----:B0-----:R-:W-:-:S03]  /*b240*/  IMAD R135, R135, 0x110, RZ ;  /* 0x0000011087877824 */ /* 0x001fc600078e02ff */
[----:B------:R0:W-:Y:S01]  /*b250*/  STL [R1+0xc10], R88 ;  /* 0x000c105801007387 */ /* 0x0001e20000100800 */
[----:B------:R-:W4:Y:S01]  /*b260*/  LDC R3, c[0x0][0x238] ;  /* 0x00008e00ff037b82 */ /* 0x000f220000000800 */
[----:B---3--:R-:W-:Y:S02]  /*b270*/  IADD3 R89, P6, R126, R2, RZ ;  /* 0x000000027e597210 */ /* 0x008fe40007fde0ff */
[----:B0-----:R-:W-:-:S03]  /*b280*/  LEA.HI.X.SX32 R88, R125, R23, 0x1, P1 ;  /* 0x000000177d587211 */ /* 0x001fc600008f0eff */
[----:B------:R-:W-:Y:S04]  /*b290*/  STL [R1+0xb8c], R89 ;  /* 0x000b8c5901007387 */ /* 0x000fe80000100800 */
[----:B------:R0:W-:Y:S01]  /*b2a0*/  STL [R1+0x7f8], R88 ;  /* 0x0007f85801007387 */ /* 0x0001e20000100800 */
[----:B--2---:R-:W-:Y:S01]  /*b2b0*/  IMAD R252, R252, 0x13, RZ ;  /* 0x00000013fcfc7824 */ /* 0x004fe200078e02ff */
[----:B0-----:R-:W-:Y:S02]  /*b2c0*/  IADD3 R88, P1, R127, R2, RZ ;  /* 0x000000027f587210 */ /* 0x001fe40007f3e0ff */
[----:B------:R-:W-:-:S03]  /*b2d0*/  LEA.HI.X.SX32 R89, R126, R23, 0x1, P5 ;  /* 0x000000177e597211 */ /* 0x000fc600028f0eff */
[----:B------:R0:W-:Y:S04]  /*b2e0*/  STL [R1+0xc24], R88 ;  /* 0x000c245801007387 */ /* 0x0001e80000100800 */
[----:B------:R2:W-:Y:S01]  /*b2f0*/  STL [R1+0xa58], R89 ;  /* 0x000a585901007387 */ /* 0x0005e20000100800 */
[----:B0-----:R-:W-:Y:S01]  /*b300*/  IADD3 R88, P5, R135, R2, RZ ;  /* 0x0000000287587210 */ /* 0x001fe20007fbe0ff */
[----:B-1----:R-:W-:Y:S01]  /*b310*/  IMAD R129, R5, 0x44, RZ ;  /* 0x0000004405817824 */ /* 0x002fe200078e02ff */
[----:B------:R-:W0:Y:S03]  /*b320*/  LDC R135, c[0x0][0x238] ;  /* 0x00008e00ff877b82 */ /* 0x000e260000000800 */
[----:B------:R1:W-:Y:S01]  /*b330*/  STL [R1+0x87c], R88 ;  /* 0x00087c5801007387 */ /* 0x0003e20000100800 */
[----:B--2---:R-:W-:Y:S01]  /*b340*/  LEA.HI.X.SX32 R89, R127, R23, 0x1, P6 ;  /* 0x000000177f597211 */ /* 0x004fe200030f0eff */
[----:B----4-:R-:W-:-:S03]  /*b350*/  IMAD R130, R3, 0x22, RZ ;  /* 0x0000002203827824 */ /* 0x010fc600078e02ff */
[----:B------:R-:W2:Y:S01]  /*b360*/  LDC R5, c[0x0][0x238] ;  /* 0x00008e00ff057b82 */ /* 0x000ea20000000800 */
[----:B-1----:R-:W-:-:S07]  /*b370*/  LEA.HI.X.SX32 R88, R252, R23, 0x1, P1 ;  /* 0x00000017fc587211 */ /* 0x002fce00008f0eff */
[----:B------:R-:W1:Y:S01]  /*b380*/  LDC R252, c[0x0][0x238] ;  /* 0x00008e00fffc7b82 */ /* 0x000e620000000800 */
[-C--:B------:R-:W-:Y:S01]  /*b390*/  IADD3 R90, P6, R128, R2.reuse, RZ ;  /* 0x00000002805a7210 */ /* 0x080fe20007fde0ff */
[----:B------:R3:W-:Y:S04]  /*b3a0*/  STL [R1+0xb88], R89 ;  /* 0x000b885901007387 */ /* 0x0007e80000100800 */
[----:B------:R-:W-:Y:S02]  /*b3b0*/  STL [R1+0xa9c], R90 ;  /* 0x000a9c5a01007387 */ /* 0x000fe40000100800 */
[----:B------:R-:W4:Y:S02]  /*b3c0*/  LDC R3, c[0x0][0x238] ;  /* 0x00008e00ff037b82 */ /* 0x000f240000000800 */
[----:B------:R5:W-:Y:S01]  /*b3d0*/  STL [R1+0xc20], R88 ;  /* 0x000c205801007387 */ /* 0x000be20000100800 */
[----:B---3--:R-:W-:-:S02]  /*b3e0*/  IADD3 R89, P1, R129, R2, RZ ;  /* 0x0000000281597210 */ /* 0x008fc40007f3e0ff */
[----:B-----5:R-:W-:-:S03]  /*b3f0*/  LEA.HI.X.SX32 R88, R128, R23, 0x1, P5 ;  /* 0x0000001780587211 */ /* 0x020fc600028f0eff */
[----:B------:R3:W-:Y:S04]  /*b400*/  STL [R1+0xbac], R89 ;  /* 0x000bac5901007387 */ /* 0x0007e80000100800 */
[----:B------:R1:W-:Y:S01]  /*b410*/  STL [R1+0x878], R88 ;  /* 0x0008785801007387 */ /* 0x0003e20000100800 */
[----:B---3--:R-:W-:Y:S02]  /*b420*/  LEA.HI.X.SX32 R89, R129, R23, 0x1, P6 ;  /* 0x0000001781597211 */ /* 0x008fe400030f0eff */
[-C--:B-1----:R-:W-:Y:S02]  /*b430*/  LEA R88, P6, R252, R2.reuse, 0x5 ;  /* 0x00000002fc587211 */ /* 0x082fe400078c28ff */
[----:B------:R-:W1:Y:S01]  /*b440*/  LDC R252, c[0x0][0x238] ;  /* 0x00008e00fffc7b82 */ /* 0x000e620000000800 */
[----:B------:R-:W-:Y:S01]  /*b450*/  IADD3 R90, P5, R130, R2, RZ ;  /* 0x00000002825a7210 */ /* 0x000fe20007fbe0ff */
[----:B------:R-:W-:-:S04]  /*b460*/  IMAD R138, R138, 0x140, RZ ;  /* 0x000001408a8a7824 */ /* 0x000fc800078e02ff */
[----:B------:R-:W-:Y:S01]  /*b470*/  STL [R1+0xc34], R90 ;  /* 0x000c345a01007387 */ /* 0x000fe20000100800 */
[----:B0-----:R-:W-:-:S03]  /*b480*/  IMAD R135, R135, 0x11, RZ ;  /* 0x0000001187877824 */ /* 0x001fc600078e02ff */
[----:B------:R-:W-:Y:S04]  /*b490*/  STL [R1+0xa98], R89 ;  /* 0x000a985901007387 */ /* 0x000fe80000100800 */
[----:B------:R0:W-:Y:S01]  /*b4a0*/  STL [R1+0xc3c], R88 ;  /* 0x000c3c5801007387 */ /* 0x0001e20000100800 */
[----:B----4-:R-:W-:Y:S02]  /*b4b0*/  IMAD R134, R3, 0x1e, RZ ;  /* 0x0000001e03867824 */ /* 0x010fe400078e02ff */
[----:B------:R-:W3:Y:S01]  /*b4c0*/  LDC R3, c[0x0][0x238] ;  /* 0x00008e00ff037b82 */ /* 0x000ee20000000800 */
[----:B0-----:R-:W-:Y:S01]  /*b4d0*/  LEA.HI.X.SX32 R88, R130, R23, 0x1, P1 ;  /* 0x0000001782587211 */ /* 0x001fe200008f0eff */
[----:B-1----:R-:W-:Y:S01]  /*b4e0*/  IMAD.SHL.U32 R252, R252, 0x10, RZ ;  /* 0x00000010fcfc7824 */ /* 0x002fe200078e00ff */
[----:B------:R-:W-:Y:S01]  /*b4f0*/  IADD3 R89, P1, R138, R2, RZ ;  /* 0x000000028a597210 */ /* 0x000fe20007f3e0ff */
[----:B--2---:R-:W-:-:S04]  /*b500*/  IMAD R133, R5, 0x3c, RZ ;  /* 0x0000003c05857824 */ /* 0x004fc800078e02ff */
[----:B------:R-:W0:Y:S01]  /*b510*/  LDC R138, c[0x0][0x238] ;  /* 0x00008e00ff8a7b82 */ /* 0x000e220000000800 */
[----:B------:R1:W-:Y:S04]  /*b520*/  STL [R1+0xba8], R88 ;  /* 0x000ba85801007387 */ /* 0x0003e80000100800 */
[----:B------:R2:W-:Y:S03]  /*b530*/  STL [R1+0x7bc], R89 ;  /* 0x0007bc5901007387 */ /* 0x0005e60000100800 */
[----:B------:R-:W4:Y:S01]  /*b540*/  LDC R5, c[0x0][0x238] ;  /* 0x00008e00ff057b82 */ /* 0x000f220000000800 */
[----:B-1----:R-:W-:-:S07]  /*b550*/  LEA.HI.X.SX32 R88, R135, R23, 0x1, P5 ;  /* 0x0000001787587211 */ /* 0x002fce00028f0eff */
[----:B------:R-:W1:Y:S01]  /*b560*/  LDC R135, c[0x0][0x238] ;  /* 0x00008e00ff877b82 */ /* 0x000e620000000800 */
[----:B--2---:R-:W-:Y:S01]  /*b570*/  LEA.HI.X.SX32 R89, R252, R23, 0x1, P6 ;  /* 0x00000017fc597211 */ /* 0x004fe200030f0eff */
[----:B------:R2:W-:Y:S01]  /*b580*/  STL [R1+0xc30], R88 ;  /* 0x000c305801007387 */ /* 0x0005e20000100800 */
[----:B------:R-:W-:-:S05]  /*b590*/  IADD3 R90, P5, R131, R2, RZ ;  /* 0x00000002835a7210 */ /* 0x000fca0007fbe0ff */
[----:B------:R-:W5:Y:S01]  /*b5a0*/  LDC R252, c[0x0][0x238] ;  /* 0x00008e00fffc7b82 */ /* 0x000f620000000800 */
[----:B------:R3:W-:Y:S01]  /*b5b0*/  STL [R1+0x8fc], R90 ;  /* 0x0008fc5a01007387 */ /* 0x0007e20000100800 */
[----:B--2---:R-:W-:-:S03]  /*b5c0*/  IADD3 R88, P6, R132, R2, RZ ;  /* 0x0000000284587210 */ /* 0x004fc60007fde0ff */
[----:B------:R2:W-:Y:S04]  /*b5d0*/  STL [R1+0xc38], R89 ;  /* 0x000c385901007387 */ /* 0x0005e80000100800 */
[----:B------:R0:W-:Y:S01]  /*b5e0*/  STL [R1+0xadc], R88 ;  /* 0x000adc5801007387 */ /* 0x0001e20000100800 */
[----:B---3--:R-:W-:Y:S02]  /*b5f0*/  LEA.HI.X.SX32 R90, R131, R23, 0x1, P4 ;  /* 0x00000017835a7211 */ /* 0x008fe400020f0eff */
[----:B--2---:R-:W-:-:S03]  /*b600*/  IADD3 R89, P4, R133, R2, RZ ;  /* 0x0000000285597210 */ /* 0x004fc60007f9e0ff */
[----:B------:R-:W-:Y:S01]  /*b610*/  STL [R1+0x538], R90 ;  /* 0x0005385a01007387 */ /* 0x000fe20000100800 */
[----:B0-----:R-:W-:-:S03]  /*b620*/  LEA.HI.X.SX32 R88, R132, R23, 0x1, P5 ;  /* 0x0000001784587211 */ /* 0x001fc600028f0eff */
[----:B------:R-:W-:Y:S01]  /*b630*/  STL [R1+0xbcc], R89 ;  /* 0x000bcc5901007387 */ /* 0x000fe20000100800 */
[----:B-1----:R-:W-:-:S03]  /*b640*/  IMAD R135, R135, 0x180, RZ ;  /* 0x0000018087877824 */ /* 0x002fc600078e02ff */
[----:B------:R0:W-:Y:S01]  /*b650*/  STL [R1+0x8f8], R88 ;  /* 0x0008f85801007387 */ /* 0x0001e20000100800 */
[----:B------:R-:W-:Y:S02]  /*b660*/  IMAD R140, R3, 0x1a, RZ ;  /* 0x0000001a038c7824 */ /* 0x000fe400078e02ff */
[----:B------:R-:W1:Y:S01]  /*b670*/  LDC R3, c[0x0][0x238] ;  /* 0x00008e00ff037b82 */ /* 0x000e620000000800 */
[-C--:B0-----:R-:W-:Y:S02]  /*b680*/  IADD3 R88, P5, R134, R2.reuse, RZ ;  /* 0x0000000286587210 */ /* 0x081fe40007fbe0ff */
[----:B------:R-:W-:Y:S01]  /*b690*/  LEA.HI.X.SX32 R89, R133, R23, 0x1, P6 ;  /* 0x0000001785597211 */ /* 0x000fe200030f0eff */
[----:B-----5:R-:W-:Y:S02]  /*b6a0*/  IMAD R252, R252, 0xf, RZ ;  /* 0x0000000ffcfc7824 */ /* 0x020fe400078e02ff */
[----:B------:R0:W-:Y:S04]  /*b6b0*/  STL [R1+0xc44], R88 ;  /* 0x000c445801007387 */ /* 0x0001e80000100800 */
[----:B------:R2:W-:Y:S01]  /*b6c0*/  STL [R1+0xad8], R89 ;  /* 0x000ad85901007387 */ /* 0x0005e20000100800 */
[----:B0-----:R-:W-:-:S02]  /*b6d0*/  IADD3 R88, P6, R135, R2, RZ ;  /* 0x0000000287587210 */ /* 0x001fc40007fde0ff */
[----:B------:R-:W-:Y:S01]  /*b6e0*/  LEA.HI.X.SX32 R90, R134, R23, 0x1, P4 ;  /* 0x00000017865a7211 */ /* 0x000fe200020f0eff */
[----:B----4-:R-:W-:Y:S01]  /*b6f0*/  IMAD R139, R5, 0x34, RZ ;  /* 0x00000034058b7824 */ /* 0x010fe200078e02ff */
[----:B------:R-:W0:Y:S01]  /*b700*/  LDC R135, c[0x0][0x238] ;  /* 0x00008e00ff877b82 */ /* 0x000e220000000800 */
[----:B------:R3:W-:Y:S01]  /*b710*/  STL [R1+0x6bc], R88 ;  /* 0x0006bc5801007387 */ /* 0x0007e20000100800 */
[----:B--2---:R-:W-:Y:S01]  /*b720*/  IADD3 R89, P4, R136, R2, RZ ;  /* 0x0000000288597210 */ /* 0x004fe20007f9e0ff */
[----:B-1----:R-:W-:-:S05]  /*b730*/  IMAD R142, R3, 0x58, RZ ;  /* 0x00000058038e7824 */ /* 0x002fca00078e02ff */
[----:B------:R-:W1:Y:S01]  /*b740*/  LDC R5, c[0x0][0x238] ;  /* 0x00008e00ff057b82 */ /* 0x000e620000000800 */
[----:B---3--:R-:W-:-:S07]  /*b750*/  LEA.HI.X.SX32 R88, R252, R23, 0x1, P5 ;  /* 0x00000017fc587211 */ /* 0x008fce00028f0eff */
[----:B------:R-:W2:Y:S01]  /*b760*/  LDC R252, c[0x0][0x238] ;  /* 0x00008e00fffc7b82 */ /* 0x000ea20000000800 */
[----:B------:R3:W-:Y:S04]  /*b770*/  STL [R1+0xbc8], R90 ;  /* 0x000bc85a01007387 */ /* 0x0007e80000100800 */
[----:B------:R4:W-:Y:S03]  /*b780*/  STL [R1+0x97c], R89 ;  /* 0x00097c5901007387 */ /* 0x0009e60000100800 */
[----:B------:R-:W5:Y:S01]  /*b790*/  LDC R3, c[0x0][0x238] ;  /* 0x00008e00ff037b82 */ /* 0x000f620000000800 */
[----:B---3--:R-:W-:Y:S01]  /*b7a0*/  IADD3 R90, P5, R137, R2, RZ ;  /* 0x00000002895a7210 */ /* 0x008fe20007fbe0ff */
[----:B------:R3:W-:Y:S01]  /*b7b0*/  STL [R1+0xc40], R88 ;  /* 0x000c405801007387 */ /* 0x0007e20000100800 */
[----:B----4-:R-:W-:-:S03]  /*b7c0*/  LEA.HI.X.SX32 R89, R136, R23, 0x1, P3 ;  /* 0x0000001788597211 */ /* 0x010fc600018f0eff */
[----:B------:R4:W-:Y:S01]  /*b7d0*/  STL [R1+0xb1c], R90 ;  /* 0x000b1c5a01007387 */ /* 0x0009e20000100800 */
[----:B---3--:R-:W-:-:S03]  /*b7e0*/  IADD3 R88, P3, R139, R2, RZ ;  /* 0x000000028b587210 */ /* 0x008fc60007f7e0ff */
[----:B------:R3:W-:Y:S01]  /*b7f0*/  STL [R1+0x638], R89 ;  /* 0x0006385901007387 */ /* 0x0007e20000100800 */
[----:B----4-:R-:W-:-:S03]  /*b800*/  LEA.HI.X.SX32 R90, R137, R23, 0x1, P4 ;  /* 0x00000017895a7211 */ /* 0x010fc600020f0eff */
[----:B------:R4:W-:Y:S01]  /*b810*/  STL [R1+0xbec], R88 ;  /* 0x000bec5801007387 */ /* 0x0009e20000100800 */
[----:B--2---:R-:W-:-:S03]  /*b820*/  IMAD R252, R252, 0xd, RZ ;  /* 0x0000000dfcfc7824 */ /* 0x004fc600078e02ff */
[----:B------:R2:W-:Y:S01]  /*b830*/  STL [R1+0x978], R90 ;  /* 0x0009785a01007387 */ /* 0x0005e20000100800 */
[----:B---3--:R-:W-:Y:S02]  /*b840*/  IADD3 R89, P4, R140, R2, RZ ;  /* 0x000000028c597210 */ /* 0x008fe40007f9e0ff */
[----:B----4-:R-:W-:-:S03]  /*b850*/  LEA.HI.X.SX32 R88, R139, R23, 0x1, P5 ;  /* 0x000000178b587211 */ /* 0x010fc600028f0eff */
[----:B------:R3:W-:Y:S01]  /*b860*/  STL [R1+0xc54], R89 ;  /* 0x000c545901007387 */ /* 0x0007e20000100800 */
[----:B--2---:R-:W-:-:S03]  /*b870*/  IADD3 R90, P5, R141, R2, RZ ;  /* 0x000000028d5a7210 */ /* 0x004fc60007fbe0ff */
[----:B------:R-:W-:Y:S04]  /*b880*/  STL [R1+0xb18], R88 ;  /* 0x000b185801007387 */ /* 0x000fe80000100800 */
[----:B------:R2:W-:Y:S01]  /*b890*/  STL [R1+0x9fc], R90 ;  /* 0x0009fc5a01007387 */ /* 0x0005e20000100800 */
[-C--:B---3--:R-:W-:Y:S02]  /*b8a0*/  LEA.HI.X.SX32 R89, R140, R23.reuse, 0x1, P3 ;  /* 0x000000178c597211 */ /* 0x088fe400018f0eff */
[----:B--2---:R-:W-:Y:S02]  /*b8b0*/  LEA.HI.X.SX32 R90, R252, R23, 0x1, P4 ;  /* 0x00000017fc5a7211 */ /* 0x004fe400020f0eff */
[----:B------:R-:W2:Y:S01]  /*b8c0*/  LDC R252, c[0x0][0x238] ;  /* 0x00008e00fffc7b82 */ /* 0x000ea20000000800 */
[----:B------:R-:W-:Y:S01]  /*b8d0*/  IADD3 R88, P3, R154, R2, RZ ;  /* 0x000000029a587210 */ /* 0x000fe20007f7e0ff */
[----:B-1----:R-:W-:Y:S01]  /*b8e0*/  IMAD R145, R5, 0x16, RZ ;  /* 0x0000001605917824 */ /* 0x002fe200078e02ff */
[----:B------:R1:W-:Y:S01]  /*b8f0*/  STL [R1+0xbe8], R89 ;  /* 0x000be85901007387 */ /* 0x0003e20000100800 */
[----:B-----5:R-:W-:-:S03]  /*b900*/  IMAD R147, R3, 0x90, RZ ;  /* 0x0000009003937824 */ /* 0x020fc600078e02ff */
[----:B------:R3:W-:Y:S01]  /*b910*/  STL [R1+0x93c], R88 ;  /* 0x00093c5801007387 */ /* 0x0007e20000100800 */
[----:B------:R-:W4:Y:S01]  /*b920*/  LDC R5, c[0x0][0x238] ;  /* 0x00008e00ff057b82 */ /* 0x000f220000000800 */
[----:B-1----:R-:W-:Y:S02]  /*b930*/  IADD3 R89, P4, R142, R2, RZ ;  /* 0x000000028e597210 */ /* 0x002fe40007f9e0ff */
[----:B------:R-:W-:Y:S05]  /*b940*/  STL [R1+0xc50], R90 ;  /* 0x000c505a01007387 */ /* 0x000fea0000100800 */
[----:B------:R-:W1:Y:S01]  /*b950*/  LDC R3, c[0x0][0x238] ;  /* 0x00008e00ff037b82 */ /* 0x000e620000000800 */
[----:B---3--:R-:W-:Y:S01]  /*b960*/  LEA.HI.X.SX32 R88, R141, R23, 0x1, P0 ;  /* 0x000000178d587211 */ /* 0x008fe200000f0eff */
[----:B------:R3:W-:Y:S01]  /*b970*/  STL [R1+0xb5c], R89 ;  /* 0x000b5c5901007387 */ /* 0x0007e20000100800 */
[----:B0-----:R-:W-:-:S03]  /*b980*/  IMAD R135, R135, 0x120, RZ ;  /* 0x0000012087877824 */ /* 0x001fc600078e02ff */
[----:B------:R0:W-:Y:S01]  /*b990*/  STL [R1+0x738], R88 ;  /* 0x0007385801007387 */ /* 0x0001e20000100800 */
[----:B---3--:R-:W-:Y:S02]  /*b9a0*/  IADD3 R89, P0, R143, R2, RZ ;  /* 0x000000028f597210 */ /* 0x008fe40007f1e0ff */
[----:B0-----:R-:W-:-:S03]  /*b9b0*/  LEA.HI.X.SX32 R88, R142, R23, 0x1, P5 ;  /* 0x000000178e587211 */ /* 0x001fc600028f0eff */
[----:B------:R0:W-:Y:S01]  /*b9c0*/  STL [R1+0xc0c], R89 ;  /* 0x000c0c5901007387 */ /* 0x0001e20000100800 */
[----:B--2---:R-:W-:-:S03]  /*b9d0*/  IMAD R252, R252, 0xb, RZ ;  /* 0x0000000bfcfc7824 */ /* 0x004fc600078e02ff */
[----:B------:R2:W-:Y:S01]  /*b9e0*/  STL [R1+0x9f8], R88 ;  /* 0x0009f85801007387 */ /* 0x0005e20000100800 */
[-C--:B0-----:R-:W-:Y:S02]  /*b9f0*/  IADD3 R89, P5, R145, R2.reuse, RZ ;  /* 0x0000000291597210 */ /* 0x081fe40007fbe0ff */
[-C--:B--2---:R-:W-:Y:S02]  /*ba00*/  LEA.HI.X.SX32 R88, R143, R23.reuse, 0x1, P4 ;  /* 0x000000178f587211 */ /* 0x084fe400020f0eff */
[----:B------:R-:W-:Y:S01]  /*ba10*/  IADD3 R90, P4, R135, R2, RZ ;  /* 0x00000002875a7210 */ /* 0x000fe20007f9e0ff */
[----:B------:R0:W-:Y:S01]  /*ba20*/  STL [R1+0xc64], R89 ;  /* 0x000c645901007387 */ /* 0x0001e20000100800 */
[----:B------:R-:W2:Y:S03]  /*ba30*/  LDC R135, c[0x0][0x238] ;  /* 0x00008e00ff877b82 */ /* 0x000ea60000000800 */
[----:B------:R3:W-:Y:S04]  /*ba40*/  STL [R1+0xb58], R88 ;  /* 0x000b585801007387 */ /* 0x0007e80000100800 */
[----:B------:R5:W-:Y:S01]  /*ba50*/  STL [R1+0x83c], R90 ;  /* 0x00083c5a01007387 */ /* 0x000be20000100800 */
[----:B0-----:R-:W-:-:S02]  /*ba60*/  LEA.HI.X.SX32 R89, R145, R23, 0x1, P0 ;  /* 0x0000001791597211 */ /* 0x001fc400000f0eff */
[----:B---3--:R-:W-:-:S03]  /*ba70*/  IADD3 R88, P0, R147, R2, RZ ;  /* 0x0000000293587210 */ /* 0x008fc60007f1e0ff */
[----:B------:R0:W-:Y:S01]  /*ba80*/  STL [R1+0xc08], R89 ;  /* 0x000c085901007387 */ /* 0x0001e20000100800 */
[-C--:B-----5:R-:W-:Y:S02]  /*ba90*/  LEA.HI.X.SX32 R90, R252, R23.reuse, 0x1, P5 ;  /* 0x00000017fc5a7211 */ /* 0x0a0fe400028f0eff */
[----:B------:R-:W3:Y:S01]  /*baa0*/  LDC R252, c[0x0][0x238] ;  /* 0x00008e00fffc7b82 */ /* 0x000ee20000000800 */
[----:B----4-:R-:W-:Y:S01]  /*bab0*/  IMAD R149, R5, 0x24, RZ ;  /* 0x0000002405957824 */ /* 0x010fe200078e02ff */
[----:B------:R4:W-:Y:S01]  /*bac0*/  STL [R1+0xa7c], R88 ;  /* 0x000a7c5801007387 */ /* 0x0009e20000100800 */
[----:B-1----:R-:W-:Y:S01]  /*bad0*/  IMAD R151, R3, 0x12, RZ ;  /* 0x0000001203977824 */ /* 0x002fe200078e02ff */
[-C--:B0-----:R-:W-:Y:S02]  /*bae0*/  IADD3 R89, P5, R148, R2.reuse, RZ ;  /* 0x0000000294597210 */ /* 0x081fe40007fbe0ff */
[----:B------:R0:W-:Y:S02]  /*baf0*/  STL [R1+0xc60], R90 ;  /* 0x000c605a01007387 */ /* 0x0001e40000100800 */
[----:B------:R-:W1:Y:S01]  /*bb00*/  LDC R5, c[0x0][0x238] ;  /* 0x00008e00ff057b82 */ /* 0x000e620000000800 */
[----:B----4-:R-:W-:Y:S01]  /*bb10*/  LEA.HI.X.SX32 R88, R147, R23, 0x1, P4 ;  /* 0x0000001793587211 */ /* 0x010fe200020f0eff */
[----:B------:R4:W-:Y:S01]  /*bb20*/  STL [R1+0xb9c], R89 ;  /* 0x000b9c5901007387 */ /* 0x0009e20000100800 */
[----:B0-----:R-:W-:-:S03]  /*bb30*/  IADD3 R90, P4, R149, R2, RZ ;  /* 0x00000002955a7210 */ /* 0x001fc60007f9e0ff */
[----:B------:R0:W-:Y:S02]  /*bb40*/  STL [R1+0x838], R88 ;  /* 0x0008385801007387 */ /* 0x0001e40000100800 */
[----:B------:R-:W5:Y:S01]  /*bb50*/  LDC R3, c[0x0][0x238] ;  /* 0x00008e00ff037b82 */ /* 0x000f620000000800 */
[----:B----4-:R-:W-:Y:S01]  /*bb60*/  LEA.HI.X.SX32 R89, R148, R23, 0x1, P0 ;  /* 0x0000001794597211 */ /* 0x010fe200000f0eff */
[----:B------:R-:W-:Y:S01]  /*bb70*/  STL [R1+0xc2c], R90 ;  /* 0x000c2c5a01007387 */ /* 0x000fe20000100800 */
[----:B0-----:R-:W-:-:S03]  /*bb80*/  IADD3 R88, P0, R151, R2, RZ ;  /* 0x0000000297587210 */ /* 0x001fc60007f1e0ff */
[----:B------:R-:W-:Y:S04]  /*bb90*/  STL [R1+0xa78], R89 ;  /* 0x000a785901007387 */ /* 0x000fe80000100800 */
[----:B------:R0:W-:Y:S01]  /*bba0*/  STL [R1+0xc74], R88 ;  /* 0x000c745801007387 */ /* 0x0001e20000100800 */
[----:B--2---:R-:W-:Y:S01]  /*bbb0*/  IMAD R135, R135, 0x9, RZ ;  /* 0x0000000987877824 */ /* 0x004fe200078e02ff */
[----:B0-----:R-:W-:Y:S02]  /*bbc0*/  LEA.HI.X.SX32 R88, R149, R23, 0x1, P5 ;  /* 0x0000001795587211 */ /* 0x001fe400028f0eff */
[----:B------:R-:W-:-:S03]  /*bbd0*/  LEA R89, P5, R138, R2, 0x4 ;  /* 0x000000028a597211 */ /* 0x000fc600078a20ff */
[----:B------:R0:W-:Y:S01]  /*bbe0*/  STL [R1+0xb98], R88 ;  /* 0x000b985801007387 */ /* 0x0001e20000100800 */
[----:B---3--:R-:W-:-:S03]  /*bbf0*/  IMAD.SHL.U32 R252, R252, 0x8, RZ ;  /* 0x00000008fcfc7824 */ /* 0x008fc600078e00ff */
[----:B------:R2:W-:Y:S01]  /*bc00*/  STL [R1+0xc7c], R89 ;  /* 0x000c7c5901007387 */ /* 0x0005e20000100800 */
[----:B0-----:R-:W-:Y:S02]  /*bc10*/  LEA.HI.X.SX32 R88, R151, R23, 0x1, P4 ;  /* 0x0000001797587211 */ /* 0x001fe400020f0eff */
[----:B------:R-:W-:-:S03]  /*bc20*/  IADD3 R90, P4, R161, R2, RZ ;  /* 0x00000002a15a7210 */ /* 0x000fc60007f9e0ff */
[----:B------:R0:W-:Y:S01]  /*bc30*/  STL [R1+0xc28], R88 ;  /* 0x000c285801007387 */ /* 0x0001e20000100800 */
[-C--:B--2---:R-:W-:Y:S01]  /*bc40*/  LEA.HI.X.SX32 R89, R135, R23.reuse, 0x1, P0 ;  /* 0x0000001787597211 */ /* 0x084fe200000f0eff */
[----:B-1----:R-:W-:Y:S01]  /*bc50*/  IMAD R157, R5, 0x1c, RZ ;  /* 0x0000001c059d7824 */ /* 0x002fe200078e02ff */
[----:B------:R-:W1:Y:S01]  /*bc60*/  LDC R135, c[0x0][0x238] ;  /* 0x00008e00ff877b82 */ /* 0x000e620000000800 */
[----:B------:R2:W-:Y:S04]  /*bc70*/  STL [R1+0xa3c], R90 ;  /* 0x000a3c5a01007387 */ /* 0x0005e80000100800 */
[----:B------:R3:W-:Y:S01]  /*bc80*/  STL [R1+0xc70], R89 ;  /* 0x000c705901007387 */ /* 0x0007e20000100800 */
[----:B0-----:R-:W-:Y:S02]  /*bc90*/  IADD3 R88, P0, R169, R2, RZ ;  /* 0x00000002a9587210 */ /* 0x001fe40007f1e0ff */
[----:B------:R-:W0:Y:S01]  /*bca0*/  LDC R5, c[0x0][0x238] ;  /* 0x00008e00ff057b82 */ /* 0x000e220000000800 */
[----:B--2---:R-:W-:-:S07]  /*bcb0*/  LEA.HI.X.SX32 R90, R252, R23, 0x1, P5 ;  /* 0x00000017fc5a7211 */ /* 0x004fce00028f0eff */
[----:B------:R-:W2:Y:S01]  /*bcc0*/  LDC R252, c[0x0][0x238] ;  /* 0x00008e00fffc7b82 */ /* 0x000ea20000000800 */
[----:B---3--:R-:W-:Y:S01]  /*bcd0*/  IADD3 R89, P5, R155, R2, RZ ;  /* 0x000000029b597210 */ /* 0x008fe20007fbe0ff */
[----:B------:R3:W-:Y:S01]  /*bce0*/  STL [R1+0x9bc], R88 ;  /* 0x0009bc5801007387 */ /* 0x0007e20000100800 */
[----:B-----5:R-:W-:-:S03]  /*bcf0*/  IMAD R159, R3, 0xe, RZ ;  /* 0x0000000e039f7824 */ /* 0x020fc600078e02ff */
[----:B------:R4:W-:Y:S02]  /*bd00*/  STL [R1+0xc78], R90 ;  /* 0x000c785a01007387 */ /* 0x0009e40000100800 */
[----:B------:R-:W5:Y:S02]  /*bd10*/  LDC R3, c[0x0][0x238] ;  /* 0x00008e00ff037b82 */ /* 0x000f640000000800 */
[----:B------:R4:W-:Y:S01]  /*bd20*/  STL [R1+0xafc], R89 ;  /* 0x000afc5901007387 */ /* 0x0009e20000100800 */
[----:B---3--:R-:W-:Y:S02]  /*bd30*/  LEA.HI.X.SX32 R88, R154, R23, 0x1, P2 ;  /* 0x000000179a587211 */ /* 0x008fe400010f0eff */
[----:B----4-:R-:W-:-:S03]  /*bd40*/  IADD3 R90, P2, R156, R2, RZ ;  /* 0x000000029c5a7210 */ /* 0x010fc60007f5e0ff */
[----:B------:R3:W-:Y:S01]  /*bd50*/  STL [R1+0x5b8], R88 ;  /* 0x0005b85801007387 */ /* 0x0007e20000100800 */
[----:B------:R-:W-:-:S03]  /*bd60*/  LEA.HI.X.SX32 R89, R155, R23, 0x1, P3 ;  /* 0x000000179b597211 */ /* 0x000fc600018f0eff */
[----:B------:R4:W-:Y:S04]  /*bd70*/  STL [R1+0xbdc], R90 ;  /* 0x000bdc5a01007387 */ /* 0x0009e80000100800 */
[----:B------:R1:W-:Y:S01]  /*bd80*/  STL [R1+0x938], R89 ;  /* 0x0009385901007387 */ /* 0x0003e20000100800 */
[----:B---3--:R-:W-:Y:S02]  /*bd90*/  IADD3 R88, P3, R157, R2, RZ ;  /* 0x000000029d587210 */ /* 0x008fe40007f7e0ff */
[----:B----4-:R-:W-:-:S03]  /*bda0*/  LEA.HI.X.SX32 R90, R156, R23, 0x1, P5 ;  /* 0x000000179c5a7211 */ /* 0x010fc600028f0eff */
[----:B------:R3:W-:Y:S01]  /*bdb0*/  STL [R1+0xc4c], R88 ;  /* 0x000c4c5801007387 */ /* 0x0007e20000100800 */
[----:B-1----:R-:W-:-:S03]  /*bdc0*/  IADD3 R89, P5, R159, R2, RZ ;  /* 0x000000029f597210 */ /* 0x002fc60007fbe0ff */
[----:B------:R-:W-:Y:S01]  /*bdd0*/  STL [R1+0xaf8], R90 ;  /* 0x000af85a01007387 */ /* 0x000fe20000100800 */
[----:B--2---:R-:W-:-:S03]  /*bde0*/  IMAD R252, R252, 0x7, RZ ;  /* 0x00000007fcfc7824 */ /* 0x004fc600078e02ff */
[----:B------:R1:W-:Y:S01]  /*bdf0*/  STL [R1+0xc84], R89 ;  /* 0x000c845901007387 */ /* 0x0003e20000100800 */
[----:B---3--:R-:W-:Y:S02]  /*be00*/  LEA.HI.X.SX32 R88, R157, R23, 0x1, P2 ;  /* 0x000000179d587211 */ /* 0x008fe400010f0eff */
[----:B-1----:R-:W-:-:S03]  /*be10*/  IADD3 R89, P2, R162, R2, RZ ;  /* 0x00000002a2597210 */ /* 0x002fc60007f5e0ff */
[----:B------:R-:W-:Y:S04]  /*be20*/  STL [R1+0xbd8], R88 ;  /* 0x000bd85801007387 */ /* 0x000fe80000100800 */
[----:B------:R1:W-:Y:S01]  /*be30*/  STL [R1+0xb7c], R89 ;  /* 0x000b7c5901007387 */ /* 0x0003e20000100800 */
[----:B0-----:R-:W-:Y:S02]  /*be40*/  IMAD R165, R5, 0x14, RZ ;  /* 0x0000001405a57824 */ /* 0x001fe400078e02ff */
[----:B------:R-:W0:Y:S01]  /*be50*/  LDC R5, c[0x0][0x238] ;  /* 0x00008e00ff057b82 */ /* 0x000e220000000800 */
[----:B-1----:R-:W-:-:S07]  /*be60*/  LEA.HI.X.SX32 R89, R252, R23, 0x1, P5 ;  /* 0x00000017fc597211 */ /* 0x002fce00028f0eff */
[----:B------:R-:W1:Y:S01]  /*be70*/  LDC R252, c[0x0][0x238] ;  /* 0x00008e00fffc7b82 */ /* 0x000e620000000800 */
[----:B------:R-:W-:Y:S02]  /*be80*/  LEA.HI.X.SX32 R88, R159, R23, 0x1, P3 ;  /* 0x000000179f587211 */ /* 0x000fe400018f0eff */
[-C--:B------:R-:W-:Y:S01]  /*be90*/  IADD3 R90, P3, R163, R2.reuse, RZ ;  /* 0x00000002a35a7210 */ /* 0x080fe20007f7e0ff */
[----:B-----5:R-:W-:Y:S02]  /*bea0*/  IMAD R166, R3, 0xa, RZ ;  /* 0x0000000a03a67824 */ /* 0x020fe400078e02ff */
[----:B------:R2:W-:Y:S02]  /*beb0*/  STL [R1+0xc48], R88 ;  /* 0x000c485801007387 */ /* 0x0005e40000100800 */
[----:B------:R-:W3:Y:S02]  /*bec0*/  LDC R3, c[0x0][0x238] ;  /* 0x00008e00ff037b82 */ /* 0x000ee40000000800 */
[----:B------:R4:W-:Y:S01]  /*bed0*/  STL [R1+0xc1c], R90 ;  /* 0x000c1c5a01007387 */ /* 0x0009e20000100800 */
[----:B--2---:R-:W-:-:S03]  /*bee0*/  IADD3 R88, P5, R165, R2, RZ ;  /* 0x00000002a5587210 */ /* 0x004fc60007fbe0ff */
[----:B------:R2:W-:Y:S01]  /*bef0*/  STL [R1+0xc80], R89 ;  /* 0x000c805901007387 */ /* 0x0005e20000100800 */
[----:B----4-:R-:W-:-:S03]  /*bf00*/  LEA.HI.X.SX32 R90, R161, R23, 0x1, P1 ;  /* 0x00000017a15a7211 */ /* 0x010fc600008f0eff */
[----:B------:R-:W-:Y:S04]  /*bf10*/  STL [R1+0xc6c], R88 ;  /* 0x000c6c5801007387 */ /* 0x000fe80000100800 */
[----:B------:R1:W-:Y:S01]  /*bf20*/  STL [R1+0x7b8], R90 ;  /* 0x0007b85a01007387 */ /* 0x0003e20000100800 */
[----:B--2---:R-:W-:Y:S01]  /*bf30*/  LEA.HI.X.SX32 R89, R162, R23, 0x1, P4 ;  /* 0x00000017a2597211 */ /* 0x004fe200020f0eff */
[----:B0-----:R-:W-:Y:S02]  /*bf40*/  IMAD R170, R5, 0x60, RZ ;  /* 0x0000006005aa7824 */ /* 0x001fe400078e02ff */
[----:B------:R-:W0:Y:S01]  /*bf50*/  LDC R5, c[0x0][0x238] ;  /* 0x00008e00ff057b82 */ /* 0x000e220000000800 */
[----:B-1----:R-:W-:-:S07]  /*bf60*/  LEA R90, P4, R252, R2, 0x3 ;  /* 0x00000002fc5a7211 */ /* 0x002fce00078818ff */
[----:B------:R-:W1:Y:S01]  /*bf70*/  LDC R252, c[0x0][0x238] ;  /* 0x00008e00fffc7b82 */ /* 0x000e620000000800 */
[----:B------:R-:W-:-:S05]  /*bf80*/  IADD3 R88, P1, R166, R2, RZ ;  /* 0x00000002a6587210 */ /* 0x000fca0007f3e0ff */
[----:B------:R2:W-:Y:S01]  /*bf90*/  STL [R1+0xc94], R88 ;  /* 0x000c945801007387 */ /* 0x0005e20000100800 */
[----:B---3--:R-:W-:Y:S02]  /*bfa0*/  IMAD R171, R3, 0x30, RZ ;  /* 0x0000003003ab7824 */ /* 0x008fe400078e02ff */
[----:B------:R-:W3:Y:S01]  /*bfb0*/  LDC R3, c[0x0][0x238] ;  /* 0x00008e00ff037b82 */ /* 0x000ee20000000800 */
[----:B------:R4:W-:Y:S01]  /*bfc0*/  STL [R1+0xa38], R89 ;  /* 0x000a385901007387 */ /* 0x0009e20000100800 */
[----:B--2---:R-:W-:-:S03]  /*bfd0*/  LEA.HI.X.SX32 R88, R163, R23, 0x1, P2 ;  /* 0x00000017a3587211 */ /* 0x004fc600010f0eff */
[----:B------:R-:W-:Y:S01]  /*bfe0*/  STL [R1+0xc9c], R90 ;  /* 0x000c9c5a01007387 */ /* 0x000fe20000100800 */
[----:B----4-:R-:W-:-:S03]  /*bff0*/  IADD3 R89, P2, R170, R2, RZ ;  /* 0x00000002aa597210 */ /* 0x010fc60007f5e0ff */
[----:B------:R2:W-:Y:S01]  /*c000*/  STL [R1+0xb78], R88 ;  /* 0x000b785801007387 */ /* 0x0005e20000100800 */
[----:B------:R-:W-:-:S03]  /*c010*/  IMAD R135, R135, 0x5, RZ ;  /* 0x0000000587877824 */ /* 0x000fc600078e02ff */
[----:B------:R4:W-:Y:S01]  /*c020*/  STL [R1+0xb3c], R89 ;  /* 0x000b3c5901007387 */ /* 0x0009e20000100800 */
[----:B--2---:R-:W-:Y:S01]  /*c030*/  LEA.HI.X.SX32 R88, R165, R23, 0x1, P3 ;  /* 0x00000017a5587211 */ /* 0x004fe200018f0eff */
[----:B-1----:R-:W-:Y:S01]  /*c040*/  IMAD.SHL.U32 R252, R252, 0x4, RZ ;  /* 0x00000004fcfc7824 */ /* 0x002fe200078e00ff */
[----:B----4-:R-:W-:-:S03]  /*c050*/  IADD3 R89, P3, R171, R2, RZ ;  /* 0x00000002ab597210 */ /* 0x010fc60007f7e0ff */
[----:B------:R1:W-:Y:S04]  /*c060*/  STL [R1+0xc18], R88 ;  /* 0x000c185801007387 */ /* 0x0003e80000100800 */
[----:B------:R2:W-:Y:S01]  /*c070*/  STL [R1+0xbfc], R89 ;  /* 0x000bfc5901007387 */ /* 0x0005e20000100800 */
[-C--:B-1----:R-:W-:Y:S02]  /*c080*/  LEA.HI.X.SX32 R88, R166, R23.reuse, 0x1, P5 ;  /* 0x00000017a6587211 */ /* 0x082fe400028f0eff */
[----:B------:R-:W-:Y:S02]  /*c090*/  IADD3 R90, P5, R172, R2, RZ ;  /* 0x00000002ac5a7210 */ /* 0x000fe40007fbe0ff */
[----:B--2---:R-:W-:Y:S01]  /*c0a0*/  LEA.HI.X.SX32 R89, R135, R23, 0x1, P1 ;  /* 0x0000001787597211 */ /* 0x004fe200008f0eff */
[----:B------:R-:W-:Y:S01]  /*c0b0*/  STL [R1+0xc68], R88 ;  /* 0x000c685801007387 */ /* 0x000fe20000100800 */
[----:B------:R-:W1:Y:S01]  /*c0c0*/  LDC R135, c[0x0][0x238] ;  /* 0x00008e00ff877b82 */ /* 0x000e620000000800 */
[----:B0-----:R-:W-:-:S02]  /*c0d0*/  IMAD R173, R5, 0xc, RZ ;  /* 0x0000000c05ad7824 */ /* 0x001fc400078e02ff */
[----:B------:R0:W-:Y:S05]  /*c0e0*/  STL [R1+0xc5c], R90 ;  /* 0x000c5c5a01007387 */ /* 0x0001ea0000100800 */
[----:B------:R-:W2:Y:S01]  /*c0f0*/  LDC R5, c[0x0][0x238] ;  /* 0x00008e00ff057b82 */ /* 0x000ea20000000800 */
[----:B0-----:R-:W-:-:S07]  /*c100*/  LEA.HI.X.SX32 R90, R252, R23, 0x1, P4 ;  /* 0x00000017fc5a7211 */ /* 0x001fce00020f0eff */
[----:B------:R-:W0:Y:S01]  /*c110*/  LDC R252, c[0x0][0x238] ;  /* 0x00008e00fffc7b82 */ /* 0x000e220000000800 */
[----:B---3--:R-:W-:Y:S01]  /*c120*/  IMAD R174, R3, 0x6, RZ ;  /* 0x0000000603ae7824 */ /* 0x008fe200078e02ff */
[-C--:B------:R-:W-:Y:S01]  /*c130*/  IADD3 R88, P1, R173, R2.reuse, RZ ;  /* 0x00000002ad587210 */ /* 0x080fe20007f3e0ff */
[----:B------:R3:W-:Y:S04]  /*c140*/  STL [R1+0xc90], R89 ;  /* 0x000c905901007387 */ /* 0x0007e80000100800 */
[----:B------:R4:W-:Y:S01]  /*c150*/  STL [R1+0xc8c], R88 ;  /* 0x000c8c5801007387 */ /* 0x0009e20000100800 */
[----:B---3--:R-:W-:-:S03]  /*c160*/  IADD3 R89, P4, R174, R2, RZ ;  /* 0x00000002ae597210 */ /* 0x008fc60007f9e0ff */
[----:B------:R-:W-:Y:S01]  /*c170*/  STL [R1+0xc98], R90 ;  /* 0x000c985a01007387 */ /* 0x000fe20000100800 */
[----:B----4-:R-:W-:-:S03]  /*c180*/  LEA.HI.X.SX32 R88, R169, R23, 0x1, P6 ;  /* 0x00000017a9587211 */ /* 0x010fc600030f0eff */
[----:B------:R-:W-:Y:S04]  /*c190*/  STL [R1+0xca4], R89 ;  /* 0x000ca45901007387 */ /* 0x000fe80000100800 */
[----:B------:R3:W-:Y:S01]  /*c1a0*/  STL [R1+0x6b8], R88 ;  /* 0x0006b85801007387 */ /* 0x0007e20000100800 */
[----:B--2---:R-:W-:Y:S01]  /*c1b0*/  IMAD.SHL.U32 R176, R5, 0x2, RZ ;  /* 0x0000000205b07824 */ /* 0x004fe200078e00ff */
[----:B---3--:R-:W-:Y:S02]  /*c1c0*/  LEA.HI.X.SX32 R88, R170, R23, 0x1, P0 ;  /* 0x00000017aa587211 */ /* 0x008fe400000f0eff */
[-C--:B-1----:R-:W-:Y:S01]  /*c1d0*/  LEA R90, P0, R135, R2.reuse, 0x2 ;  /* 0x00000002875a7211 */ /* 0x082fe200078010ff */
[----:B0-----:R-:W-:Y:S02]  /*c1e0*/  IMAD R135, R252, 0x3, RZ ;  /* 0x00000003fc877824 */ /* 0x001fe400078e02ff */
[----:B------:R-:W0:Y:S01]  /*c1f0*/  LDC R252, c[0x0][0x238] ;  /* 0x00008e00fffc7b82 */ /* 0x000e220000000800 */
[----:B------:R-:W-:-:S05]  /*c200*/  IADD3 R89, P6, R176, R2, RZ ;  /* 0x00000002b0597210 */ /* 0x000fca0007fde0ff */
[----:B------:R1:W-:Y:S04]  /*c210*/  STL [R1+0xcb4], R89 ;  /* 0x000cb45901007387 */ /* 0x0003e80000100800 */
[----:B------:R2:W-:Y:S01]  /*c220*/  STL [R1+0x9b8], R88 ;  /* 0x0009b85801007387 */ /* 0x0005e20000100800 */
[----:B-1----:R-:W-:-:S03]  /*c230*/  LEA.HI.X.SX32 R89, R171, R23, 0x1, P2 ;  /* 0x00000017ab597211 */ /* 0x002fc600010f0eff */
[----:B------:R-:W-:Y:S01]  /*c240*/  STL [R1+0xcac], R90 ;  /* 0x000cac5a01007387 */ /* 0x000fe20000100800 */
[----:B--2---:R-:W-:-:S03]  /*c250*/  LEA.HI.X.SX32 R88, R172, R23, 0x1, P3 ;  /* 0x00000017ac587211 */ /* 0x004fc600018f0eff */
[----:B------:R1:W-:Y:S04]  /*c260*/  STL [R1+0xb38], R89 ;  /* 0x000b385901007387 */ /* 0x0003e80000100800 */
[----:B------:R2:W-:Y:S01]  /*c270*/  STL [R1+0xbf8], R88 ;  /* 0x000bf85801007387 */ /* 0x0005e20000100800 */
[-C--:B-1----:R-:W-:Y:S02]  /*c280*/  LEA.HI.X.SX32 R89, R173, R23.reuse, 0x1, P5 ;  /* 0x00000017ad597211 */ /* 0x082fe400028f0eff */
[----:B--2---:R-:W-:-:S03]  /*c290*/  LEA.HI.X.SX32 R88, R174, R23, 0x1, P1 ;  /* 0x00000017ae587211 */ /* 0x004fc600008f0eff */
[----:B------:R1:W-:Y:S01]  /*c2a0*/  STL [R1+0xc58], R89 ;  /* 0x000c585901007387 */ /* 0x0003e20000100800 */
[----:B------:R-:W-:-:S03]  /*c2b0*/  LEA.HI.X.SX32 R90, R135, R23, 0x1, P4 ;  /* 0x00000017875a7211 */ /* 0x000fc600020f0eff */
[----:B------:R0:W-:Y:S01]  /*c2c0*/  STL [R1+0xc88], R88 ;  /* 0x000c885801007387 */ /* 0x0001e20000100800 */
[----:B-1----:R-:W-:-:S03]  /*c2d0*/  LEA.HI.X.SX32 R89, R176, R23, 0x1, P0 ;  /* 0x00000017b0597211 */ /* 0x002fc600000f0eff */
[----:B------:R1:W-:Y:S01]  /*c2e0*/  STL [R1+0xca0], R90 ;  /* 0x000ca05a01007387 */ /* 0x0003e20000100800 */
[----:B0-----:R-:W-:-:S03]  /*c2f0*/  LEA.HI.X.SX32 R88, R252, R23, 0x1, P6 ;  /* 0x00000017fc587211 */ /* 0x001fc600030f0eff */
[----:B------:R1:W-:Y:S04]  /*c300*/  STL [R1+0xca8], R89 ;  /* 0x000ca85901007387 */ /* 0x0003e80000100800 */
[----:B------:R1:W-:Y:S01]  /*c310*/  STL [R1+0xcb0], R88 ;  /* 0x000cb05801007387 */ /* 0x0003e20000100800 */
[----:B------:R-:W-:Y:S01]  /*c320*/  UIADD3.64 UR10, UR4, 0x100, URZ ;  /* 0x00000100040a7897 */ /* 0x000fe2000fffe03f */
[----:B------:R-:W-:Y:S01]  /*c330*/  SHF.R.S32.HI R3, RZ, 0x1f, R4 ;  /* 0x0000001fff037819 */ /* 0x000fe20000011404 */
[----:B------:R-:W-:Y:S01]  /*c340*/  UIADD3.64 UR10, UR4, 0x780, URZ ;  /* 0x00000780040a7897 */ /* 0x000fe2000fffe03f */
[----:B------:R-:W-:Y:S01]  /*c350*/  SHF.R.S32.HI R5, RZ, 0x1f, R6 ;  /* 0x0000001fff057819 */ /* 0x000fe20000011406 */
[----:B------:R-:W-:Y:S02]  /*c360*/  UIADD3.64 UR14, UR4, 0x800, URZ ;  /* 0x00000800040e7897 */ /* 0x000fe4000fffe03f */
[----:B------:R-:W-:-:S02]  /*c370*/  UIADD3.64 UR10, UR4, 0x880, URZ ;  /* 0x00000880040a7897 */ /* 0x000fc4000fffe03f */
[----:B------:R-:W-:Y:S02]  /*c380*/  UIADD3.64 UR14, UR4, 0x900, URZ ;  /* 0x00000900040e7897 */ /* 0x000fe4000fffe03f */
[----:B------:R-:W-:Y:S01]  /*c390*/  UIADD3.64 UR10, UR4, 0x980, URZ ;  /* 0x00000980040a7897 */ /* 0x000fe2000fffe03f */
[----:B------:R-:W-:Y:S01]  /*c3a0*/  SHF.L.U64.HI R3, R4, 0x1, R3 ;  /* 0x0000000104037819 */ /* 0x000fe20000010203 */
[----:B------:R-:W-:Y:S01]  /*c3b0*/  UIADD3.64 UR14, UR4, 0xa00, URZ ;  /* 0x00000a00040e7897 */ /* 0x000fe2000fffe03f */
[----:B------:R-:W-:Y:S01]  /*c3c0*/  SHF.L.U64.HI R5, R6, 0x1, R5 ;  /* 0x0000000106057819 */ /* 0x000fe20000010205 */
[----:B------:R-:W-:Y:S01]  /*c3d0*/  UIADD3.64 UR10, UR4, 0xa80, URZ ;  /* 0x00000a80040a7897 */ /* 0x000fe2000fffe03f */
[----:B------:R-:W-:Y:S01]  /*c3e0*/  CS2R R56, SRZ ;  /* 0x0000000000387805 */ /* 0x000fe2000001ff00 */
[----:B------:R-:W-:Y:S01]  /*c3f0*/  UIADD3.64 UR14, UR4, 0xb00, URZ ;  /* 0x00000b00040e7897 */ /* 0x000fe2000fffe03f */
[----:B------:R-:W-:Y:S01]  /*c400*/  CS2R R58, SRZ ;  /* 0x00000000003a7805 */ /* 0x000fe2000001ff00 */
[----:B------:R-:W-:Y:S01]  /*c410*/  UIADD3.64 UR10, UR4, 0xb80, URZ ;  /* 0x00000b80040a7897 */ /* 0x000fe2000fffe03f */
[----:B------:R-:W-:-:S02]  /*c420*/  CS2R R60, SRZ ;  /* 0x00000000003c7805 */ /* 0x000fc4000001ff00 */
[----:B------:R-:W-:Y:S02]  /*c430*/  CS2R R62, SRZ ;  /* 0x00000000003e7805 */ /* 0x000fe4000001ff00 */
[----:B------:R-:W-:Y:S02]  /*c440*/  CS2R R64, SRZ ;  /* 0x0000000000407805 */ /* 0x000fe4000001ff00 */
[----:B------:R-:W-:Y:S02]  /*c450*/  CS2R R66, SRZ ;  /* 0x0000000000427805 */ /* 0x000fe4000001ff00 */
[----:B------:R-:W-:Y:S01]  /*c460*/  CS2R R68, SRZ ;  /* 0x0000000000447805 */ /* 0x000fe2000001ff00 */
[----:B------:R-:W-:Y:S01]  /*c470*/  IMAD.SHL.U32 R4, R4, 0x2, RZ ;  /* 0x0000000204047824 */ /* 0x000fe200078e00ff */
[----:B------:R-:W-:Y:S01]  /*c480*/  UIADD3.64 UR14, UR4, 0xc00, URZ ;  /* 0x00000c00040e7897 */ /* 0x000fe2000fffe03f */
[----:B------:R-:W-:Y:S01]  /*c490*/  IMAD.SHL.U32 R6, R6, 0x2, RZ ;  /* 0x0000000206067824 */ /* 0x000fe200078e00ff */
[----:B------:R-:W-:Y:S01]  /*c4a0*/  UIADD3.64 UR10, UR4, 0xc80, URZ ;  /* 0x00000c80040a7897 */ /* 0x000fe2000fffe03f */
        /* <DEDUP_REMOVED lines=24> */
[----:B------:R-:W-:Y:S01]  /*c630*/  CS2R R54, SRZ ;  /* 0x0000000000367805 */ /* 0x000fe2000001ff00 */
[----:B------:R-:W-:-:S02]  /*c640*/  UIADD3.64 UR18, UR4, 0xd00, URZ ;  /* 0x00000d0004127897 */ /* 0x000fc4000fffe03f */
[----:B------:R-:W-:Y:S02]  /*c650*/  UIADD3.64 UR10, UR4, 0xd80, URZ ;  /* 0x00000d80040a7897 */ /* 0x000fe4000fffe03f */
[----:B------:R-:W-:Y:S02]  /*c660*/  UIADD3.64 UR14, UR4, 0xe00, URZ ;  /* 0x00000e00040e7897 */ /* 0x000fe4000fffe03f */
[----:B------:R-:W-:Y:S02]  /*c670*/  UIADD3.64 UR18, UR4, 0xe80, URZ ;  /* 0x00000e8004127897 */ /* 0x000fe4000fffe03f */
[----:B------:R-:W-:Y:S02]  /*c680*/  UIADD3.64 UR8, UR4, 0x80, URZ ;  /* 0x0000008004087897 */ /* 0x000fe4000fffe03f */
[----:B------:R-:W-:Y:S02]  /*c690*/  UIADD3.64 UR10, UR4, 0xf00, URZ ;  /* 0x00000f00040a7897 */ /* 0x000fe4000fffe03f */
        /* <DEDUP_REMOVED lines=8> */
[----:B------:R-:W-:Y:S01]  /*c720*/  UIADD3.64 UR32, UR4, 0x480, URZ ;  /* 0x0000048004207897 */ /* 0x000fe2000fffe03f */
[----:B------:R-:W-:Y:S01]  /*c730*/  UMOV UR59, 0x40000040 ;  /* 0x40000040003b7882 */ /* 0x000fe20000000000 */
        /* <DEDUP_REMOVED lines=16> */
[----:B-1----:R-:W-:-:S12]  /*c840*/  UIADD3.64 UR54, UR6, 0x604, URZ ;  /* 0x0000060406367897 */ /* 0x002fd8000fffe03f */
.L_x_1:
        /* <DEDUP_REMOVED lines=9> */
[----:B-----5:R-:W-:Y:S04]  /*c8e0*/  STL [R1+0xf20], R7 ;  /* 0x000f200701007387 */ /* 0x020fe80000100800 */
        /* <DEDUP_REMOVED lines=15> */
[----:B------:R-:W2:Y:S01]  /*c9e0*/  LDL.LU R6, [R1+0xac] ;  /* 0x0000ac0001067983 */ /* 0x000ea20000300800 */
[----:B------:R-:W-:-:S03]  /*c9f0*/  MOV R91, UR51 ;  /* 0x00000033005b7c02 */ /* 0x000fc60008000f00 */
[----:B------:R0:W-:Y:S01]  /*ca00*/  STL [R1+0xe6c], R5 ;  /* 0x000e6c0501007387 */ /* 0x0001e20000100800 */
[----:B------:R-:W-:Y:S02]  /*ca10*/  MOV R90, UR50 ;  /* 0x00000032005a7c02 */ /* 0x000fe40008000f00 */
[----:B------:R-:W-:Y:S01]  /*ca20*/  MOV R88, UR49 ;  /* 0x0000003100587c02 */ /* 0x000fe20008000f00 */
[----:B0-----:R-:W3:Y:S04]  /*ca30*/  LDL.LU R5, [R1+0xcac] ;  /* 0x000cac0001057983 */ /* 0x001ee80000300800 */
[----:B------:R-:W4:Y:S04]  /*ca40*/  LDL.LU R4, [R1+0x4e8] ;  /* 0x0004e80001047983 */ /* 0x000f280000300800 */
[----:B------:R0:W-:Y:S04]  /*ca50*/  STL [R1+0xe60], R3 ;  /* 0x000e600301007387 */ /* 0x0001e80000100800 */
[----:B0-----:R-:W4:Y:S01]  /*ca60*/  LDL.LU R3, [R1+0x4d0] ;  /* 0x0004d00001037983 */ /* 0x001f220000300800 */
[----:B------:R-:W-:-:S02]  /*ca70*/  PRMT R218, RZ, 0x7610, R218 ;  /* 0x00007610ffda7816 */ /* 0x000fc400000000da */
[----:B------:R-:W-:Y:S01]  /*ca80*/  PRMT R155, RZ, 0x7610, R155 ;  /* 0x00007610ff9b7816 */ /* 0x000fe2000000009b */
[----:B------:R-:W-:Y:S04]  /*ca90*/  STL [R1+0xd64], R0 ;  /* 0x000d640001007387 */ /* 0x000fe80000100800 */
[----:B------:R0:W-:Y:S04]  /*caa0*/  STL [R1+0xd50], R91 ;  /* 0x000d505b01007387 */ /* 0x0001e80000100800 */
[----:B------:R1:W-:Y:S04]  /*cab0*/  STL [R1+0xd4c], R90 ;  /* 0x000d4c5a01007387 */ /* 0x0003e80000100800 */
[----:B------:R1:W-:Y:S01]  /*cac0*/  STL [R1+0xd48], R88 ;  /* 0x000d485801007387 */ /* 0x0003e20000100800 */
[----:B0-----:R-:W-:-:S02]  /*cad0*/  MOV R91, UR48 ;  /* 0x00000030005b7c02 */ /* 0x001fc40008000f00 */
[----:B-1----:R-:W-:-:S03]  /*cae0*/  MOV R90, UR55 ;  /* 0x00000037005a7c02 */ /* 0x002fc60008000f00 */
[----:B------:R0:W-:Y:S01]  /*caf0*/  STL [R1+0xd44], R91 ;  /* 0x000d445b01007387 */ /* 0x0001e20000100800 */
[----:B------:R-:W-:-:S03]  /*cb00*/  MOV R88, UR54 ;  /* 0x0000003600587c02 */ /* 0x000fc60008000f00 */
[----:B------:R1:W-:Y:S04]  /*cb10*/  STL [R1+0xd40], R90 ;  /* 0x000d405a01007387 */ /* 0x0003e80000100800 */
[----:B------:R1:W-:Y:S01]  /*cb20*/  STL [R1+0xd3c], R88 ;  /* 0x000d3c5801007387 */ /* 0x0003e20000100800 */
[----:B0-----:R-:W-:Y:S02]  /*cb30*/  MOV R91, UR53 ;  /* 0x00000035005b7c02 */ /* 0x001fe40008000f00 */
[----:B-1----:R-:W-:-:S03]  /*cb40*/  MOV R90, UR52 ;  /* 0x00000034005a7c02 */ /* 0x002fc60008000f00 */
[----:B------:R-:W-:Y:S01]  /*cb50*/  STL [R1+0xd38], R91 ;  /* 0x000d385b01007387 */ /* 0x000fe20000100800 */
[----:B------:R-:W2:Y:S03]  /*cb60*/  LDC R88, c[0x0][0x230] ;  /* 0x00008c00ff587b82 */ /* 0x000ea60000000800 */
[----:B------:R0:W-:Y:S01]  /*cb70*/  STL [R1+0xd34], R90 ;  /* 0x000d345a01007387 */ /* 0x0001e20000100800 */
[----:B--2---:R-:W-:-:S03]  /*cb80*/  IMAD R88, R6, -0x100, R88 ;  /* 0xffffff0006587824 */ /* 0x004fc600078e0258 */
[----:B------:R-:W-:Y:S02]  /*cb90*/  STL [R1+0xe94], R6 ;  /* 0x000e940601007387 */ /* 0x000fe40000100800 */
[C---:B------:R-:W-:Y:S02]  /*cba0*/  ISETP.GT.AND P0, PT, R88.reuse, RZ, PT ;  /* 0x000000ff5800720c */ /* 0x040fe40003f04270 */
[----:B------:R-:W-:Y:S01]  /*cbb0*/  STL [R1+0xe98], R2 ;  /* 0x000e980201007387 */ /* 0x000fe20000100800 */
[C---:B------:R-:W-:Y:S02]  /*cbc0*/  ISETP.GT.AND P1, PT, R88.reuse, 0x1, PT ;  /* 0x000000015800780c */ /* 0x040fe40003f24270 */
[C---:B------:R-:W-:Y:S01]  /*cbd0*/  ISETP.GT.AND P2, PT, R88.reuse, 0x2, PT ;  /* 0x000000025800780c */ /* 0x040fe20003f44270 */
[----:B------:R1:W-:Y:S01]  /*cbe0*/  STL [R1+0xe70], R23 ;  /* 0x000e701701007387 */ /* 0x0003e20000100800 */
[----:B------:R-:W-:Y:S02]  /*cbf0*/  PRMT R220, RZ, 0x7610, R220 ;  /* 0x00007610ffdc7816 */ /* 0x000fe400000000dc */
[----:B------:R-:W-:-:S04]  /*cc00*/  ISETP.GT.AND P3, PT, R88, 0x3, PT ;  /* 0x000000035800780c */ /* 0x000fc80003f64270 */
[----:B0-----:R-:W-:Y:S02]  /*cc10*/  @P0 IMAD.MOV.U32 R90, RZ, RZ, R2 ;  /* 0x000000ffff5a0224 */ /* 0x001fe400078e0002 */
[----:B------:R-:W-:Y:S02]  /*cc20*/  @P0 IMAD.MOV.U32 R91, RZ, RZ, R23 ;  /* 0x000000ffff5b0224 */ /* 0x000fe400078e0017 */
[----:B-1----:R-:W2:Y:S04]  /*cc30*/  LDL.LU R23, [R1+0xcb4] ;  /* 0x000cb40001177983 */ /* 0x002ea80000300800 */
[----:B------:R-:W3:Y:S04]  /*cc40*/  @P0 LDG.E.U16 R218, desc[UR60][R90.64] ;  /* 0x0000003c5ada0981 */ /* 0x000ee8000c1e1500 */
[----:B---3--:R0:W-:Y:S04]  /*cc50*/  STL [R1+0xa4], R218 ;  /* 0x0000a4da01007387 */ /* 0x0081e80000100800 */
[----:B0-----:R-:W3:Y:S04]  /*cc60*/  LDL.LU R218, [R1+0xf44] ;  /* 0x000f440001da7983 */ /* 0x001ee80000300800 */
[----:B------:R-:W4:Y:S01]  /*cc70*/  LDL R91, [R1+0xcb0] ;  /* 0x000cb000015b7983 */ /* 0x000f220000100800 */
[----:B--2---:R-:W-:-:S03]  /*cc80*/  @P1 IMAD.MOV.U32 R90, RZ, RZ, R23 ;  /* 0x000000ffff5a1224 */ /* 0x004fc600078e0017 */
[----:B------:R-:W-:Y:S04]  /*cc90*/  STL [R1+0xe9c], R23 ;  /* 0x000e9c1701007387 */ /* 0x000fe80000100800 */
[----:B----4-:R0:W2:Y:S04]  /*cca0*/  @P1 LDG.E.U16 R155, desc[UR60][R90.64] ;  /* 0x0000003c5a9b1981 */ /* 0x0100a8000c1e1500 */
[----:B------:R-:W4:Y:S01]  /*ccb0*/  LDL R91, [R1+0xca8] ;  /* 0x000ca800015b7983 */ /* 0x000f220000100800 */
[----:B0-----:R-:W-:-:S03]  /*ccc0*/  @P2 IMAD.MOV.U32 R90, RZ, RZ, R5 ;  /* 0x000000ffff5a2224 */ /* 0x001fc600078e0005 */
[----:B--2---:R0:W-:Y:S04]  /*ccd0*/  STL [R1+0xa0], R155 ;  /* 0x0000a09b01007387 */ /* 0x0041e80000100800 */
[----:B----4-:R-:W2:Y:S04]  /*cce0*/  @P2 LDG.E.U16 R220, desc[UR60][R90.64] ;  /* 0x0000003c5adc2981 */ /* 0x010ea8000c1e1500 */
[----:B0-----:R-:W4:Y:S01]  /*ccf0*/  LDL R155, [R1+0xc8c] ;  /* 0x000c8c00019b7983 */ /* 0x001f220000100800 */
[----:B------:R-:W-:Y:S02]  /*cd00*/  PRMT R143, RZ, 0x7610, R143 ;  /* 0x00007610ff8f7816 */ /* 0x000fe4000000008f */
[----:B------:R-:W-:Y:S01]  /*cd10*/  ISETP.GT.AND P4, PT, R88, 0x4, PT ;  /* 0x000000045800780c */ /* 0x000fe20003f84270 */
[----:B------:R-:W-:Y:S01]  /*cd20*/  STL [R1+0xea0], R5 ;  /* 0x000ea00501007387 */ /* 0x000fe20000100800 */
[----:B------:R-:W-:-:S02]  /*cd30*/  PRMT R222, RZ, 0x7610, R222 ;  /* 0x00007610ffde7816 */ /* 0x000fc400000000de */
[C---:B------:R-:W-:Y:S02]  /*cd40*/  ISETP.GT.AND P5, PT, R88.reuse, 0x5, PT ;  /* 0x000000055800780c */ /* 0x040fe40003fa4270 */
[----:B------:R-:W-:Y:S02]  /*cd50*/  PRMT R224, RZ, 0x7610, R224 ;  /* 0x00007610ffe07816 */ /* 0x000fe400000000e0 */
[----:B------:R-:W-:Y:S01]  /*cd60*/  ISETP.GT.AND P6, PT, R88, 0x6, PT ;  /* 0x000000065800780c */ /* 0x000fe20003fc4270 */
[----:B--2---:R0:W-:Y:S04]  /*cd70*/  STL [R1+0x9c], R220 ;  /* 0x00009cdc01007387 */ /* 0x0041e80000100800 */
[----:B0-----:R-:W2:Y:S04]  /*cd80*/  LDL.LU R220, [R1+0xf40] ;  /* 0x000f400001dc7983 */ /* 0x001ea80000300800 */
[----:B------:R-:W3:Y:S04]  /*cd90*/  LDL R90, [R1+0xca0] ;  /* 0x000ca000015a7983 */ /* 0x000ee80000100800 */
[----:B------:R-:W3:Y:S02]  /*cda0*/  LDL R91, [R1+0xca4] ;  /* 0x000ca400015b7983 */ /* 0x000ee40000100800 */
[----:B---3--:R-:W-:-:S04]  /*cdb0*/  @P3 LOP3.LUT R91, R91, R90, RZ, 0x3c, !PT ;  /* 0x0000005a5b5b3212 */ /* 0x008fc800078e3cff */
[----:B------:R-:W-:-:S04]  /*cdc0*/  @P3 LOP3.LUT R90, R91, R90, RZ, 0x3c, !PT ;  /* 0x0000005a5b5a3212 */ /* 0x000fc800078e3cff */
[----:B------:R-:W-:-:S05]  /*cdd0*/  @P3 LOP3.LUT R91, R91, R90, RZ, 0x3c, !PT ;  /* 0x0000005a5b5b3212 */ /* 0x000fca00078e3cff */
[----:B------:R0:W3:Y:S04]  /*cde0*/  @P3 LDG.E.U16 R143, desc[UR60][R90.64] ;  /* 0x0000003c5a8f3981 */ /* 0x0000e8000c1e1500 */
[----:B------:R-:W0:Y:S04]  /*cdf0*/  LDL R90, [R1+0xc98] ;  /* 0x000c9800015a7983 */ /* 0x000e280000100800 */
[----:B------:R-:W0:Y:S02]  /*ce00*/  LDL R91, [R1+0xc9c] ;  /* 0x000c9c00015b7983 */ /* 0x000e240000100800 */
[----:B0-----:R-:W-:-:S04]  /*ce10*/  @P4 LOP3.LUT R91, R91, R90, RZ, 0x3c, !PT ;  /* 0x0000005a5b5b4212 */ /* 0x001fc800078e3cff */
[----:B------:R-:W-:-:S04]  /*ce20*/  @P4 LOP3.LUT R90, R91, R90, RZ, 0x3c, !PT ;  /* 0x0000005a5b5a4212 */ /* 0x000fc800078e3cff */
[----:B------:R-:W-:-:S05]  /*ce30*/  @P4 LOP3.LUT R91, R91, R90, RZ, 0x3c, !PT ;  /* 0x0000005a5b5b4212 */ /* 0x000fca00078e3cff */
[----:B------:R-:W4:Y:S04]  /*ce40*/  @P4 LDG.E.U16 R222, desc[UR60][R90.64] ;  /* 0x0000003c5ade4981 */ /* 0x000f28000c1e1500 */
[----:B---3--:R0:W-:Y:S04]  /*ce50*/  STL [R1+0x98], R143 ;  /* 0x0000988f01007387 */ /* 0x0081e80000100800 */
[----:B0-----:R-:W3:Y:S04]  /*ce60*/  LDL R143, [R1+0xc7c] ;  /* 0x000c7c00018f7983 */ /* 0x001ee80000100800 */
[----:B----4-:R0:W-:Y:S04]  /*ce70*/  STL [R1+0x94], R222 ;  /* 0x000094de01007387 */ /* 0x0101e80000100800 */
[----:B0-----:R-:W4:Y:S04]  /*ce80*/  LDL.LU R222, [R1+0xf3c] ;  /* 0x000f3c0001de7983 */ /* 0x001f280000300800 */
[----:B------:R-:W2:Y:S04]  /*ce90*/  LDL R90, [R1+0xc90] ;  /* 0x000c9000015a7983 */ /* 0x000ea80000100800 */
[----:B------:R-:W2:Y:S02]  /*cea0*/  LDL R91, [R1+0xc94] ;  /* 0x000c9400015b7983 */ /* 0x000ea40000100800 */
[----:B--2---:R-:W-:-:S04]  /*ceb0*/  @P5 LOP3.LUT R91, R91, R90, RZ, 0x3c, !PT ;  /* 0x0000005a5b5b5212 */ /* 0x004fc800078e3cff */
[----:B------:R-:W-:-:S04]  /*cec0*/  @P5 LOP3.LUT R90, R91, R90, RZ, 0x3c, !PT ;  /* 0x0000005a5b5a5212 */ /* 0x000fc800078e3cff */
[----:B------:R-:W-:-:S05]  /*ced0*/  @P5 LOP3.LUT R91, R91, R90, RZ, 0x3c, !PT ;  /* 0x0000005a5b5b5212 */ /* 0x000fca00078e3cff */
[----:B------:R-:W2:Y:S01]  /*cee0*/  @P5 LDG.E.U16 R224, desc[UR60][R90.64] ;  /* 0x0000003c5ae05981 */ /* 0x000ea2000c1e1500 */
[----:B------:R-:W-:-:S03]  /*cef0*/  PRMT R121, RZ, 0x7610, R121 ;  /* 0x00007610ff797816 */ /* 0x000fc60000000079 */
[----:B--2---:R0:W-:Y:S04]  /*cf00*/  STL [R1+0x90], R224 ;  /* 0x000090e001007387 */ /* 0x0041e80000100800 */
[----:B0-----:R-:W2:Y:S04]  /*cf10*/  LDL.LU R224, [R1+0xf38] ;  /* 0x000f380001e07983 */ /* 0x001ea80000300800 */
[----:B------:R-:W3:Y:S01]  /*cf20*/  LDL R91, [R1+0xc88] ;  /* 0x000c8800015b7983 */ /* 0x000ee20000100800 */
[----:B------:R-:W-:Y:S01]  /*cf30*/  @P6 IMAD.MOV.U32 R90, RZ, RZ, R155 ;  /* 0x000000ffff5a6224 */ /* 0x000fe200078e009b */
[----:B------:R-:W-:-:S02]  /*cf40*/  ISETP.GT.AND P1, PT, R88, 0x7, PT ;  /* 0x000000075800780c */ /* 0x000fc40003f24270 */
[----:B------:R-:W-:Y:S01]  /*cf50*/  PRMT R252, RZ, 0x7610, R252 ;  /* 0x00007610fffc7816 */ /* 0x000fe200000000fc */
[----:B------:R-:W4:Y:S04]  /*cf60*/  LDL R155, [R1+0xc60] ;  /* 0x000c6000019b7983 */ /* 0x000f280000100800 */
[----:B---3--:R0:W3:Y:S04]  /*cf70*/  @P6 LDG.E.U16 R121, desc[UR60][R90.64] ;  /* 0x0000003c5a796981 */ /* 0x0080e8000c1e1500 */
[----:B------:R-:W0:Y:S04]  /*cf80*/  LDL R90, [R1+0xc80] ;  /* 0x000c8000015a7983 */ /* 0x000e280000100800 */
[----:B------:R-:W0:Y:S02]  /*cf90*/  LDL R91, [R1+0xc84] ;  /* 0x000c8400015b7983 */ /* 0x000e240000100800 */
[----:B0-----:R-:W-:-:S04]  /*cfa0*/  @P1 LOP3.LUT R91, R91, R90, RZ, 0x3c, !PT ;  /* 0x0000005a5b5b1212 */ /* 0x001fc800078e3cff */
[----:B------:R-:W-:-:S04]  /*cfb0*/  @P1 LOP3.LUT R90, R91, R90, RZ, 0x3c, !PT ;  /* 0x0000005a5b5a1212 */ /* 0x000fc800078e3cff */
[----:B------:R-:W-:-:S05]  /*cfc0*/  @P1 LOP3.LUT R91, R91, R90, RZ, 0x3c, !PT ;  /* 0x0000005a5b5b1212 */ /* 0x000fca00078e3cff */
[----:B------:R-:W2:Y:S04]  /*cfd0*/  @P1 LDG.E.U16 R252, desc[UR60][R90.64] ;  /* 0x0000003c5afc1981 */ /* 0x000ea8000c1e1500 */
[----:B---3--:R0:W-:Y:S04]  /*cfe0*/  STL [R1+0x8c], R121 ;  /* 0x00008c7901007387 */ /* 0x0081e80000100800 */
[----:B0-----:R-:W3:Y:S01]  /*cff0*/  LDL R121, [R1+0xc64] ;  /* 0x000c640001797983 */ /* 0x001ee20000100800 */
[----:B------:R-:W-:-:S03]  /*d000*/  ISETP.GT.AND P0, PT, R88, 0x8, PT ;  /* 0x000000085800780c */ /* 0x000fc60003f04270 */
[----:B--2---:R0:W-:Y:S04]  /*d010*/  STL [R1+0xd30], R252 ;  /* 0x000d30fc01007387 */ /* 0x0041e80000100800 */
[----:B0-----:R-:W2:Y:S04]  /*d020*/  LDL.LU R252, [R1+0xf34] ;  /* 0x000f340001fc7983 */ /* 0x001ea80000300800 */
[----:B------:R-:W4:Y:S01]  /*d030*/  LDL R91, [R1+0xc78] ;  /* 0x000c7800015b7983 */ /* 0x000f220000100800 */
[----:B------:R-:W-:Y:S01]  /*d040*/  PRMT R118, RZ, 0x7610, R118 ;  /* 0x00007610ff767816 */ /* 0x000fe20000000076 */
[----:B------:R-:W-:Y:S01]  /*d050*/  @P0 IMAD.MOV.U32 R90, RZ, RZ, R143 ;  /* 0x000000ffff5a0224 */ /* 0x000fe200078e008f */
[----:B------:R-:W-:Y:S01]  /*d060*/  ISETP.GT.AND P2, PT, R88, 0x9, PT ;  /* 0x000000095800780c */ /* 0x000fe20003f44270 */
[----:B------:R-:W2:Y:S04]  /*d070*/  LDL R143, [R1+0xc58] ;  /* 0x000c5800018f7983 */ /* 0x000ea80000100800 */
[----:B----4-:R0:W4:Y:S04]  /*d080*/  @P0 LDG.E.U16 R118, desc[UR60][R90.64] ;  /* 0x0000003c5a760981 */ /* 0x010128000c1e1500 */
[----:B------:R-:W0:Y:S04]  /*d090*/  LDL R90, [R1+0xc70] ;  /* 0x000c7000015a7983 */ /* 0x000e280000100800 */
[----:B------:R-:W0:Y:S01]  /*d0a0*/  LDL R91, [R1+0xc74] ;  /* 0x000c7400015b7983 */ /* 0x000e220000100800 */
[----:B------:R-:W-:-:S02]  /*d0b0*/  PRMT R246, RZ, 0x7610, R246 ;  /* 0x00007610fff67816 */ /* 0x000fc400000000f6 */
[----:B0-----:R-:W-:-:S04]  /*d0c0*/  @P2 LOP3.LUT R91, R91, R90, RZ, 0x3c, !PT ;  /* 0x0000005a5b5b2212 */ /* 0x001fc800078e3cff */
[----:B------:R-:W-:-:S04]  /*d0d0*/  @P2 LOP3.LUT R90, R91, R90, RZ, 0x3c, !PT ;  /* 0x0000005a5b5a2212 */ /* 0x000fc800078e3cff */
[----:B------:R-:W-:-:S05]  /*d0e0*/  @P2 LOP3.LUT R91, R91, R90, RZ, 0x3c, !PT ;  /* 0x0000005a5b5b2212 */ /* 0x000fca00078e3cff */
[----:B------:R-:W3:Y:S04]  /*d0f0*/  @P2 LDG.E.U16 R246, desc[UR60][R90.64] ;  /* 0x0000003c5af62981 */ /* 0x000ee8000c1e1500 */
[----:B----4-:R0:W-:Y:S04]  /*d100*/  STL [R1+0x88], R118 ;  /* 0x0000887601007387 */ /* 0x0101e80000100800 */
[----:B0-----:R-:W4:Y:S04]  /*d110*/  LDL R118, [R1+0xc5c] ;  /* 0x000c5c0001767983 */ /* 0x001f280000100800 */
[----:B---3--:R0:W-:Y:S04]  /*d120*/  STL [R1+0x84], R246 ;  /* 0x000084f601007387 */ /* 0x0081e80000100800 */
[----:B0-----:R-:W3:Y:S04]  /*d130*/  LDL.LU R246, [R1+0xf30] ;  /* 0x000f300001f67983 */ /* 0x001ee80000300800 */
[----:B------:R-:W2:Y:S04]  /*d140*/  LDL R90, [R1+0xc68] ;  /* 0x000c6800015a7983 */ /* 0x000ea80000100800 */
[----:B------:R-:W2:Y:S01]  /*d150*/  LDL R91, [R1+0xc6c] ;  /* 0x000c6c00015b7983 */ /* 0x000ea20000100800 */
[----:B------:R-:W-:-:S02]  /*d160*/  ISETP.GT.AND P3, PT, R88, 0xa, PT ;  /* 0x0000000a5800780c */ /* 0x000fc40003f64270 */
[C---:B------:R-:W-:Y:S02]  /*d170*/  ISETP.GT.AND P4, PT, R88.reuse, 0xb, PT ;  /* 0x0000000b5800780c */ /* 0x040fe40003f84270 */
[----:B------:R-:W-:Y:S02]  /*d180*/  PRMT R158, RZ, 0x7610, R158 ;  /* 0x00007610ff9e7816 */ /* 0x000fe4000000009e */
[----:B------:R-:W-:Y:S02]  /*d190*/  ISETP.GT.AND P1, PT, R88, 0xc, PT ;  /* 0x0000000c5800780c */ /* 0x000fe40003f24270 */
[----:B------:R-:W-:Y:S02]  /*d1a0*/  PRMT R111, RZ, 0x7610, R111 ;  /* 0x00007610ff6f7816 */ /* 0x000fe4000000006f */
[----:B------:R-:W-:-:S03]  /*d1b0*/  PRMT R245, RZ, 0x7610, R245 ;  /* 0x00007610fff57816 */ /* 0x000fc600000000f5 */
[----:B--2---:R-:W-:-:S04]  /*d1c0*/  @P3 LOP3.LUT R91, R91, R90, RZ, 0x3c, !PT ;  /* 0x0000005a5b5b3212 */ /* 0x004fc800078e3cff */
[----:B------:R-:W-:-:S04]  /*d1d0*/  @P3 LOP3.LUT R90, R91, R90, RZ, 0x3c, !PT ;  /* 0x0000005a5b5a3212 */ /* 0x000fc800078e3cff */
[----:B------:R-:W-:-:S05]  /*d1e0*/  @P3 LOP3.LUT R91, R91, R90, RZ, 0x3c, !PT ;  /* 0x0000005a5b5b3212 */ /* 0x000fca00078e3cff */
[----:B------:R0:W2:Y:S02]  /*d1f0*/  @P3 LDG.E.U16 R158, desc[UR60][R90.64] ;  /* 0x0000003c5a9e3981 */ /* 0x0000a4000c1e1500 */
[----:B0-----:R-:W-:Y:S02]  /*d200*/  @P4 IMAD.MOV.U32 R90, RZ, RZ, R121 ;  /* 0x000000ffff5a4224 */ /* 0x001fe400078e0079 */
[----:B------:R-:W-:Y:S01]  /*d210*/  @P4 IMAD.MOV.U32 R91, RZ, RZ, R155 ;  /* 0x000000ffff5b4224 */ /* 0x000fe200078e009b */
[----:B------:R-:W3:Y:S04]  /*d220*/  LDL R121, [R1+0xc48] ;  /* 0x000c480001797983 */ /* 0x000ee80000100800 */
[----:B------:R4:W2:Y:S02]  /*d230*/  @P4 LDG.E.U16 R111, desc[UR60][R90.64] ;  /* 0x0000003c5a6f4981 */ /* 0x0008a4000c1e1500 */
[----:B----4-:R-:W-:-:S02]  /*d240*/  @P1 IMAD.MOV.U32 R90, RZ, RZ, R118 ;  /* 0x000000ffff5a1224 */ /* 0x010fc400078e0076 */
[----:B------:R-:W-:-:S05]  /*d250*/  @P1 IMAD.MOV.U32 R91, RZ, RZ, R143 ;  /* 0x000000ffff5b1224 */ /* 0x000fca00078e008f */
[----:B------:R-:W4:Y:S04]  /*d260*/  @P1 LDG.E.U16 R245, desc[UR60][R90.64] ;  /* 0x0000003c5af51981 */ /* 0x000f28000c1e1500 */
[----:B--2---:R0:W-:Y:S04]  /*d270*/  STL [R1+0x7c], R111 ;  /* 0x00007c6f01007387 */ /* 0x0041e80000100800 */
[----:B0-----:R-:W2:Y:S04]  /*d280*/  LDL R111, [R1+0xc4c] ;  /* 0x000c4c00016f7983 */ /* 0x001ea80000100800 */
[----:B------:R0:W-:Y:S04]  /*d290*/  STL [R1+0x80], R158 ;  /* 0x0000809e01007387 */ /* 0x0001e80000100800 */
[----:B------:R-:W3:Y:S04]  /*d2a0*/  LDL R155, [R1+0xc44] ;  /* 0x000c4400019b7983 */ /* 0x000ee80000100800 */
[----:B------:R-:W3:Y:S04]  /*d2b0*/  LDL R143, [R1+0xc38] ;  /* 0x000c3800018f7983 */ /* 0x000ee80000100800 */
[----:B0-----:R-:W3:Y:S04]  /*d2c0*/  LDL R158, [R1+0xc40] ;  /* 0x000c4000019e7983 */ /* 0x001ee80000100800 */
[----:B------:R-:W3:Y:S04]  /*d2d0*/  LDL R118, [R1+0xc3c] ;  /* 0x000c3c0001767983 */ /* 0x000ee80000100800 */
[----:B----4-:R0:W-:Y:S04]  /*d2e0*/  STL [R1+0x78], R245 ;  /* 0x000078f501007387 */ /* 0x0101e80000100800 */
[----:B0-----:R-:W4:Y:S04]  /*d2f0*/  LDL.LU R245, [R1+0xf2c] ;  /* 0x000f2c0001f57983 */ /* 0x001f280000300800 */
[----:B------:R-:W2:Y:S04]  /*d300*/  LDL R90, [R1+0xc50] ;  /* 0x000c5000015a7983 */ /* 0x000ea80000100800 */
[----:B------:R-:W2:Y:S01]  /*d310*/  LDL R91, [R1+0xc54] ;  /* 0x000c5400015b7983 */ /* 0x000ea20000100800 */
[----:B------:R-:W-:-:S02]  /*d320*/  ISETP.GT.AND P0, PT, R88, 0xd, PT ;  /* 0x0000000d5800780c */ /* 0x000fc40003f04270 */
[C---:B------:R-:W-:Y:S02]  /*d330*/  ISETP.GT.AND P2, PT, R88.reuse, 0xe, PT ;  /* 0x0000000e5800780c */ /* 0x040fe40003f44270 */
[----:B------:R-:W-:Y:S02]  /*d340*/  PRMT R241, RZ, 0x7610, R241 ;  /* 0x00007610fff17816 */ /* 0x000fe400000000f1 */
[C---:B------:R-:W-:Y:S02]  /*d350*/  ISETP.GT.AND P3, PT, R88.reuse, 0xf, PT ;  /* 0x0000000f5800780c */ /* 0x040fe40003f64270 */
[----:B------:R-:W-:Y:S02]  /*d360*/  ISETP.GT.AND P4, PT, R88, 0x10, PT ;  /* 0x000000105800780c */ /* 0x000fe40003f84270 */
[----:B------:R-:W-:Y:S02]  /*d370*/  PRMT R240, RZ, 0x7610, R240 ;  /* 0x00007610fff07816 */ /* 0x000fe400000000f0 */
[----:B------:R-:W-:-:S02]  /*d380*/  PRMT R149, RZ, 0x7610, R149 ;  /* 0x00007610ff957816 */ /* 0x000fc40000000095 */
[----:B------:R-:W-:Y:S02]  /*d390*/  PRMT R115, RZ, 0x7610, R115 ;  /* 0x00007610ff737816 */ /* 0x000fe40000000073 */
[----:B--2---:R-:W-:-:S04]  /*d3a0*/  @P0 LOP3.LUT R91, R91, R90, RZ, 0x3c, !PT ;  /* 0x0000005a5b5b0212 */ /* 0x004fc800078e3cff */
[----:B------:R-:W-:-:S04]  /*d3b0*/  @P0 LOP3.LUT R90, R91, R90, RZ, 0x3c, !PT ;  /* 0x0000005a5b5a0212 */ /* 0x000fc800078e3cff */
[----:B------:R-:W-:-:S05]  /*d3c0*/  @P0 LOP3.LUT R91, R91, R90, RZ, 0x3c, !PT ;  /* 0x0000005a5b5b0212 */ /* 0x000fca00078e3cff */
[----:B------:R0:W2:Y:S02]  /*d3d0*/  @P0 LDG.E.U16 R241, desc[UR60][R90.64] ;  /* 0x0000003c5af10981 */ /* 0x0000a4000c1e1500 */
[----:B0-----:R-:W-:Y:S02]  /*d3e0*/  @P2 IMAD.MOV.U32 R90, RZ, RZ, R111 ;  /* 0x000000ffff5a2224 */ /* 0x001fe400078e006f */
[----:B---3--:R-:W-:-:S05]  /*d3f0*/  @P2 IMAD.MOV.U32 R91, RZ, RZ, R121 ;  /* 0x000000ffff5b2224 */ /* 0x008fca00078e0079 */
[----:B------:R0:W3:Y:S02]  /*d400*/  @P2 LDG.E.U16 R240, desc[UR60][R90.64] ;  /* 0x0000003c5af02981 */ /* 0x0000e4000c1e1500 */
[----:B0-----:R-:W-:Y:S02]  /*d410*/  @P3 IMAD.MOV.U32 R90, RZ, RZ, R155 ;  /* 0x000000ffff5a3224 */ /* 0x001fe400078e009b */
[----:B------:R-:W-:-:S05]  /*d420*/  @P3 IMAD.MOV.U32 R91, RZ, RZ, R158 ;  /* 0x000000ffff5b3224 */ /* 0x000fca00078e009e */
[----:B------:R0:W4:Y:S02]  /*d430*/  @P3 LDG.E.U16 R149, desc[UR60][R90.64] ;  /* 0x0000003c5a953981 */ /* 0x000124000c1e1500 */
[----:B0-----:R-:W-:Y:S02]  /*d440*/  @P4 IMAD.MOV.U32 R90, RZ, RZ, R118 ;  /* 0x000000ffff5a4224 */ /* 0x001fe400078e0076 */
[----:B------:R-:W-:-:S05]  /*d450*/  @P4 IMAD.MOV.U32 R91, RZ, RZ, R143 ;  /* 0x000000ffff5b4224 */ /* 0x000fca00078e008f */
[----:B------:R-:W4:Y:S04]  /*d460*/  @P4 LDG.E.U16 R115, desc[UR60][R90.64] ;  /* 0x0000003c5a734981 */ /* 0x000f28000c1e1500 */
[----:B--2---:R0:W-:Y:S04]  /*d470*/  STL [R1+0x74], R241 ;  /* 0x000074f101007387 */ /* 0x0041e80000100800 */
[----:B0-----:R-:W2:Y:S04]  /*d480*/  LDL.LU R241, [R1+0xf28] ;  /* 0x000f280001f17983 */ /* 0x001ea80000300800 */
[----:B------:R-:W2:Y:S04]  /*d490*/  LDL R121, [R1+0xc30] ;  /* 0x000c300001797983 */ /* 0x000ea80000100800 */
[----:B------:R-:W2:Y:S04]  /*d4a0*/  LDL R111, [R1+0xc34] ;  /* 0x000c3400016f7983 */ /* 0x000ea80000100800 */
[----:B---3--:R0:W-:Y:S04]  /*d4b0*/  STL [R1+0x70], R240 ;  /* 0x000070f001007387 */ /* 0x0081e80000100800 */
[----:B0-----:R-:W3:Y:S04]  /*d4c0*/  LDL.LU R240, [R1+0xf24] ;  /* 0x000f240001f07983 */ /* 0x001ee80000300800 */
[----:B------:R-:W3:Y:S04]  /*d4d0*/  LDL R158, [R1+0xc28] ;  /* 0x000c2800019e7983 */ /* 0x000ee80000100800 */
[----:B------:R-:W3:Y:S04]  /*d4e0*/  LDL R155, [R1+0xc2c] ;  /* 0x000c2c00019b7983 */ /* 0x000ee80000100800 */
[----:B------:R-:W3:Y:S04]  /*d4f0*/  LDL R118, [R1+0xc20] ;  /* 0x000c200001767983 */ /* 0x000ee80000100800 */
[----:B----4-:R0:W-:Y:S04]  /*d500*/  STL [R1+0x6c], R115 ;  /* 0x00006c7301007387 */ /* 0x0101e80000100800 */
[----:B0-----:R-:W4:Y:S04]  /*d510*/  LDL R115, [R1+0xc24] ;  /* 0x000c240001737983 */ /* 0x001f280000100800 */
[----:B------:R0:W-:Y:S04]  /*d520*/  STL [R1+0x388], R149 ;  /* 0x0003889501007387 */ /* 0x0001e80000100800 */
[----:B------:R-:W4:Y:S04]  /*d530*/  LDL R143, [R1+0xc1c] ;  /* 0x000c1c00018f7983 */ /* 0x000f280000100800 */
[----:B0-----:R-:W4:Y:S01]  /*d540*/  LDL R149, [R1+0xc18] ;  /* 0x000c180001957983 */ /* 0x001f220000100800 */
[----:B------:R-:W-:-:S02]  /*d550*/  ISETP.GT.AND P1, PT, R88, 0x11, PT ;  /* 0x000000115800780c */ /* 0x000fc40003f24270 */
[C---:B------:R-:W-:Y:S02]  /*d560*/  ISETP.GT.AND P0, PT, R88.reuse, 0x12, PT ;  /* 0x000000125800780c */ /* 0x040fe40003f04270 */
[----:B------:R-:W-:Y:S02]  /*d570*/  PRMT R159, RZ, 0x7610, R159 ;  /* 0x00007610ff9f7816 */ /* 0x000fe4000000009f */
[C---:B------:R-:W-:Y:S02]  /*d580*/  ISETP.GT.AND P2, PT, R88.reuse, 0x13, PT ;  /* 0x000000135800780c */ /* 0x040fe40003f44270 */
[----:B------:R-:W-:Y:S02]  /*d590*/  PRMT R154, RZ, 0x7610, R154 ;  /* 0x00007610ff9a7816 */ /* 0x000fe4000000009a */
[----:B------:R-:W-:Y:S02]  /*d5a0*/  ISETP.GT.AND P3, PT, R88, 0x14, PT ;  /* 0x000000145800780c */ /* 0x000fe40003f64270 */
[----:B------:R-:W-:-:S02]  /*d5b0*/  PRMT R150, RZ, 0x7610, R150 ;  /* 0x00007610ff967816 */ /* 0x000fc40000000096 */
[----:B------:R-:W-:Y:S01]  /*d5c0*/  PRMT R131, RZ, 0x7610, R131 ;  /* 0x00007610ff837816 */ /* 0x000fe20000000083 */
[----:B--2---:R-:W-:Y:S02]  /*d5d0*/  @P1 IMAD.MOV.U32 R91, RZ, RZ, R121 ;  /* 0x000000ffff5b1224 */ /* 0x004fe400078e0079 */
[----:B------:R-:W2:Y:S01]  /*d5e0*/  LDL R121, [R1+0xc10] ;  /* 0x000c100001797983 */ /* 0x000ea20000100800 */
[----:B------:R-:W-:-:S03]  /*d5f0*/  @P1 IMAD.MOV.U32 R90, RZ, RZ, R111 ;  /* 0x000000ffff5a1224 */ /* 0x000fc600078e006f */
[----:B------:R-:W2:Y:S04]  /*d600*/  LDL R111, [R1+0xc14] ;  /* 0x000c1400016f7983 */ /* 0x000ea80000100800 */
[----:B------:R3:W2:Y:S02]  /*d610*/  @P1 LDG.E.U16 R159, desc[UR60][R90.64] ;  /* 0x0000003c5a9f1981 */ /* 0x0006a4000c1e1500 */
[----:B---3--:R-:W-:Y:S02]  /*d620*/  @P0 IMAD.MOV.U32 R91, RZ, RZ, R158 ;  /* 0x000000ffff5b0224 */ /* 0x008fe400078e009e */
[----:B------:R-:W-:-:S05]  /*d630*/  @P0 IMAD.MOV.U32 R90, RZ, RZ, R155 ;  /* 0x000000ffff5a0224 */ /* 0x000fca00078e009b */
[----:B------:R0:W3:Y:S02]  /*d640*/  @P0 LDG.E.U16 R154, desc[UR60][R90.64] ;  /* 0x0000003c5a9a0981 */ /* 0x0000e4000c1e1500 */
[----:B0-----:R-:W-:Y:S01]  /*d650*/  @P2 IMAD.MOV.U32 R91, RZ, RZ, R118 ;  /* 0x000000ffff5b2224 */ /* 0x001fe200078e0076 */
[----:B------:R-:W-:Y:S01]  /*d660*/  ISETP.GT.AND P4, PT, R88, 0x15, PT ;  /* 0x000000155800780c */ /* 0x000fe20003f84270 */
[----:B------:R-:W3:Y:S01]  /*d670*/  LDL R118, [R1+0xc08] ;  /* 0x000c080001767983 */ /* 0x000ee20000100800 */
[----:B----4-:R-:W-:-:S03]  /*d680*/  @P2 IMAD.MOV.U32 R90, RZ, RZ, R115 ;  /* 0x000000ffff5a2224 */ /* 0x010fc600078e0073 */
[----:B------:R-:W4:Y:S04]  /*d690*/  LDL R115, [R1+0xc0c] ;  /* 0x000c0c0001737983 */ /* 0x000f280000100800 */
[----:B------:R0:W3:Y:S02]  /*d6a0*/  @P2 LDG.E.U16 R150, desc[UR60][R90.64] ;  /* 0x0000003c5a962981 */ /* 0x0000e4000c1e1500 */
[----:B0-----:R-:W-:Y:S02]  /*d6b0*/  @P3 IMAD.MOV.U32 R90, RZ, RZ, R143 ;  /* 0x000000ffff5a3224 */ /* 0x001fe400078e008f */
[----:B------:R-:W-:-:S05]  /*d6c0*/  @P3 IMAD.MOV.U32 R91, RZ, RZ, R149 ;  /* 0x000000ffff5b3224 */ /* 0x000fca00078e0095 */
[----:B------:R2:W4:Y:S02]  /*d6d0*/  @P3 LDG.E.U16 R131, desc[UR60][R90.64] ;  /* 0x0000003c5a833981 */ /* 0x000524000c1e1500 */
[----:B--2---:R-:W-:Y:S02]  /*d6e0*/  @P4 IMAD.MOV.U32 R91, RZ, RZ, R121 ;  /* 0x000000ffff5b4224 */ /* 0x004fe400078e0079 */
[----:B------:R-:W-:Y:S01]  /*d6f0*/  @P4 IMAD.MOV.U32 R90, RZ, RZ, R111 ;  /* 0x000000ffff5a4224 */ /* 0x000fe200078e006f */
[----:B---3--:R0:W-:Y:S04]  /*d700*/  STL [R1+0x60], R150 ;  /* 0x0000609601007387 */ /* 0x0081e80000100800 */
[----:B------:R-:W2:Y:S04]  /*d710*/  LDL R149, [R1+0xc04] ;  /* 0x000c040001957983 */ /* 0x000ea80000100800 */
[----:B------:R-:W3:Y:S04]  /*d720*/  LDL R121, [R1+0xbf8] ;  /* 0x000bf80001797983 */ /* 0x000ee80000100800 */
[----:B0-----:R-:W3:Y:S04]  /*d730*/  LDL R150, [R1+0xc00] ;  /* 0x000c000001967983 */ /* 0x001ee80000100800 */
[----:B------:R-:W3:Y:S04]  /*d740*/  LDL R111, [R1+0xbfc] ;  /* 0x000bfc00016f7983 */ /* 0x000ee80000100800 */
[----:B------:R-:W3:Y:S04]  /*d750*/  LDL R143, [R1+0xbf0] ;  /* 0x000bf000018f7983 */ /* 0x000ee80000100800 */
[----:B----4-:R0:W-:Y:S04]  /*d760*/  STL [R1+0x5c], R131 ;  /* 0x00005c8301007387 */ /* 0x0101e80000100800 */
[----:B0-----:R-:W4:Y:S01]  /*d770*/  LDL R131, [R1+0xbf4] ;  /* 0x000bf40001837983 */ /* 0x001f220000100800 */
[----:B------:R-:W-:-:S02]  /*d780*/  ISETP.GT.AND P1, PT, R88, 0x16, PT ;  /* 0x000000165800780c */ /* 0x000fc40003f24270 */
[----:B------:R-:W-:Y:S02]  /*d790*/  PRMT R153, RZ, 0x7610, R153 ;  /* 0x00007610ff997816 */ /* 0x000fe40000000099 */
[C---:B------:R-:W-:Y:S02]  /*d7a0*/  ISETP.GT.AND P0, PT, R88.reuse, 0x17, PT ;  /* 0x000000175800780c */ /* 0x040fe40003f04270 */
[----:B------:R-:W-:Y:S02]  /*d7b0*/  PRMT R152, RZ, 0x7610, R152 ;  /* 0x00007610ff987816 */ /* 0x000fe40000000098 */
[----:B------:R0:W4:Y:S01]  /*d7c0*/  @P4 LDG.E.U16 R153, desc[UR60][R90.64] ;  /* 0x0000003c5a994981 */ /* 0x000122000c1e1500 */
[C---:B------:R-:W-:Y:S02]  /*d7d0*/  ISETP.GT.AND P2, PT, R88.reuse, 0x18, PT ;  /* 0x000000185800780c */ /* 0x040fe40003f44270 */
[----:B------:R-:W-:Y:S02]  /*d7e0*/  PRMT R148, RZ, 0x7610, R148 ;  /* 0x00007610ff947816 */ /* 0x000fe40000000094 */
[----:B------:R-:W-:Y:S01]  /*d7f0*/  ISETP.GT.AND P3, PT, R88, 0x19, PT ;  /* 0x000000195800780c */ /* 0x000fe20003f64270 */
[----:B0-----:R-:W-:-:S02]  /*d800*/  @P1 IMAD.MOV.U32 R90, RZ, RZ, R115 ;  /* 0x000000ffff5a1224 */ /* 0x001fc400078e0073 */
[----:B------:R-:W-:Y:S01]  /*d810*/  @P1 IMAD.MOV.U32 R91, RZ, RZ, R118 ;  /* 0x000000ffff5b1224 */ /* 0x000fe200078e0076 */
[----:B------:R-:W-:Y:S01]  /*d820*/  PRMT R144, RZ, 0x7610, R144 ;  /* 0x00007610ff907816 */ /* 0x000fe20000000090 */
[----:B------:R-:W4:Y:S04]  /*d830*/  LDL R118, [R1+0xbe8] ;  /* 0x000be80001767983 */ /* 0x000f280000100800 */
[----:B------:R2:W4:Y:S01]  /*d840*/  @P1 LDG.E.U16 R152, desc[UR60][R90.64] ;  /* 0x0000003c5a981981 */ /* 0x000522000c1e1500 */
[----:B------:R-:W-:-:S03]  /*d850*/  PRMT R119, RZ, 0x7610, R119 ;  /* 0x00007610ff777816 */ /* 0x000fc60000000077 */
[----:B------:R-:W4:Y:S01]  /*d860*/  LDL R115, [R1+0xbec] ;  /* 0x000bec0001737983 */ /* 0x000f220000100800 */
[----:B--2---:R-:W-:Y:S02]  /*d870*/  @P0 IMAD.MOV.U32 R90, RZ, RZ, R149 ;  /* 0x000000ffff5a0224 */ /* 0x004fe400078e0095 */
[----:B---3--:R-:W-:-:S05]  /*d880*/  @P0 IMAD.MOV.U32 R91, RZ, RZ, R150 ;  /* 0x000000ffff5b0224 */ /* 0x008fca00078e0096 */
[----:B------:R0:W2:Y:S02]  /*d890*/  @P0 LDG.E.U16 R148, desc[UR60][R90.64] ;  /* 0x0000003c5a940981 */ /* 0x0000a4000c1e1500 */
[----:B0-----:R-:W-:Y:S02]  /*d8a0*/  @P2 IMAD.MOV.U32 R90, RZ, RZ, R111 ;  /* 0x000000ffff5a2224 */ /* 0x001fe400078e006f */
[----:B------:R-:W-:-:S05]  /*d8b0*/  @P2 IMAD.MOV.U32 R91, RZ, RZ, R121 ;  /* 0x000000ffff5b2224 */ /* 0x000fca00078e0079 */
[----:B------:R4:W3:Y:S02]  /*d8c0*/  @P2 LDG.E.U16 R144, desc[UR60][R90.64] ;  /* 0x0000003c5a902981 */ /* 0x0008e4000c1e1500 */
[----:B----4-:R-:W-:Y:S02]  /*d8d0*/  @P3 IMAD.MOV.U32 R90, RZ, RZ, R131 ;  /* 0x000000ffff5a3224 */ /* 0x010fe400078e0083 */
[----:B------:R-:W-:-:S05]  /*d8e0*/  @P3 IMAD.MOV.U32 R91, RZ, RZ, R143 ;  /* 0x000000ffff5b3224 */ /* 0x000fca00078e008f */
[----:B------:R0:W4:Y:S04]  /*d8f0*/  @P3 LDG.E.U16 R119, desc[UR60][R90.64] ;  /* 0x0000003c5a773981 */ /* 0x000128000c1e1500 */
[----:B------:R-:W-:Y:S04]  /*d900*/  STL [R1+0x68], R159 ;  /* 0x0000689f01007387 */ /* 0x000fe80000100800 */
[----:B------:R-:W-:Y:S04]  /*d910*/  STL [R1+0x64], R154 ;  /* 0x0000649a01007387 */ /* 0x000fe80000100800 */
[----:B------:R-:W2:Y:S04]  /*d920*/  LDL R121, [R1+0xbe0] ;  /* 0x000be00001797983 */ /* 0x000ea80000100800 */
[----:B------:R-:W2:Y:S01]  /*d930*/  LDL R111, [R1+0xbe4] ;  /* 0x000be400016f7983 */ /* 0x000ea20000100800 */
[----:B------:R-:W-:-:S13]  /*d940*/  ISETP.GT.AND P4, PT, R88, 0x1a, PT ;  /* 0x0000001a5800780c */ /* 0x000fda0003f84270 */
[----:B0-----:R-:W-:Y:S02]  /*d950*/  @P4 IMAD.MOV.U32 R90, RZ, RZ, R115 ;  /* 0x000000ffff5a4224 */ /* 0x001fe400078e0073 */
[----:B------:R-:W-:Y:S01]  /*d960*/  @P4 IMAD.MOV.U32 R91, RZ, RZ, R118 ;  /* 0x000000ffff5b4224 */ /* 0x000fe200078e0076 */
[----:B---3--:R0:W-:Y:S04]  /*d970*/  STL [R1+0x50], R144 ;  /* 0x0000509001007387 */ /* 0x0081e80000100800 */
[----:B------:R-:W3:Y:S04]  /*d980*/  LDL R143, [R1+0xbdc] ;  /* 0x000bdc00018f7983 */ /* 0x000ee80000100800 */
[----:B------:R-:W3:Y:S04]  /*d990*/  LDL R131, [R1+0xbd0] ;  /* 0x000bd00001837983 */ /* 0x000ee80000100800 */
[----:B0-----:R-:W3:Y:S04]  /*d9a0*/  LDL R144, [R1+0xbd8] ;  /* 0x000bd80001907983 */ /* 0x001ee80000100800 */
[----:B----4-:R0:W-:Y:S04]  /*d9b0*/  STL [R1+0x4c], R119 ;  /* 0x00004c7701007387 */ /* 0x0101e80000100800 */
[----:B------:R-:W4:Y:S04]  /*d9c0*/  LDL R118, [R1+0xbc8] ;  /* 0x000bc80001767983 */ /* 0x000f280000100800 */
[----:B------:R-:W4:Y:S04]  /*d9d0*/  LDL R115, [R1+0xbcc] ;  /* 0x000bcc0001737983 */ /* 0x000f280000100800 */
        /* <DEDUP_REMOVED lines=9> */
[----:B--2---:R-:W-:-:S02]  /*da70*/  @P1 IMAD.MOV.U32 R90, RZ, RZ, R111 ;  /* 0x000000ffff5a1224 */ /* 0x004fc400078e006f */
[----:B------:R-:W-:-:S05]  /*da80*/  @P1 IMAD.MOV.U32 R91, RZ, RZ, R121 ;  /* 0x000000ffff5b1224 */ /* 0x000fca00078e0079 */
[----:B------:R3:W2:Y:S01]  /*da90*/  @P1 LDG.E.U16 R146, desc[UR60][R90.64] ;  /* 0x0000003c5a921981 */ /* 0x0006a2000c1e1500 */
[----:B------:R-:W-:Y:S02]  /*daa0*/  PRMT R128, RZ, 0x7610, R128 ;  /* 0x00007610ff807816 */ /* 0x000fe40000000080 */
[----:B------:R-:W-:Y:S01]  /*dab0*/  PRMT R123, RZ, 0x7610, R123 ;  /* 0x00007610ff7b7816 */ /* 0x000fe2000000007b */
[----:B---3--:R-:W-:Y:S02]  /*dac0*/  @P0 IMAD.MOV.U32 R90, RZ, RZ, R143 ;  /* 0x000000ffff5a0224 */ /* 0x008fe400078e008f */
[----:B------:R-:W-:-:S05]  /*dad0*/  @P0 IMAD.MOV.U32 R91, RZ, RZ, R144 ;  /* 0x000000ffff5b0224 */ /* 0x000fca00078e0090 */
[----:B------:R0:W3:Y:S02]  /*dae0*/  @P0 LDG.E.U16 R142, desc[UR60][R90.64] ;  /* 0x0000003c5a8e0981 */ /* 0x0000e4000c1e1500 */
[----:B0-----:R-:W-:Y:S02]  /*daf0*/  @P2 IMAD.MOV.U32 R91, RZ, RZ, R131 ;  /* 0x000000ffff5b2224 */ /* 0x001fe400078e0083 */
[----:B----4-:R-:W-:-:S05]  /*db00*/  @P2 IMAD.MOV.U32 R90, RZ, RZ, R119 ;  /* 0x000000ffff5a2224 */ /* 0x010fca00078e0077 */
[----:B------:R0:W4:Y:S02]  /*db10*/  @P2 LDG.E.U16 R128, desc[UR60][R90.64] ;  /* 0x0000003c5a802981 */ /* 0x000124000c1e1500 */
[----:B0-----:R-:W-:Y:S02]  /*db20*/  @P3 IMAD.MOV.U32 R90, RZ, RZ, R115 ;  /* 0x000000ffff5a3224 */ /* 0x001fe400078e0073 */
[----:B------:R-:W-:-:S05]  /*db30*/  @P3 IMAD.MOV.U32 R91, RZ, RZ, R118 ;  /* 0x000000ffff5b3224 */ /* 0x000fca00078e0076 */
[----:B------:R-:W2:Y:S04]  /*db40*/  @P3 LDG.E.U16 R123, desc[UR60][R90.64] ;  /* 0x0000003c5a7b3981 */ /* 0x000ea8000c1e1500 */
[----:B------:R-:W-:Y:S04]  /*db50*/  STL [R1+0x58], R153 ;  /* 0x0000589901007387 */ /* 0x000fe80000100800 */
[----:B------:R-:W3:Y:S04]  /*db60*/  LDL R121, [R1+0xbc0] ;  /* 0x000bc00001797983 */ /* 0x000ee80000100800 */
[----:B------:R-:W3:Y:S04]  /*db70*/  LDL R111, [R1+0xbc4] ;  /* 0x000bc400016f7983 */ /* 0x000ee80000100800 */
[----:B------:R-:W-:Y:S04]  /*db80*/  STL [R1+0x54], R152 ;  /* 0x0000549801007387 */ /* 0x000fe80000100800 */
[----:B------:R-:W-:Y:S04]  /*db90*/  STL [R1+0x218], R148 ;  /* 0x0002189401007387 */ /* 0x000fe80000100800 */
[----:B------:R-:W3:Y:S04]  /*dba0*/  LDL R131, [R1+0xbb8] ;  /* 0x000bb80001837983 */ /* 0x000ee80000100800 */
[----:B------:R-:W3:Y:S04]  /*dbb0*/  LDL R119, [R1+0xbbc] ;  /* 0x000bbc0001777983 */ /* 0x000ee80000100800 */
[----:B----4-:R0:W-:Y:S04]  /*dbc0*/  STL [R1+0x3c], R128 ;  /* 0x00003c8001007387 */ /* 0x0101e80000100800 */
[----:B------:R-:W4:Y:S04]  /*dbd0*/  LDL R118, [R1+0xbb4] ;  /* 0x000bb40001767983 */ /* 0x000f280000100800 */
[----:B------:R-:W4:Y:S04]  /*dbe0*/  LDL R115, [R1+0xbac] ;  /* 0x000bac0001737983 */ /* 0x000f280000100800 */
[----:B0-----:R-:W4:Y:S04]  /*dbf0*/  LDL R128, [R1+0xbb0] ;  /* 0x000bb00001807983 */ /* 0x001f280000100800 */
[----:B--2---:R0:W-:Y:S04]  /*dc00*/  STL [R1+0x34], R123 ;  /* 0x0000347b01007387 */ /* 0x0041e80000100800 */
[----:B0-----:R-:W2:Y:S01]  /*dc10*/  LDL R123, [R1+0xba8] ;  /* 0x000ba800017b7983 */ /* 0x001ea20000100800 */
[----:B------:R-:W-:-:S02]  /*dc20*/  ISETP.GT.AND P4, PT, R88, 0x1f, PT ;  /* 0x0000001f5800780c */ /* 0x000fc40003f84270 */
[C---:B------:R-:W-:Y:S02]  /*dc30*/  ISETP.GT.AND P1, PT, R88.reuse, 0x20, PT ;  /* 0x000000205800780c */ /* 0x040fe40003f24270 */
[----:B------:R-:W-:Y:S02]  /*dc40*/  PRMT R141, RZ, 0x7610, R141 ;  /* 0x00007610ff8d7816 */ /* 0x000fe4000000008d */
[----:B------:R-:W-:-:S07]  /*dc50*/  ISETP.GT.AND P0, PT, R88, 0x21, PT ;  /* 0x000000215800780c */ /* 0x000fce0003f04270 */
[----:B---3--:R-:W-:Y:S02]  /*dc60*/  @P4 IMAD.MOV.U32 R90, RZ, RZ, R111 ;  /* 0x000000ffff5a4224 */ /* 0x008fe400078e006f */
[----:B------:R-:W-:Y:S01]  /*dc70*/  @P4 IMAD.MOV.U32 R91, RZ, RZ, R121 ;  /* 0x000000ffff5b4224 */ /* 0x000fe200078e0079 */
[----:B------:R-:W3:Y:S04]  /*dc80*/  LDL R111, [R1+0xba4] ;  /* 0x000ba400016f7983 */ /* 0x000ee80000100800 */
[----:B------:R-:W3:Y:S04]  /*dc90*/  LDL R121, [R1+0xba0] ;  /* 0x000ba00001797983 */ /* 0x000ee80000100800 */
[----:B------:R0:W3:Y:S04]  /*dca0*/  @P4 LDG.E.U16 R141, desc[UR60][R90.64] ;  /* 0x0000003c5a8d4981 */ /* 0x0000e8000c1e1500 */
[----:B------:R-:W-:Y:S01]  /*dcb0*/  STL [R1+0x48], R147 ;  /* 0x0000489301007387 */ /* 0x000fe20000100800 */
[----:B------:R-:W-:Y:S01]  /*dcc0*/  PRMT R140, RZ, 0x7610, R140 ;  /* 0x00007610ff8c7816 */ /* 0x000fe2000000008c */
[----:B0-----:R-:W-:-:S02]  /*dcd0*/  @P1 IMAD.MOV.U32 R90, RZ, RZ, R119 ;  /* 0x000000ffff5a1224 */ /* 0x001fc400078e0077 */
[----:B------:R-:W-:Y:S01]  /*dce0*/  @P1 IMAD.MOV.U32 R91, RZ, RZ, R131 ;  /* 0x000000ffff5b1224 */ /* 0x000fe200078e0083 */
[----:B------:R-:W3:Y:S04]  /*dcf0*/  LDL R119, [R1+0xb9c] ;  /* 0x000b9c0001777983 */ /* 0x000ee80000100800 */
[----:B------:R-:W3:Y:S01]  /*dd00*/  LDL R131, [R1+0xb98] ;  /* 0x000b980001837983 */ /* 0x000ee20000100800 */
[----:B------:R-:W-:Y:S02]  /*dd10*/  ISETP.GT.AND P2, PT, R88, 0x22, PT ;  /* 0x000000225800780c */ /* 0x000fe40003f44270 */
[----:B------:R-:W-:Y:S01]  /*dd20*/  PRMT R136, RZ, 0x7610, R136 ;  /* 0x00007610ff887816 */ /* 0x000fe20000000088 */
[----:B------:R-:W-:Y:S04]  /*dd30*/  STL [R1+0x44], R146 ;  /* 0x0000449201007387 */ /* 0x000fe80000100800 */
[----:B------:R4:W3:Y:S04]  /*dd40*/  @P1 LDG.E.U16 R140, desc[UR60][R90.64] ;  /* 0x0000003c5a8c1981 */ /* 0x0008e8000c1e1500 */
[----:B------:R-:W-:Y:S01]  /*dd50*/  STL [R1+0x40], R142 ;  /* 0x0000408e01007387 */ /* 0x000fe20000100800 */
[----:B----4-:R-:W-:-:S03]  /*dd60*/  @P0 IMAD.MOV.U32 R90, RZ, RZ, R118 ;  /* 0x000000ffff5a0224 */ /* 0x010fc600078e0076 */
[----:B------:R-:W4:Y:S01]  /*dd70*/  LDL R118, [R1+0xb94] ;  /* 0x000b940001767983 */ /* 0x000f220000100800 */
[----:B------:R-:W-:-:S03]  /*dd80*/  @P0 IMAD.MOV.U32 R91, RZ, RZ, R128 ;  /* 0x000000ffff5b0224 */ /* 0x000fc600078e0080 */
[----:B------:R-:W4:Y:S04]  /*dd90*/  LDL R128, [R1+0xb90] ;  /* 0x000b900001807983 */ /* 0x000f280000100800 */
[----:B------:R0:W4:Y:S02]  /*dda0*/  @P0 LDG.E.U16 R136, desc[UR60][R90.64] ;  /* 0x0000003c5a880981 */ /* 0x000124000c1e1500 */
[----:B0-----:R-:W-:Y:S02]  /*ddb0*/  @P2 IMAD.MOV.U32 R90, RZ, RZ, R115 ;  /* 0x000000ffff5a2224 */ /* 0x001fe400078e0073 */
[----:B--2---:R-:W-:Y:S01]  /*ddc0*/  @P2 IMAD.MOV.U32 R91, RZ, RZ, R123 ;  /* 0x000000ffff5b2224 */ /* 0x004fe200078e007b */
[----:B------:R-:W2:Y:S04]  /*ddd0*/  LDL R115, [R1+0xb8c] ;  /* 0x000b8c0001737983 */ /* 0x000ea80000100800 */
[----:B------:R-:W2:Y:S01]  /*dde0*/  LDL R123, [R1+0xb88] ;  /* 0x000b8800017b7983 */ /* 0x000ea20000100800 */
[----:B------:R-:W-:-:S02]  /*ddf0*/  ISETP.GT.AND P3, PT, R88, 0x23, PT ;  /* 0x000000235800780c */ /* 0x000fc40003f64270 */
[----:B------:R-:W-:Y:S02]  /*de00*/  ISETP.GT.AND P4, PT, R88, 0x24, PT ;  /* 0x000000245800780c */ /* 0x000fe40003f84270 */
[----:B------:R-:W-:Y:S02]  /*de10*/  PRMT R135, RZ, 0x7610, R135 ;  /* 0x00007610ff877816 */ /* 0x000fe40000000087 */
[----:B------:R-:W-:-:S04]  /*de20*/  PRMT R132, RZ, 0x7610, R132 ;  /* 0x00007610ff847816 */ /* 0x000fc80000000084 */
[----:B------:R3:W2:Y:S01]  /*de30*/  @P2 LDG.E.U16 R135, desc[UR60][R90.64] ;  /* 0x0000003c5a872981 */ /* 0x0006a2000c1e1500 */
[----:B------:R-:W-:Y:S02]  /*de40*/  PRMT R129, RZ, 0x7610, R129 ;  /* 0x00007610ff817816 */ /* 0x000fe40000000081 */
[C---:B------:R-:W-:Y:S01]  /*de50*/  ISETP.GT.AND P1, PT, R88.reuse, 0x25, PT ;  /* 0x000000255800780c */ /* 0x040fe20003f24270 */
[----:B---3--:R-:W-:Y:S02]  /*de60*/  @P3 IMAD.MOV.U32 R90, RZ, RZ, R111 ;  /* 0x000000ffff5a3224 */ /* 0x008fe400078e006f */
[----:B------:R-:W-:Y:S01]  /*de70*/  @P3 IMAD.MOV.U32 R91, RZ, RZ, R121 ;  /* 0x000000ffff5b3224 */ /* 0x000fe200078e0079 */
[----:B------:R-:W-:Y:S01]  /*de80*/  ISETP.GT.AND P0, PT, R88, 0x26, PT ;  /* 0x000000265800780c */ /* 0x000fe20003f04270 */
[----:B------:R-:W3:Y:S04]  /*de90*/  LDL R121, [R1+0xb80] ;  /* 0x000b800001797983 */ /* 0x000ee80000100800 */
[----:B------:R0:W3:Y:S01]  /*dea0*/  @P3 LDG.E.U16 R132, desc[UR60][R90.64] ;  /* 0x0000003c5a843981 */ /* 0x0000e2000c1e1500 */
[----:B------:R-:W-:-:S02]  /*deb0*/  PRMT R130, RZ, 0x7610, R130 ;  /* 0x00007610ff827816 */ /* 0x000fc40000000082 */
[----:B------:R-:W-:Y:S01]  /*dec0*/  PRMT R122, RZ, 0x7610, R122 ;  /* 0x00007610ff7a7816 */ /* 0x000fe2000000007a */
[----:B------:R-:W3:Y:S01]  /*ded0*/  LDL R111, [R1+0xb84] ;  /* 0x000b8400016f7983 */ /* 0x000ee20000100800 */
[----:B0-----:R-:W-:Y:S02]  /*dee0*/  @P4 IMAD.MOV.U32 R90, RZ, RZ, R119 ;  /* 0x000000ffff5a4224 */ /* 0x001fe400078e0077 */
[----:B------:R-:W-:-:S05]  /*def0*/  @P4 IMAD.MOV.U32 R91, RZ, RZ, R131 ;  /* 0x000000ffff5b4224 */ /* 0x000fca00078e0083 */
[----:B------:R4:W3:Y:S02]  /*df00*/  @P4 LDG.E.U16 R129, desc[UR60][R90.64] ;  /* 0x0000003c5a814981 */ /* 0x0008e4000c1e1500 */
[----:B----4-:R-:W-:Y:S02]  /*df10*/  @P1 IMAD.MOV.U32 R90, RZ, RZ, R118 ;  /* 0x000000ffff5a1224 */ /* 0x010fe400078e0076 */
[----:B------:R-:W-:-:S05]  /*df20*/  @P1 IMAD.MOV.U32 R91, RZ, RZ, R128 ;  /* 0x000000ffff5b1224 */ /* 0x000fca00078e0080 */
[----:B------:R2:W4:Y:S02]  /*df30*/  @P1 LDG.E.U16 R130, desc[UR60][R90.64] ;  /* 0x0000003c5a821981 */ /* 0x000524000c1e1500 */
[----:B--2---:R-:W-:Y:S02]  /*df40*/  @P0 IMAD.MOV.U32 R90, RZ, RZ, R115 ;  /* 0x000000ffff5a0224 */ /* 0x004fe400078e0073 */
[----:B------:R-:W-:-:S05]  /*df50*/  @P0 IMAD.MOV.U32 R91, RZ, RZ, R123 ;  /* 0x000000ffff5b0224 */ /* 0x000fca00078e007b */
[----:B------:R-:W2:Y:S04]  /*df60*/  @P0 LDG.E.U16 R122, desc[UR60][R90.64] ;  /* 0x0000003c5a7a0981 */ /* 0x000ea8000c1e1500 */
[----:B---3--:R0:W-:Y:S04]  /*df70*/  STL [R1+0x20], R132 ;  /* 0x0000208401007387 */ /* 0x0081e80000100800 */
[----:B------:R-:W3:Y:S04]  /*df80*/  LDL R119, [R1+0xb7c] ;  /* 0x000b7c0001777983 */ /* 0x000ee80000100800 */
[----:B0-----:R-:W3:Y:S04]  /*df90*/  LDL R132, [R1+0xb78] ;  /* 0x000b780001847983 */ /* 0x001ee80000100800 */
[----:B------:R-:W-:Y:S04]  /*dfa0*/  STL [R1+0x1f8], R141 ;  /* 0x0001f88d01007387 */ /* 0x000fe80000100800 */
[----:B------:R0:W-:Y:S04]  /*dfb0*/  STL [R1+0x1c], R129 ;  /* 0x00001c8101007387 */ /* 0x0001e80000100800 */
[----:B------:R-:W3:Y:S04]  /*dfc0*/  LDL R118, [R1+0xb74] ;  /* 0x000b740001767983 */ /* 0x000ee80000100800 */
[----:B0-----:R-:W3:Y:S04]  /*dfd0*/  LDL R129, [R1+0xb70] ;  /* 0x000b700001817983 */ /* 0x001ee80000100800 */
[----:B------:R-:W-:Y:S04]  /*dfe0*/  STL [R1+0x30], R140 ;  /* 0x0000308c01007387 */ /* 0x000fe80000100800 */
[----:B------:R-:W3:Y:S04]  /*dff0*/  LDL R131, [R1+0xb68] ;  /* 0x000b680001837983 */ /* 0x000ee80000100800 */
[----:B------:R-:W3:Y:S04]  /*e000*/  LDL R128, [R1+0xb6c] ;  /* 0x000b6c0001807983 */ /* 0x000ee80000100800 */
[----:B------:R-:W-:Y:S04]  /*e010*/  STL [R1+0x2c], R136 ;  /* 0x00002c8801007387 */ /* 0x000fe80000100800 */
[----:B------:R-:W3:Y:S04]  /*e020*/  LDL R123, [R1+0xb60] ;  /* 0x000b6000017b7983 */ /* 0x000ee80000100800 */
[----:B------:R-:W3:Y:S04]  /*e030*/  LDL R115, [R1+0xb64] ;  /* 0x000b640001737983 */ /* 0x000ee80000100800 */
[----:B--2---:R0:W-:Y:S04]  /*e040*/  STL [R1+0x10], R122 ;  /* 0x0000107a01007387 */ /* 0x0041e80000100800 */
[----:B0-----:R-:W2:Y:S01]  /*e050*/  LDL R122, [R1+0xb5c] ;  /* 0x000b5c00017a7983 */ /* 0x001ea20000100800 */
[----:B------:R-:W-:-:S02]  /*e060*/  ISETP.GT.AND P2, PT, R88, 0x27, PT ;  /* 0x000000275800780c */ /* 0x000fc40003f44270 */
[C---:B------:R-:W-:Y:S01]  /*e070*/  ISETP.GT.AND P3, PT, R88.reuse, 0x28, PT ;  /* 0x000000285800780c */ /* 0x040fe20003f64270 */
[----:B------:R-:W-:Y:S01]  /*e080*/  STL [R1+0x24], R135 ;  /* 0x0000248701007387 */ /* 0x000fe20000100800 */
[----:B------:R-:W-:Y:S02]  /*e090*/  ISETP.GT.AND P4, PT, R88, 0x29, PT ;  /* 0x000000295800780c */ /* 0x000fe40003f84270 */
[----:B------:R-:W-:Y:S01]  /*e0a0*/  PRMT R134, RZ, 0x7610, R134 ;  /* 0x00007610ff867816 */ /* 0x000fe20000000086 */
[----:B----4-:R0:W-:Y:S01]  /*e0b0*/  STL [R1+0x18], R130 ;  /* 0x0000188201007387 */ /* 0x0101e20000100800 */
[----:B------:R-:W-:-:S05]  /*e0c0*/  PRMT R9, RZ, 0x7610, R9 ;  /* 0x00007610ff097816 */ /* 0x000fca0000000009 */
[----:B------:R-:W-:Y:S02]  /*e0d0*/  @P2 IMAD.MOV.U32 R90, RZ, RZ, R111 ;  /* 0x000000ffff5a2224 */ /* 0x000fe400078e006f */
[----:B------:R-:W-:Y:S01]  /*e0e0*/  @P2 IMAD.MOV.U32 R91, RZ, RZ, R121 ;  /* 0x000000ffff5b2224 */ /* 0x000fe200078e0079 */
[----:B------:R-:W-:Y:S01]  /*e0f0*/  ISETP.GT.AND P1, PT, R88, 0x2a, PT ;  /* 0x0000002a5800780c */ /* 0x000fe20003f24270 */
[----:B0-----:R-:W4:Y:S04]  /*e100*/  LDL R130, [R1+0xb58] ;  /* 0x000b580001827983 */ /* 0x001f280000100800 */
[----:B------:R3:W4:Y:S04]  /*e110*/  @P2 LDG.E.U16 R134, desc[UR60][R90.64] ;  /* 0x0000003c5a862981 */ /* 0x000728000c1e1500 */
[----:B------:R-:W4:Y:S04]  /*e120*/  LDL R121, [R1+0xb50] ;  /* 0x000b500001797983 */ /* 0x000f280000100800 */
[----:B------:R-:W4:Y:S01]  /*e130*/  LDL R111, [R1+0xb54] ;  /* 0x000b5400016f7983 */ /* 0x000f220000100800 */
[----:B---3--:R-:W-:-:S02]  /*e140*/  @P3 IMAD.MOV.U32 R90, RZ, RZ, R119 ;  /* 0x000000ffff5a3224 */ /* 0x008fc400078e0077 */
[----:B------:R-:W-:Y:S01]  /*e150*/  @P3 IMAD.MOV.U32 R91, RZ, RZ, R132 ;  /* 0x000000ffff5b3224 */ /* 0x000fe200078e0084 */
[----:B------:R-:W-:Y:S01]  /*e160*/  PRMT R10, RZ, 0x7610, R10 ;  /* 0x00007610ff0a7816 */ /* 0x000fe2000000000a */
[----:B------:R-:W3:Y:S01]  /*e170*/  LDL R119, [R1+0xb4c] ;  /* 0x000b4c0001777983 */ /* 0x000ee20000100800 */
[----:B------:R-:W-:-:S03]  /*e180*/  ISETP.GT.AND P0, PT, R88, 0x2b, PT ;  /* 0x0000002b5800780c */ /* 0x000fc60003f04270 */
[----:B------:R0:W3:Y:S01]  /*e190*/  @P3 LDG.E.U16 R9, desc[UR60][R90.64] ;  /* 0x0000003c5a093981 */ /* 0x0000e2000c1e1500 */
[----:B------:R-:W-:Y:S02]  /*e1a0*/  PRMT R11, RZ, 0x7610, R11 ;  /* 0x00007610ff0b7816 */ /* 0x000fe4000000000b */
[----:B------:R-:W-:Y:S01]  /*e1b0*/  ISETP.GT.AND P2, PT, R88, 0x2c, PT ;  /* 0x0000002c5800780c */ /* 0x000fe20003f44270 */
[----:B------:R-:W3:Y:S01]  /*e1c0*/  LDL R132, [R1+0xb30] ;  /* 0x000b300001847983 */ /* 0x000ee20000100800 */
[----:B0-----:R-:W-:Y:S02]  /*e1d0*/  @P4 IMAD.MOV.U32 R90, RZ, RZ, R118 ;  /* 0x000000ffff5a4224 */ /* 0x001fe400078e0076 */
[----:B------:R-:W-:Y:S01]  /*e1e0*/  @P4 IMAD.MOV.U32 R91, RZ, RZ, R129 ;  /* 0x000000ffff5b4224 */ /* 0x000fe200078e0081 */
[----:B------:R-:W3:Y:S04]  /*e1f0*/  LDL R118, [R1+0xb44] ;  /* 0x000b440001767983 */ /* 0x000ee80000100800 */
[----:B------:R-:W3:Y:S04]  /*e200*/  LDL R129, [R1+0xb48] ;  /* 0x000b480001817983 */ /* 0x000ee80000100800 */
[----:B------:R0:W3:Y:S01]  /*e210*/  @P4 LDG.E.U16 R10, desc[UR60][R90.64] ;  /* 0x0000003c5a0a4981 */ /* 0x0000e2000c1e1500 */
[----:B------:R-:W-:Y:S01]  /*e220*/  PRMT R12, RZ, 0x7610, R12 ;  /* 0x00007610ff0c7816 */ /* 0x000fe2000000000c */
[----:B0-----:R-:W-:-:S02]  /*e230*/  @P1 IMAD.MOV.U32 R90, RZ, RZ, R128 ;  /* 0x000000ffff5a1224 */ /* 0x001fc400078e0080 */
[----:B------:R-:W-:Y:S01]  /*e240*/  @P1 IMAD.MOV.U32 R91, RZ, RZ, R131 ;  /* 0x000000ffff5b1224 */ /* 0x000fe200078e0083 */
[----:B------:R-:W3:Y:S04]  /*e250*/  LDL R128, [R1+0xb40] ;  /* 0x000b400001807983 */ /* 0x000ee80000100800 */
[----:B------:R0:W3:Y:S04]  /*e260*/  @P1 LDG.E.U16 R11, desc[UR60][R90.64] ;  /* 0x0000003c5a0b1981 */ /* 0x0000e8000c1e1500 */
[----:B------:R-:W3:Y:S01]  /*e270*/  LDL R131, [R1+0xb28] ;  /* 0x000b280001837983 */ /* 0x000ee20000100800 */
[----:B0-----:R-:W-:-:S02]  /*e280*/  @P0 IMAD.MOV.U32 R90, RZ, RZ, R115 ;  /* 0x000000ffff5a0224 */ /* 0x001fc400078e0073 */
[----:B------:R-:W-:Y:S01]  /*e290*/  @P0 IMAD.MOV.U32 R91, RZ, RZ, R123 ;  /* 0x000000ffff5b0224 */ /* 0x000fe200078e007b */
[----:B------:R-:W3:Y:S04]  /*e2a0*/  LDL R115, [R1+0xb3c] ;  /* 0x000b3c0001737983 */ /* 0x000ee80000100800 */
[----:B------:R-:W3:Y:S04]  /*e2b0*/  LDL R123, [R1+0xb38] ;  /* 0x000b3800017b7983 */ /* 0x000ee80000100800 */
[----:B------:R2:W3:Y:S02]  /*e2c0*/  @P0 LDG.E.U16 R12, desc[UR60][R90.64] ;  /* 0x0000003c5a0c0981 */ /* 0x0004e4000c1e1500 */
[----:B--2---:R-:W-:-:S02]  /*e2d0*/  @P2 IMAD.MOV.U32 R90, RZ, RZ, R122 ;  /* 0x000000ffff5a2224 */ /* 0x004fc400078e007a */
[----:B------:R-:W2:Y:S01]  /*e2e0*/  LDL R122, [R1+0xb34] ;  /* 0x000b3400017a7983 */ /* 0x000ea20000100800 */
[C---:B------:R-:W-:Y:S02]  /*e2f0*/  ISETP.GT.AND P3, PT, R88.reuse, 0x2d, PT ;  /* 0x0000002d5800780c */ /* 0x040fe40003f64270 */
[C---:B------:R-:W-:Y:S02]  /*e300*/  ISETP.GT.AND P4, PT, R88.reuse, 0x2e, PT ;  /* 0x0000002e5800780c */ /* 0x040fe40003f84270 */
[----:B------:R-:W-:Y:S02]  /*e310*/  PRMT R13, RZ, 0x7610, R13 ;  /* 0x00007610ff0d7816 */ /* 0x000fe4000000000d */
[----:B------:R-:W-:Y:S02]  /*e320*/  PRMT R14, RZ, 0x7610, R14 ;  /* 0x00007610ff0e7816 */ /* 0x000fe4000000000e */
[----:B------:R-:W-:Y:S01]  /*e330*/  ISETP.GT.AND P1, PT, R88, 0x2f, PT ;  /* 0x0000002f5800780c */ /* 0x000fe20003f24270 */
[----:B----4-:R-:W-:-:S02]  /*e340*/  @P2 IMAD.MOV.U32 R91, RZ, RZ, R130 ;  /* 0x000000ffff5b2224 */ /* 0x010fc400078e0082 */
[----:B------:R-:W4:Y:S04]  /*e350*/  LDL R130, [R1+0xb2c] ;  /* 0x000b2c0001827983 */ /* 0x000f280000100800 */
[----:B------:R0:W4:Y:S01]  /*e360*/  @P2 LDG.E.U16 R13, desc[UR60][R90.64] ;  /* 0x0000003c5a0d2981 */ /* 0x000122000c1e1500 */
[----:B------:R-:W-:Y:S02]  /*e370*/  PRMT R251, RZ, 0x7610, R251 ;  /* 0x00007610fffb7816 */ /* 0x000fe400000000fb */
[C---:B------:R-:W-:Y:S01]  /*e380*/  ISETP.GT.AND P0, PT, R88.reuse, 0x30, PT ;  /* 0x000000305800780c */ /* 0x040fe20003f04270 */
[----:B------:R-:W-:Y:S01]  /*e390*/  STL [R1+0x1d0], R134 ;  /* 0x0001d08601007387 */ /* 0x000fe20000100800 */
[----:B0-----:R-:W-:Y:S02]  /*e3a0*/  @P3 IMAD.MOV.U32 R90, RZ, RZ, R111 ;  /* 0x000000ffff5a3224 */ /* 0x001fe400078e006f */
[----:B------:R-:W-:Y:S01]  /*e3b0*/  @P3 IMAD.MOV.U32 R91, RZ, RZ, R121 ;  /* 0x000000ffff5b3224 */ /* 0x000fe200078e0079 */
[----:B------:R-:W4:Y:S04]  /*e3c0*/  LDL R111, [R1+0xb24] ;  /* 0x000b2400016f7983 */ /* 0x000f280000100800 */
[----:B------:R3:W4:Y:S04]  /*e3d0*/  @P3 LDG.E.U16 R14, desc[UR60][R90.64] ;  /* 0x0000003c5a0e3981 */ /* 0x000728000c1e1500 */
[----:B------:R-:W4:Y:S01]  /*e3e0*/  LDL R121, [R1+0xb20] ;  /* 0x000b200001797983 */ /* 0x000f220000100800 */
[----:B------:R-:W-:Y:S01]  /*e3f0*/  PRMT R133, RZ, 0x7610, R133 ;  /* 0x00007610ff857816 */ /* 0x000fe20000000085 */
[----:B---3--:R-:W-:Y:S01]  /*e400*/  @P4 IMAD.MOV.U32 R90, RZ, RZ, R119 ;  /* 0x000000ffff5a4224 */ /* 0x008fe200078e0077 */
[----:B------:R-:W-:Y:S01]  /*e410*/  ISETP.GT.AND P2, PT, R88, 0x31, PT ;  /* 0x000000315800780c */ /* 0x000fe20003f44270 */
[----:B------:R-:W3:Y:S01]  /*e420*/  LDL R119, [R1+0xb1c] ;  /* 0x000b1c0001777983 */ /* 0x000ee20000100800 */
[----:B------:R-:W-:-:S03]  /*e430*/  @P4 IMAD.MOV.U32 R91, RZ, RZ, R129 ;  /* 0x000000ffff5b4224 */ /* 0x000fc600078e0081 */
[----:B------:R-:W3:Y:S04]  /*e440*/  LDL R129, [R1+0xb18] ;  /* 0x000b180001817983 */ /* 0x000ee80000100800 */
[----:B------:R0:W3:Y:S01]  /*e450*/  @P4 LDG.E.U16 R251, desc[UR60][R90.64] ;  /* 0x0000003c5afb4981 */ /* 0x0000e2000c1e1500 */
[----:B------:R-:W-:Y:S02]  /*e460*/  PRMT R250, RZ, 0x7610, R250 ;  /* 0x00007610fffa7816 */ /* 0x000fe400000000fa */
[----:B------:R-:W-:Y:S01]  /*e470*/  ISETP.GT.AND P3, PT, R88, 0x32, PT ;  /* 0x000000325800780c */ /* 0x000fe20003f64270 */
[----:B0-----:R-:W-:Y:S02]  /*e480*/  @P1 IMAD.MOV.U32 R90, RZ, RZ, R118 ;  /* 0x000000ffff5a1224 */ /* 0x001fe400078e0076 */
[----:B------:R-:W-:Y:S01]  /*e490*/  @P1 IMAD.MOV.U32 R91, RZ, RZ, R128 ;  /* 0x000000ffff5b1224 */ /* 0x000fe200078e0080 */
[----:B------:R-:W3:Y:S04]  /*e4a0*/  LDL R118, [R1+0xb14] ;  /* 0x000b140001767983 */ /* 0x000ee80000100800 */
[----:B------:R0:W3:Y:S04]  /*e4b0*/  @P1 LDG.E.U16 R133, desc[UR60][R90.64] ;  /* 0x0000003c5a851981 */ /* 0x0000e8000c1e1500 */
[----:B------:R-:W3:Y:S01]  /*e4c0*/  LDL R128, [R1+0xb10] ;  /* 0x000b100001807983 */ /* 0x000ee20000100800 */
[----:B------:R-:W-:Y:S01]  /*e4d0*/  PRMT R249, RZ, 0x7610, R249 ;  /* 0x00007610fff97816 */ /* 0x000fe200000000f9 */
[----:B0-----:R-:W-:-:S02]  /*e4e0*/  @P0 IMAD.MOV.U32 R90, RZ, RZ, R115 ;  /* 0x000000ffff5a0224 */ /* 0x001fc400078e0073 */
[----:B------:R-:W3:Y:S01]  /*e4f0*/  LDL R115, [R1+0xb0c] ;  /* 0x000b0c0001737983 */ /* 0x000ee20000100800 */
[----:B------:R-:W-:-:S03]  /*e500*/  @P0 IMAD.MOV.U32 R91, RZ, RZ, R123 ;  /* 0x000000ffff5b0224 */ /* 0x000fc600078e007b */
[----:B------:R-:W3:Y:S04]  /*e510*/  LDL R123, [R1+0xb08] ;  /* 0x000b0800017b7983 */ /* 0x000ee80000100800 */
[----:B------:R0:W3:Y:S02]  /*e520*/  @P0 LDG.E.U16 R250, desc[UR60][R90.64] ;  /* 0x0000003c5afa0981 */ /* 0x0000e4000c1e1500 */
[----:B0-----:R-:W-:Y:S02]  /*e530*/  @P2 IMAD.MOV.U32 R91, RZ, RZ, R132 ;  /* 0x000000ffff5b2224 */ /* 0x001fe400078e0084 */
[----:B--2---:R-:W-:Y:S02]  /*e540*/  @P2 IMAD.MOV.U32 R90, RZ, RZ, R122 ;  /* 0x000000ffff5a2224 */ /* 0x004fe400078e007a */
[----:B------:R-:W2:Y:S04]  /*e550*/  LDL R122, [R1+0xb04] ;  /* 0x000b0400017a7983 */ /* 0x000ea80000100800 */
[----:B------:R0:W2:Y:S02]  /*e560*/  @P2 LDG.E.U16 R249, desc[UR60][R90.64] ;  /* 0x0000003c5af92981 */ /* 0x0000a4000c1e1500 */
[----:B0-----:R-:W-:-:S02]  /*e570*/  @P3 IMAD.MOV.U32 R91, RZ, RZ, R131 ;  /* 0x000000ffff5b3224 */ /* 0x001fc400078e0083 */
[----:B------:R-:W2:Y:S01]  /*e580*/  LDL R131, [R1+0xb00] ;  /* 0x000b000001837983 */ /* 0x000ea20000100800 */
[C---:B------:R-:W-:Y:S01]  /*e590*/  ISETP.GT.AND P4, PT, R88.reuse, 0x33, PT ;  /* 0x000000335800780c */ /* 0x040fe20003f84270 */
[----:B----4-:R-:W-:Y:S01]  /*e5a0*/  @P3 IMAD.MOV.U32 R90, RZ, RZ, R130 ;  /* 0x000000ffff5a3224 */ /* 0x010fe200078e0082 */
[----:B------:R-:W-:Y:S01]  /*e5b0*/  PRMT R248, RZ, 0x7610, R248 ;  /* 0x00007610fff87816 */ /* 0x000fe200000000f8 */
[----:B------:R-:W4:Y:S01]  /*e5c0*/  LDL R130, [R1+0xaf0] ;  /* 0x000af00001827983 */ /* 0x000f220000100800 */
[C---:B------:R-:W-:Y:S02]  /*e5d0*/  ISETP.GT.AND P1, PT, R88.reuse, 0x34, PT ;  /* 0x000000345800780c */ /* 0x040fe40003f24270 */
[----:B------:R-:W-:Y:S02]  /*e5e0*/  PRMT R247, RZ, 0x7610, R247 ;  /* 0x00007610fff77816 */ /* 0x000fe400000000f7 */
[----:B------:R-:W-:Y:S01]  /*e5f0*/  ISETP.GT.AND P0, PT, R88, 0x35, PT ;  /* 0x000000355800780c */ /* 0x000fe20003f04270 */
[----:B------:R0:W4:Y:S01]  /*e600*/  @P3 LDG.E.U16 R248, desc[UR60][R90.64] ;  /* 0x0000003c5af83981 */ /* 0x000122000c1e1500 */
[----:B------:R-:W-:-:S02]  /*e610*/  PRMT R244, RZ, 0x7610, R244 ;  /* 0x00007610fff47816 */ /* 0x000fc400000000f4 */
[C---:B------:R-:W-:Y:S01]  /*e620*/  ISETP.GT.AND P2, PT, R88.reuse, 0x36, PT ;  /* 0x000000365800780c */ /* 0x040fe20003f44270 */
[----:B0-----:R-:W-:Y:S02]  /*e630*/  @P4 IMAD.MOV.U32 R90, RZ, RZ, R111 ;  /* 0x000000ffff5a4224 */ /* 0x001fe400078e006f */
[----:B------:R-:W-:Y:S01]  /*e640*/  @P4 IMAD.MOV.U32 R91, RZ, RZ, R121 ;  /* 0x000000ffff5b4224 */ /* 0x000fe200078e0079 */
[----:B------:R-:W-:Y:S01]  /*e650*/  PRMT R243, RZ, 0x7610, R243 ;  /* 0x00007610fff37816 */ /* 0x000fe200000000f3 */
[----:B------:R-:W4:Y:S04]  /*e660*/  LDL R121, [R1+0xaf8] ;  /* 0x000af80001797983 */ /* 0x000f280000100800 */
[----:B------:R3:W4:Y:S01]  /*e670*/  @P4 LDG.E.U16 R247, desc[UR60][R90.64] ;  /* 0x0000003c5af74981 */ /* 0x000722000c1e1500 */
[----:B------:R-:W-:-:S02]  /*e680*/  ISETP.GT.AND P3, PT, R88, 0x37, PT ;  /* 0x000000375800780c */ /* 0x000fc40003f64270 */
[----:B------:R-:W-:Y:S01]  /*e690*/  PRMT R114, RZ, 0x7610, R114 ;  /* 0x00007610ff727816 */ /* 0x000fe20000000072 */
[----:B------:R-:W4:Y:S01]  /*e6a0*/  LDL R111, [R1+0xafc] ;  /* 0x000afc00016f7983 */ /* 0x000f220000100800 */
[----:B---3--:R-:W-:Y:S02]  /*e6b0*/  @P1 IMAD.MOV.U32 R90, RZ, RZ, R119 ;  /* 0x000000ffff5a1224 */ /* 0x008fe400078e0077 */
[----:B------:R-:W-:Y:S01]  /*e6c0*/  @P1 IMAD.MOV.U32 R91, RZ, RZ, R129 ;  /* 0x000000ffff5b1224 */ /* 0x000fe200078e0081 */
[----:B------:R-:W-:Y:S01]  /*e6d0*/  PRMT R113, RZ, 0x7610, R113 ;  /* 0x00007610ff717816 */ /* 0x000fe20000000071 */
[----:B------:R-:W3:Y:S04]  /*e6e0*/  LDL R119, [R1+0xaf4] ;  /* 0x000af40001777983 */ /* 0x000ee80000100800 */
[----:B------:R0:W3:Y:S04]  /*e6f0*/  @P1 LDG.E.U16 R244, desc[UR60][R90.64] ;  /* 0x0000003c5af41981 */ /* 0x0000e8000c1e1500 */
[----:B------:R-:W3:Y:S01]  /*e700*/  LDL R129, [R1+0xae8] ;  /* 0x000ae80001817983 */ /* 0x000ee20000100800 */
[----:B0-----:R-:W-:-:S03]  /*e710*/  @P0 IMAD.MOV.U32 R90, RZ, RZ, R118 ;  /* 0x000000ffff5a0224 */ /* 0x001fc600078e0076 */
[----:B------:R-:W3:Y:S01]  /*e720*/  LDL R118, [R1+0xaec] ;  /* 0x000aec0001767983 */ /* 0x000ee20000100800 */
[----:B------:R-:W-:-:S05]  /*e730*/  @P0 IMAD.MOV.U32 R91, RZ, RZ, R128 ;  /* 0x000000ffff5b0224 */ /* 0x000fca00078e0080 */
[----:B------:R0:W3:Y:S02]  /*e740*/  @P0 LDG.E.U16 R243, desc[UR60][R90.64] ;  /* 0x0000003c5af30981 */ /* 0x0000e4000c1e1500 */
[----:B0-----:R-:W-:Y:S02]  /*e750*/  @P2 IMAD.MOV.U32 R90, RZ, RZ, R115 ;  /* 0x000000ffff5a2224 */ /* 0x001fe400078e0073 */
[----:B------:R-:W-:-:S05]  /*e760*/  @P2 IMAD.MOV.U32 R91, RZ, RZ, R123 ;  /* 0x000000ffff5b2224 */ /* 0x000fca00078e007b */
[----:B------:R2:W3:Y:S02]  /*e770*/  @P2 LDG.E.U16 R114, desc[UR60][R90.64] ;  /* 0x0000003c5a722981 */ /* 0x0004e4000c1e1500 */
[----:B--2---:R-:W-:Y:S02]  /*e780*/  @P3 IMAD.MOV.U32 R90, RZ, RZ, R122 ;  /* 0x000000ffff5a3224 */ /* 0x004fe400078e007a */
[----:B------:R-:W-:-:S05]  /*e790*/  @P3 IMAD.MOV.U32 R91, RZ, RZ, R131 ;  /* 0x000000ffff5b3224 */ /* 0x000fca00078e0083 */
[----:B------:R4:W2:Y:S04]  /*e7a0*/  @P3 LDG.E.U16 R113, desc[UR60][R90.64] ;  /* 0x0000003c5a713981 */ /* 0x0008a8000c1e1500 */
[----:B------:R-:W-:Y:S04]  /*e7b0*/  STL [R1+0x1a8], R133 ;  /* 0x0001a88501007387 */ /* 0x000fe80000100800 */
[----:B------:R-:W2:Y:S04]  /*e7c0*/  LDL R128, [R1+0xae0] ;  /* 0x000ae00001807983 */ /* 0x000ea80000100800 */
[----:B------:R-:W2:Y:S01]  /*e7d0*/  LDL R115, [R1+0xae4] ;  /* 0x000ae40001737983 */ /* 0x000ea20000100800 */
[----:B------:R-:W-:-:S03]  /*e7e0*/  ISETP.GT.AND P4, PT, R88, 0x38, PT ;  /* 0x000000385800780c */ /* 0x000fc60003f84270 */
[----:B------:R-:W2:Y:S01]  /*e7f0*/  LDL R123, [R1+0xad8] ;  /* 0x000ad800017b7983 */ /* 0x000ea20000100800 */
[----:B------:R-:W-:Y:S02]  /*e800*/  ISETP.GT.AND P1, PT, R88, 0x39, PT ;  /* 0x000000395800780c */ /* 0x000fe40003f24270 */
[----:B------:R-:W-:-:S07]  /*e810*/  PRMT R242, RZ, 0x7610, R242 ;  /* 0x00007610fff27816 */ /* 0x000fce00000000f2 */
[----:B----4-:R-:W-:Y:S02]  /*e820*/  @P4 IMAD.MOV.U32 R91, RZ, RZ, R121 ;  /* 0x000000ffff5b4224 */ /* 0x010fe400078e0079 */
[----:B------:R-:W-:-:S05]  /*e830*/  @P4 IMAD.MOV.U32 R90, RZ, RZ, R111 ;  /* 0x000000ffff5a4224 */ /* 0x000fca00078e006f */
[----:B------:R3:W4:Y:S02]  /*e840*/  @P4 LDG.E.U16 R242, desc[UR60][R90.64] ;  /* 0x0000003c5af24981 */ /* 0x000724000c1e1500 */
[----:B---3--:R-:W-:Y:S02]  /*e850*/  @P1 IMAD.MOV.U32 R90, RZ, RZ, R119 ;  /* 0x000000ffff5a1224 */ /* 0x008fe400078e0077 */
[----:B------:R-:W-:Y:S01]  /*e860*/  @P1 IMAD.MOV.U32 R91, RZ, RZ, R130 ;  /* 0x000000ffff5b1224 */ /* 0x000fe200078e0082 */
[----:B------:R0:W-:Y:S04]  /*e870*/  STL [R1+0xa8], R114 ;  /* 0x0000a87201007387 */ /* 0x0001e80000100800 */
[----:B------:R-:W3:Y:S04]  /*e880*/  LDL R122, [R1+0xad0] ;  /* 0x000ad000017a7983 */ /* 0x000ee80000100800 */
[----:B0-----:R-:W4:Y:S04]  /*e890*/  LDL R114, [R1+0xadc] ;  /* 0x000adc0001727983 */ /* 0x001f280000100800 */
[----:B--2---:R0:W-:Y:S04]  /*e8a0*/  STL [R1+0x194], R113 ;  /* 0x0001947101007387 */ /* 0x0041e80000100800 */
[----:B------:R-:W2:Y:S04]  /*e8b0*/  LDL R121, [R1+0xac8] ;  /* 0x000ac80001797983 */ /* 0x000ea80000100800 */
[----:B------:R-:W2:Y:S04]  /*e8c0*/  LDL R111, [R1+0xacc] ;  /* 0x000acc00016f7983 */ /* 0x000ea80000100800 */
[----:B0-----:R-:W2:Y:S04]  /*e8d0*/  LDL R113, [R1+0xad4] ;  /* 0x000ad40001717983 */ /* 0x001ea80000100800 */
[----:B------:R-:W2:Y:S04]  /*e8e0*/  LDL R130, [R1+0xac0] ;  /* 0x000ac00001827983 */ /* 0x000ea80000100800 */
[----:B------:R-:W2:Y:S01]  /*e8f0*/  LDL R119, [R1+0xac4] ;  /* 0x000ac40001777983 */ /* 0x000ea20000100800 */
[----:B------:R-:W-:-:S02]  /*e900*/  ISETP.GT.AND P0, PT, R88, 0x3a, PT ;  /* 0x0000003a5800780c */ /* 0x000fc40003f04270 */
[----:B------:R-:W-:Y:S02]  /*e910*/  PRMT R239, RZ, 0x7610, R239 ;  /* 0x00007610ffef7816 */ /* 0x000fe400000000ef */
[C---:B------:R-:W-:Y:S02]  /*e920*/  ISETP.GT.AND P2, PT, R88.reuse, 0x3b, PT ;  /* 0x0000003b5800780c */ /* 0x040fe40003f44270 */
[----:B------:R-:W-:Y:S02]  /*e930*/  PRMT R238, RZ, 0x7610, R238 ;  /* 0x00007610ffee7816 */ /* 0x000fe400000000ee */
[C---:B------:R-:W-:Y:S01]  /*e940*/  ISETP.GT.AND P3, PT, R88.reuse, 0x3c, PT ;  /* 0x0000003c5800780c */ /* 0x040fe20003f64270 */
[----:B------:R0:W2:Y:S01]  /*e950*/  @P1 LDG.E.U16 R239, desc[UR60][R90.64] ;  /* 0x0000003c5aef1981 */ /* 0x0000a2000c1e1500 */
[----:B------:R-:W-:Y:S02]  /*e960*/  ISETP.GT.AND P4, PT, R88, 0x3d, PT ;  /* 0x0000003d5800780c */ /* 0x000fe40003f84270 */
[----:B------:R-:W-:Y:S01]  /*e970*/  PRMT R237, RZ, 0x7610, R237 ;  /* 0x00007610ffed7816 */ /* 0x000fe200000000ed */
[----:B0-----:R-:W-:-:S02]  /*e980*/  @P0 IMAD.MOV.U32 R90, RZ, RZ, R118 ;  /* 0x000000ffff5a0224 */ /* 0x001fc400078e0076 */
[----:B------:R-:W-:Y:S01]  /*e990*/  @P0 IMAD.MOV.U32 R91, RZ, RZ, R129 ;  /* 0x000000ffff5b0224 */ /* 0x000fe200078e0081 */
[----:B------:R-:W-:Y:S01]  /*e9a0*/  PRMT R236, RZ, 0x7610, R236 ;  /* 0x00007610ffec7816 */ /* 0x000fe200000000ec */
[----:B------:R-:W2:Y:S04]  /*e9b0*/  LDL R129, [R1+0xab8] ;  /* 0x000ab80001817983 */ /* 0x000ea80000100800 */
[----:B------:R0:W2:Y:S01]  /*e9c0*/  @P0 LDG.E.U16 R238, desc[UR60][R90.64] ;  /* 0x0000003c5aee0981 */ /* 0x0000a2000c1e1500 */
[----:B------:R-:W-:Y:S02]  /*e9d0*/  ISETP.GT.AND P1, PT, R88, 0x3e, PT ;  /* 0x0000003e5800780c */ /* 0x000fe40003f24270 */
[----:B------:R-:W-:Y:S01]  /*e9e0*/  PRMT R235, RZ, 0x7610, R235 ;  /* 0x00007610ffeb7816 */ /* 0x000fe200000000eb */
[----:B------:R-:W2:Y:S01]  /*e9f0*/  LDL R118, [R1+0xabc] ;  /* 0x000abc0001767983 */ /* 0x000ea20000100800 */
[----:B0-----:R-:W-:-:S02]  /*ea00*/  @P2 IMAD.MOV.U32 R90, RZ, RZ, R115 ;  /* 0x000000ffff5a2224 */ /* 0x001fc400078e0073 */
[----:B------:R-:W-:Y:S01]  /*ea10*/  @P2 IMAD.MOV.U32 R91, RZ, RZ, R128 ;  /* 0x000000ffff5b2224 */ /* 0x000fe200078e0080 */
[----:B------:R-:W-:Y:S01]  /*ea20*/  ISETP.GT.AND P0, PT, R88, 0x3f, PT ;  /* 0x0000003f5800780c */ /* 0x000fe20003f04270 */
[----:B------:R-:W2:Y:S04]  /*ea30*/  LDL R128, [R1+0xab0] ;  /* 0x000ab00001807983 */ /* 0x000ea80000100800 */
[----:B------:R0:W2:Y:S01]  /*ea40*/  @P2 LDG.E.U16 R237, desc[UR60][R90.64] ;  /* 0x0000003c5aed2981 */ /* 0x0000a2000c1e1500 */
[----:B------:R-:W-:Y:S02]  /*ea50*/  PRMT R0, RZ, 0x7610, R0 ;  /* 0x00007610ff007816 */ /* 0x000fe40000000000 */
[----:B------:R-:W-:Y:S01]  /*ea60*/  PRMT R110, RZ, 0x7610, R110 ;  /* 0x00007610ff6e7816 */ /* 0x000fe2000000006e */
[----:B------:R-:W2:Y:S01]  /*ea70*/  LDL R115, [R1+0xab4] ;  /* 0x000ab40001737983 */ /* 0x000ea20000100800 */
[----:B0-----:R-:W-:-:S03]  /*ea80*/  @P3 IMAD.MOV.U32 R91, RZ, RZ, R123 ;  /* 0x000000ffff5b3224 */ /* 0x001fc600078e007b */
[----:B------:R-:W2:Y:S01]  /*ea90*/  LDL R123, [R1+0xaa8] ;  /* 0x000aa800017b7983 */ /* 0x000ea20000100800 */
[----:B----4-:R-:W-:-:S03]  /*eaa0*/  @P3 IMAD.MOV.U32 R90, RZ, RZ, R114 ;  /* 0x000000ffff5a3224 */ /* 0x010fc600078e0072 */
[----:B------:R-:W4:Y:S04]  /*eab0*/  LDL R114, [R1+0xaac] ;  /* 0x000aac0001727983 */ /* 0x000f280000100800 */
[----:B------:R3:W4:Y:S02]  /*eac0*/  @P3 LDG.E.U16 R236, desc[UR60][R90.64] ;  /* 0x0000003c5aec3981 */ /* 0x000724000c1e1500 */
[----:B---3--:R-:W-:Y:S02]  /*ead0*/  @P4 IMAD.MOV.U32 R91, RZ, RZ, R122 ;  /* 0x000000ffff5b4224 */ /* 0x008fe400078e007a */
[----:B------:R-:W3:Y:S01]  /*eae0*/  LDL R122, [R1+0xaa0] ;  /* 0x000aa000017a7983 */ /* 0x000ee20000100800 */
[----:B--2---:R-:W-:-:S03]  /*eaf0*/  @P4 IMAD.MOV.U32 R90, RZ, RZ, R113 ;  /* 0x000000ffff5a4224 */ /* 0x004fc600078e0071 */
[----:B------:R-:W2:Y:S04]  /*eb00*/  LDL R113, [R1+0xaa4] ;  /* 0x000aa40001717983 */ /* 0x000ea80000100800 */
[----:B------:R0:W3:Y:S02]  /*eb10*/  @P4 LDG.E.U16 R235, desc[UR60][R90.64] ;  /* 0x0000003c5aeb4981 */ /* 0x0000e4000c1e1500 */
[----:B0-----:R-:W-:Y:S02]  /*eb20*/  @P1 IMAD.MOV.U32 R90, RZ, RZ, R111 ;  /* 0x000000ffff5a1224 */ /* 0x001fe400078e006f */
[----:B------:R-:W-:Y:S01]  /*eb30*/  @P1 IMAD.MOV.U32 R91, RZ, RZ, R121 ;  /* 0x000000ffff5b1224 */ /* 0x000fe200078e0079 */
[----:B------:R-:W-:Y:S01]  /*eb40*/  ISETP.GT.AND P2, PT, R88, 0x40, PT ;  /* 0x000000405800780c */ /* 0x000fe20003f44270 */
[----:B------:R-:W3:Y:S04]  /*eb50*/  LDL R121, [R1+0xa98] ;  /* 0x000a980001797983 */ /* 0x000ee80000100800 */
[----:B------:R0:W3:Y:S04]  /*eb60*/  @P1 LDG.E.U16 R0, desc[UR60][R90.64] ;  /* 0x0000003c5a001981 */ /* 0x0000e8000c1e1500 */
[----:B------:R-:W3:Y:S01]  /*eb70*/  LDL R111, [R1+0xa9c] ;  /* 0x000a9c00016f7983 */ /* 0x000ee20000100800 */
[----:B0-----:R-:W-:-:S02]  /*eb80*/  @P0 IMAD.MOV.U32 R90, RZ, RZ, R119 ;  /* 0x000000ffff5a0224 */ /* 0x001fc400078e0077 */
[----:B------:R-:W-:Y:S01]  /*eb90*/  @P0 IMAD.MOV.U32 R91, RZ, RZ, R130 ;  /* 0x000000ffff5b0224 */ /* 0x000fe200078e0082 */
[----:B------:R-:W-:Y:S01]  /*eba0*/  ISETP.GT.AND P3, PT, R88, 0x41, PT ;  /* 0x000000415800780c */ /* 0x000fe20003f64270 */
[----:B------:R-:W3:Y:S04]  /*ebb0*/  LDL R119, [R1+0xa90] ;  /* 0x000a900001777983 */ /* 0x000ee80000100800 */
[----:B------:R0:W4:Y:S01]  /*ebc0*/  @P0 LDG.E.U16 R110, desc[UR60][R90.64] ;  /* 0x0000003c5a6e0981 */ /* 0x000122000c1e1500 */
[----:B------:R-:W-:Y:S01]  /*ebd0*/  PRMT R234, RZ, 0x7610, R234 ;  /* 0x00007610ffea7816 */ /* 0x000fe200000000ea */
[----:B0-----:R-:W-:Y:S02]  /*ebe0*/  @P2 IMAD.MOV.U32 R90, RZ, RZ, R118 ;  /* 0x000000ffff5a2224 */ /* 0x001fe400078e0076 */
[----:B------:R-:W-:-:S05]  /*ebf0*/  @P2 IMAD.MOV.U32 R91, RZ, RZ, R129 ;  /* 0x000000ffff5b2224 */ /* 0x000fca00078e0081 */
[----:B------:R0:W3:Y:S02]  /*ec00*/  @P2 LDG.E.U16 R234, desc[UR60][R90.64] ;  /* 0x0000003c5aea2981 */ /* 0x0000e4000c1e1500 */
[----:B0-----:R-:W-:Y:S02]  /*ec10*/  @P3 IMAD.MOV.U32 R90, RZ, RZ, R115 ;  /* 0x000000ffff5a3224 */ /* 0x001fe400078e0073 */
[----:B------:R-:W-:Y:S01]  /*ec20*/  @P3 IMAD.MOV.U32 R91, RZ, RZ, R128 ;  /* 0x000000ffff5b3224 */ /* 0x000fe200078e0080 */
[----:B------:R-:W-:Y:S01]  /*ec30*/  ISETP.GT.AND P4, PT, R88, 0x42, PT ;  /* 0x000000425800780c */ /* 0x000fe20003f84270 */
[----:B----4-:R0:W-:Y:S04]  /*ec40*/  STL [R1+0x16c], R110 ;  /* 0x00016c6e01007387 */ /* 0x0101e80000100800 */
[----:B------:R-:W4:Y:S04]  /*ec50*/  LDL R129, [R1+0xa88] ;  /* 0x000a880001817983 */ /* 0x000f280000100800 */
[----:B------:R-:W4:Y:S04]  /*ec60*/  LDL R118, [R1+0xa8c] ;  /* 0x000a8c0001767983 */ /* 0x000f280000100800 */
[----:B0-----:R-:W4:Y:S04]  /*ec70*/  LDL R110, [R1+0xa94] ;  /* 0x000a9400016e7983 */ /* 0x001f280000100800 */
[----:B------:R-:W4:Y:S04]  /*ec80*/  LDL R128, [R1+0xa80] ;  /* 0x000a800001807983 */ /* 0x000f280000100800 */
[----:B------:R-:W4:Y:S01]  /*ec90*/  LDL R115, [R1+0xa84] ;  /* 0x000a840001737983 */ /* 0x000f220000100800 */
[----:B------:R-:W-:-:S02]  /*eca0*/  PRMT R233, RZ, 0x7610, R233 ;  /* 0x00007610ffe97816 */ /* 0x000fc400000000e9 */
[C---:B------:R-:W-:Y:S02]  /*ecb0*/  ISETP.GT.AND P1, PT, R88.reuse, 0x43, PT ;  /* 0x000000435800780c */ /* 0x040fe40003f24270 */
[----:B------:R-:W-:Y:S02]  /*ecc0*/  PRMT R232, RZ, 0x7610, R232 ;  /* 0x00007610ffe87816 */ /* 0x000fe400000000e8 */
[C---:B------:R-:W-:Y:S01]  /*ecd0*/  ISETP.GT.AND P0, PT, R88.reuse, 0x44, PT ;  /* 0x000000445800780c */ /* 0x040fe20003f04270 */
[----:B------:R0:W4:Y:S01]  /*ece0*/  @P3 LDG.E.U16 R233, desc[UR60][R90.64] ;  /* 0x0000003c5ae93981 */ /* 0x000122000c1e1500 */
[----:B------:R-:W-:Y:S02]  /*ecf0*/  PRMT R231, RZ, 0x7610, R231 ;  /* 0x00007610ffe77816 */ /* 0x000fe400000000e7 */
        /* <DEDUP_REMOVED lines=9> */
[----:B--2---:R-:W-:Y:S02]  /*ed90*/  @P1 IMAD.MOV.U32 R90, RZ, RZ, R113 ;  /* 0x000000ffff5a1224 */ /* 0x004fe400078e0071 */
[----:B---3--:R-:W-:Y:S01]  /*eda0*/  @P1 IMAD.MOV.U32 R91, RZ, RZ, R122 ;  /* 0x000000ffff5b1224 */ /* 0x008fe200078e007a */
[----:B------:R-:W-:Y:S01]  /*edb0*/  ISETP.GT.AND P4, PT, R88, 0x47, PT ;  /* 0x000000475800780c */ /* 0x000fe20003f84270 */
[----:B------:R-:W2:Y:S04]  /*edc0*/  LDL R122, [R1+0xa70] ;  /* 0x000a7000017a7983 */ /* 0x000ea80000100800 */
[----:B------:R0:W3:Y:S01]  /*edd0*/  @P1 LDG.E.U16 R231, desc[UR60][R90.64] ;  /* 0x0000003c5ae71981 */ /* 0x0000e2000c1e1500 */
[----:B------:R-:W-:-:S02]  /*ede0*/  PRMT R107, RZ, 0x7610, R107 ;  /* 0x00007610ff6b7816 */ /* 0x000fc4000000006b */
[----:B------:R-:W-:Y:S01]  /*edf0*/  PRMT R103, RZ, 0x7610, R103 ;  /* 0x00007610ff677816 */ /* 0x000fe20000000067 */
[----:B------:R-:W2:Y:S01]  /*ee00*/  LDL R113, [R1+0xa74] ;  /* 0x000a740001717983 */ /* 0x000ea20000100800 */
[----:B0-----:R-:W-:Y:S02]  /*ee10*/  @P0 IMAD.MOV.U32 R90, RZ, RZ, R111 ;  /* 0x000000ffff5a0224 */ /* 0x001fe400078e006f */
[----:B------:R-:W-:Y:S01]  /*ee20*/  @P0 IMAD.MOV.U32 R91, RZ, RZ, R121 ;  /* 0x000000ffff5b0224 */ /* 0x000fe200078e0079 */
[----:B------:R-:W3:Y:S04]  /*ee30*/  LDL R111, [R1+0xa6c] ;  /* 0x000a6c00016f7983 */ /* 0x000ee80000100800 */
[----:B------:R0:W3:Y:S04]  /*ee40*/  @P0 LDG.E.U16 R230, desc[UR60][R90.64] ;  /* 0x0000003c5ae60981 */ /* 0x0000e8000c1e1500 */
[----:B------:R-:W3:Y:S01]  /*ee50*/  LDL R121, [R1+0xa68] ;  /* 0x000a680001797983 */ /* 0x000ee20000100800 */
[----:B0-----:R-:W-:-:S03]  /*ee60*/  @P2 IMAD.MOV.U32 R91, RZ, RZ, R119 ;  /* 0x000000ffff5b2224 */ /* 0x001fc600078e0077 */
[----:B------:R-:W3:Y:S01]  /*ee70*/  LDL R119, [R1+0xa60] ;  /* 0x000a600001777983 */ /* 0x000ee20000100800 */
[----:B----4-:R-:W-:-:S03]  /*ee80*/  @P2 IMAD.MOV.U32 R90, RZ, RZ, R110 ;  /* 0x000000ffff5a2224 */ /* 0x010fc600078e006e */
[----:B------:R-:W4:Y:S04]  /*ee90*/  LDL R110, [R1+0xa64] ;  /* 0x000a6400016e7983 */ /* 0x000f280000100800 */
[----:B------:R0:W4:Y:S02]  /*eea0*/  @P2 LDG.E.U16 R229, desc[UR60][R90.64] ;  /* 0x0000003c5ae52981 */ /* 0x000124000c1e1500 */
[----:B0-----:R-:W-:Y:S02]  /*eeb0*/  @P3 IMAD.MOV.U32 R90, RZ, RZ, R118 ;  /* 0x000000ffff5a3224 */ /* 0x001fe400078e0076 */
[----:B------:R-:W-:Y:S01]  /*eec0*/  @P3 IMAD.MOV.U32 R91, RZ, RZ, R129 ;  /* 0x000000ffff5b3224 */ /* 0x000fe200078e0081 */
[----:B------:R-:W-:Y:S01]  /*eed0*/  ISETP.GT.AND P1, PT, R88, 0x48, PT ;  /* 0x000000485800780c */ /* 0x000fe20003f24270 */
[----:B------:R-:W4:Y:S04]  /*eee0*/  LDL R118, [R1+0xa58] ;  /* 0x000a580001767983 */ /* 0x000f280000100800 */
[----:B------:R0:W3:Y:S02]  /*eef0*/  @P3 LDG.E.U16 R107, desc[UR60][R90.64] ;  /* 0x0000003c5a6b3981 */ /* 0x0000e4000c1e1500 */
[----:B0-----:R-:W-:-:S02]  /*ef00*/  @P4 IMAD.MOV.U32 R90, RZ, RZ, R115 ;  /* 0x000000ffff5a4224 */ /* 0x001fc400078e0073 */
[----:B------:R-:W-:-:S05]  /*ef10*/  @P4 IMAD.MOV.U32 R91, RZ, RZ, R128 ;  /* 0x000000ffff5b4224 */ /* 0x000fca00078e0080 */
[----:B------:R0:W4:Y:S01]  /*ef20*/  @P4 LDG.E.U16 R103, desc[UR60][R90.64] ;  /* 0x0000003c5a674981 */ /* 0x000122000c1e1500 */
[----:B------:R-:W-:Y:S02]  /*ef30*/  ISETP.GT.AND P0, PT, R88, 0x49, PT ;  /* 0x000000495800780c */ /* 0x000fe40003f04270 */
[----:B------:R-:W-:Y:S01]  /*ef40*/  PRMT R228, RZ, 0x7610, R228 ;  /* 0x00007610ffe47816 */ /* 0x000fe200000000e4 */
[----:B0-----:R-:W-:Y:S01]  /*ef50*/  @P1 IMAD.MOV.U32 R90, RZ, RZ, R114 ;  /* 0x000000ffff5a1224 */ /* 0x001fe200078e0072 */
[----:B------:R-:W-:-:S05]  /*ef60*/  @P1 MOV R91, R123 ;  /* 0x0000007b005b1202 */ /* 0x000fca0000000f00 */
[----:B------:R2:W4:Y:S04]  /*ef70*/  @P1 LDG.E.U16 R228, desc[UR60][R90.64] ;  /* 0x0000003c5ae41981 */ /* 0x000528000c1e1500 */
[----:B--2---:R-:W-:Y:S02]  /*ef80*/  @P0 IMAD.MOV.U32 R90, RZ, RZ, R113 ;  /* 0x000000ffff5a0224 */ /* 0x004fe400078e0071 */
[----:B------:R-:W-:Y:S01]  /*ef90*/  @P0 IMAD.MOV.U32 R91, RZ, RZ, R122 ;  /* 0x000000ffff5b0224 */ /* 0x000fe200078e007a */
[----:B---3--:R0:W-:Y:S04]  /*efa0*/  STL [R1+0x150], R107 ;  /* 0x0001506b01007387 */ /* 0x0081e80000100800 */
[----:B------:R-:W2:Y:S04]  /*efb0*/  LDL R115, [R1+0xa50] ;  /* 0x000a500001737983 */ /* 0x000ea80000100800 */
[----:B0-----:R-:W3:Y:S04]  /*efc0*/  LDL R107, [R1+0xa5c] ;  /* 0x000a5c00016b7983 */ /* 0x001ee80000100800 */
[----:B----4-:R0:W-:Y:S04]  /*efd0*/  STL [R1+0x14c], R103 ;  /* 0x00014c6701007387 */ /* 0x0101e80000100800 */
[----:B------:R-:W4:Y:S04]  /*efe0*/  LDL R123, [R1+0xa48] ;  /* 0x000a4800017b7983 */ /* 0x000f280000100800 */
[----:B------:R-:W4:Y:S04]  /*eff0*/  LDL R114, [R1+0xa4c] ;  /* 0x000a4c0001727983 */ /* 0x000f280000100800 */
[----:B0-----:R-:W4:Y:S04]  /*f000*/  LDL R103, [R1+0xa54] ;  /* 0x000a540001677983 */ /* 0x001f280000100800 */
[----:B------:R-:W4:Y:S04]  /*f010*/  LDL R122, [R1+0xa40] ;  /* 0x000a4000017a7983 */ /* 0x000f280000100800 */
[----:B------:R-:W4:Y:S01]  /*f020*/  LDL R113, [R1+0xa44] ;  /* 0x000a440001717983 */ /* 0x000f220000100800 */
[----:B------:R-:W-:-:S02]  /*f030*/  ISETP.GT.AND P2, PT, R88, 0x4a, PT ;  /* 0x0000004a5800780c */ /* 0x000fc40003f44270 */
[----:B------:R-:W-:Y:S02]  /*f040*/  PRMT R227, RZ, 0x7610, R227 ;  /* 0x00007610ffe37816 */ /* 0x000fe400000000e3 */
[C---:B------:R-:W-:Y:S02]  /*f050*/  ISETP.GT.AND P3, PT, R88.reuse, 0x4b, PT ;  /* 0x0000004b5800780c */ /* 0x040fe40003f64270 */
[C---:B------:R-:W-:Y:S02]  /*f060*/  ISETP.GT.AND P4, PT, R88.reuse, 0x4c, PT ;  /* 0x0000004c5800780c */ /* 0x040fe40003f84270 */
[----:B------:R0:W4:Y:S01]  /*f070*/  @P0 LDG.E.U16 R227, desc[UR60][R90.64] ;  /* 0x0000003c5ae30981 */ /* 0x000122000c1e1500 */
[----:B------:R-:W-:Y:S02]  /*f080*/  PRMT R226, RZ, 0x7610, R226 ;  /* 0x00007610ffe27816 */ /* 0x000fe400000000e2 */
[----:B------:R-:W-:Y:S02]  /*f090*/  PRMT R225, RZ, 0x7610, R225 ;  /* 0x00007610ffe17816 */ /* 0x000fe400000000e1 */
[----:B------:R-:W-:Y:S01]  /*f0a0*/  ISETP.GT.AND P1, PT, R88, 0x4d, PT ;  /* 0x0000004d5800780c */ /* 0x000fe20003f24270 */
[----:B0-----:R-:W-:-:S02]  /*f0b0*/  @P2 IMAD.MOV.U32 R90, RZ, RZ, R111 ;  /* 0x000000ffff5a2224 */ /* 0x001fc400078e006f */
[----:B------:R-:W-:Y:S01]  /*f0c0*/  @P2 IMAD.MOV.U32 R91, RZ, RZ, R121 ;  /* 0x000000ffff5b2224 */ /* 0x000fe200078e0079 */
[----:B------:R-:W-:Y:S01]  /*f0d0*/  PRMT R223, RZ, 0x7610, R223 ;  /* 0x00007610ffdf7816 */ /* 0x000fe200000000df */
[----:B------:R-:W4:Y:S04]  /*f0e0*/  LDL R121, [R1+0xa38] ;  /* 0x000a380001797983 */ /* 0x000f280000100800 */
[----:B------:R0:W4:Y:S01]  /*f0f0*/  @P2 LDG.E.U16 R226, desc[UR60][R90.64] ;  /* 0x0000003c5ae22981 */ /* 0x000122000c1e1500 */
[----:B------:R-:W-:Y:S02]  /*f100*/  ISETP.GT.AND P0, PT, R88, 0x4e, PT ;  /* 0x0000004e5800780c */ /* 0x000fe40003f04270 */
[----:B------:R-:W-:Y:S01]  /*f110*/  PRMT R221, RZ, 0x7610, R221 ;  /* 0x00007610ffdd7816 */ /* 0x000fe200000000dd */
[----:B------:R-:W4:Y:S01]  /*f120*/  LDL R111, [R1+0xa3c] ;  /* 0x000a3c00016f7983 */ /* 0x000f220000100800 */
[----:B0-----:R-:W-:-:S02]  /*f130*/  @P3 IMAD.MOV.U32 R90, RZ, RZ, R110 ;  /* 0x000000ffff5a3224 */ /* 0x001fc400078e006e */
[----:B------:R-:W-:Y:S01]  /*f140*/  @P3 IMAD.MOV.U32 R91, RZ, RZ, R119 ;  /* 0x000000ffff5b3224 */ /* 0x000fe200078e0077 */
[----:B------:R-:W-:Y:S01]  /*f150*/  ISETP.GT.AND P2, PT, R88, 0x4f, PT ;  /* 0x0000004f5800780c */ /* 0x000fe20003f44270 */
[----:B------:R-:W4:Y:S04]  /*f160*/  LDL R119, [R1+0xa30] ;  /* 0x000a300001777983 */ /* 0x000f280000100800 */
[----:B------:R0:W4:Y:S01]  /*f170*/  @P3 LDG.E.U16 R225, desc[UR60][R90.64] ;  /* 0x0000003c5ae13981 */ /* 0x000122000c1e1500 */
[----:B------:R-:W-:Y:S02]  /*f180*/  PRMT R102, RZ, 0x7610, R102 ;  /* 0x00007610ff667816 */ /* 0x000fe40000000066 */
[----:B------:R-:W-:Y:S01]  /*f190*/  PRMT R97, RZ, 0x7610, R97 ;  /* 0x00007610ff617816 */ /* 0x000fe20000000061 */
[----:B------:R-:W4:Y:S01]  /*f1a0*/  LDL R110, [R1+0xa34] ;  /* 0x000a3400016e7983 */ /* 0x000f220000100800 */
[----:B0-----:R-:W-:-:S03]  /*f1b0*/  @P4 IMAD.MOV.U32 R91, RZ, RZ, R118 ;  /* 0x000000ffff5b4224 */ /* 0x001fc600078e0076 */
[----:B------:R-:W4:Y:S01]  /*f1c0*/  LDL R118, [R1+0xa28] ;  /* 0x000a280001767983 */ /* 0x000f220000100800 */
[----:B---3--:R-:W-:-:S03]  /*f1d0*/  @P4 IMAD.MOV.U32 R90, RZ, RZ, R107 ;  /* 0x000000ffff5a4224 */ /* 0x008fc600078e006b */
[----:B------:R-:W3:Y:S04]  /*f1e0*/  LDL R107, [R1+0xa2c] ;  /* 0x000a2c00016b7983 */ /* 0x000ee80000100800 */
[----:B------:R2:W3:Y:S02]  /*f1f0*/  @P4 LDG.E.U16 R223, desc[UR60][R90.64] ;  /* 0x0000003c5adf4981 */ /* 0x0004e4000c1e1500 */
[----:B--2---:R-:W-:Y:S02]  /*f200*/  @P1 IMAD.MOV.U32 R91, RZ, RZ, R115 ;  /* 0x000000ffff5b1224 */ /* 0x004fe400078e0073 */
[----:B------:R-:W2:Y:S01]  /*f210*/  LDL R115, [R1+0xa20] ;  /* 0x000a200001737983 */ /* 0x000ea20000100800 */
[----:B----4-:R-:W-:-:S03]  /*f220*/  @P1 IMAD.MOV.U32 R90, RZ, RZ, R103 ;  /* 0x000000ffff5a1224 */ /* 0x010fc600078e0067 */
[----:B------:R-:W4:Y:S04]  /*f230*/  LDL R103, [R1+0xa24] ;  /* 0x000a240001677983 */ /* 0x000f280000100800 */
[----:B------:R0:W2:Y:S02]  /*f240*/  @P1 LDG.E.U16 R221, desc[UR60][R90.64] ;  /* 0x0000003c5add1981 */ /* 0x0000a4000c1e1500 */
[----:B0-----:R-:W-:Y:S02]  /*f250*/  @P0 IMAD.MOV.U32 R90, RZ, RZ, R114 ;  /* 0x000000ffff5a0224 */ /* 0x001fe400078e0072 */
[----:B------:R-:W-:Y:S01]  /*f260*/  @P0 IMAD.MOV.U32 R91, RZ, RZ, R123 ;  /* 0x000000ffff5b0224 */ /* 0x000fe200078e007b */
[----:B------:R-:W-:Y:S01]  /*f270*/  ISETP.GT.AND P3, PT, R88, 0x50, PT ;  /* 0x000000505800780c */ /* 0x000fe20003f64270 */
[----:B------:R-:W2:Y:S04]  /*f280*/  LDL R114, [R1+0xa18] ;  /* 0x000a180001727983 */ /* 0x000ea80000100800 */
[----:B------:R0:W3:Y:S02]  /*f290*/  @P0 LDG.E.U16 R102, desc[UR60][R90.64] ;  /* 0x0000003c5a660981 */ /* 0x0000e4000c1e1500 */
[----:B0-----:R-:W-:-:S02]  /*f2a0*/  @P2 IMAD.MOV.U32 R90, RZ, RZ, R113 ;  /* 0x000000ffff5a2224 */ /* 0x001fc400078e0071 */
[----:B------:R-:W-:-:S05]  /*f2b0*/  @P2 IMAD.MOV.U32 R91, RZ, RZ, R122 ;  /* 0x000000ffff5b2224 */ /* 0x000fca00078e007a */
[----:B------:R0:W4:Y:S01]  /*f2c0*/  @P2 LDG.E.U16 R97, desc[UR60][R90.64] ;  /* 0x0000003c5a612981 */ /* 0x000122000c1e1500 */
[----:B------:R-:W-:Y:S02]  /*f2d0*/  ISETP.GT.AND P4, PT, R88, 0x51, PT ;  /* 0x000000515800780c */ /* 0x000fe40003f84270 */
[----:B------:R-:W-:Y:S01]  /*f2e0*/  PRMT R219, RZ, 0x7610, R219 ;  /* 0x00007610ffdb7816 */ /* 0x000fe200000000db */
[----:B0-----:R-:W-:Y:S02]  /*f2f0*/  @P3 IMAD.MOV.U32 R90, RZ, RZ, R111 ;  /* 0x000000ffff5a3224 */ /* 0x001fe400078e006f */
[----:B------:R-:W-:-:S05]  /*f300*/  @P3 IMAD.MOV.U32 R91, RZ, RZ, R121 ;  /* 0x000000ffff5b3224 */ /* 0x000fca00078e0079 */
[----:B------:R0:W2:Y:S03]  /*f310*/  @P3 LDG.E.U16 R219, desc[UR60][R90.64] ;  /* 0x0000003c5adb3981 */ /* 0x0000a6000c1e1500 */
[----:B0-----:R-:W-:Y:S02]  /*f320*/  @P4 IMAD.MOV.U32 R90, RZ, RZ, R110 ;  /* 0x000000ffff5a4224 */ /* 0x001fe400078e006e */
[----:B------:R-:W-:Y:S01]  /*f330*/  @P4 IMAD.MOV.U32 R91, RZ, RZ, R119 ;  /* 0x000000ffff5b4224 */ /* 0x000fe200078e0077 */
[----:B---3--:R0:W-:Y:S04]  /*f340*/  STL [R1+0x12c], R102 ;  /* 0x00012c6601007387 */ /* 0x0081e80000100800 */
[----:B------:R-:W3:Y:S04]  /*f350*/  LDL R113, [R1+0xa10] ;  /* 0x000a100001717983 */ /* 0x000ee80000100800 */
        /* <DEDUP_REMOVED lines=23> */
[----:B0-----:R-:W-:-:S02]  /*f4d0*/  @P0 IMAD.MOV.U32 R90, RZ, RZ, R103 ;  /* 0x000000ffff5a0224 */ /* 0x001fc400078e0067 */
[----:B--2---:R-:W-:Y:S01]  /*f4e0*/  @P0 IMAD.MOV.U32 R91, RZ, RZ, R115 ;  /* 0x000000ffff5b0224 */ /* 0x004fe200078e0073 */
        /* <DEDUP_REMOVED lines=8> */
[----:B---3--:R-:W-:-:S03]  /*f570*/  @P2 IMAD.MOV.U32 R90, RZ, RZ, R102 ;  /* 0x000000ffff5a2224 */ /* 0x008fc600078e0066 */
[----:B------:R-:W3:Y:S04]  /*f580*/  LDL R102, [R1+0x9ec] ;  /* 0x0009ec0001667983 */ /* 0x000ee80000100800 */
[----:B------:R0:W3:Y:S02]  /*f590*/  @P2 LDG.E.U16 R211, desc[UR60][R90.64] ;  /* 0x0000003c5ad32981 */ /* 0x0000e4000c1e1500 */
[----:B0-----:R-:W-:Y:S02]  /*f5a0*/  @P3 IMAD.MOV.U32 R91, RZ, RZ, R113 ;  /* 0x000000ffff5b3224 */ /* 0x001fe400078e0071 */
        /* <DEDUP_REMOVED lines=16> */
[----:B------:R2:W4:Y:S03]  /*f6b0*/  @P0 LDG.E.U16 R207, desc[UR60][R90.64] ;  /* 0x0000003c5acf0981 */ /* 0x000526000c1e1500 */
        /* <DEDUP_REMOVED lines=12> */
[C---:B------:R-:W-:Y:S02]  /*f780*/  ISETP.GT.AND P4, PT, R88.reuse, 0x5b, PT ;  /* 0x0000005b5800780c */ /* 0x040fe40003f84270 */
[----:B------:R-:W-:Y:S02]  /*f790*/  PRMT R205, RZ, 0x7610, R205 ;  /* 0x00007610ffcd7816 */ /* 0x000fe400000000cd */
[----:B------:R-:W-:Y:S02]  /*f7a0*/  PRMT R203, RZ, 0x7610, R203 ;  /* 0x00007610ffcb7816 */ /* 0x000fe400000000cb */
[C---:B------:R-:W-:Y:S02]  /*f7b0*/  ISETP.GT.AND P1, PT, R88.reuse, 0x5c, PT ;  /* 0x0000005c5800780c */ /* 0x040fe40003f24270 */
[----:B------:R0:W4:Y:S01]  /*f7c0*/  @P2 LDG.E.U16 R205, desc[UR60][R90.64] ;  /* 0x0000003c5acd2981 */ /* 0x000122000c1e1500 */
        /* <DEDUP_REMOVED lines=56> */
[C---:B------:R-:W-:Y:S01]  /*fb50*/  ISETP.GT.AND P3, PT, R88.reuse, 0x64, PT ;  /* 0x000000645800780c */ /* 0x040fe20003f64270 */
[----:B------:R0:W4:Y:S01]  /*fb60*/  @P1 LDG.E.U16 R193, desc[UR60][R90.64] ;  /* 0x0000003c5ac11981 */ /* 0x000122000c1e1500 */
[----:B------:R-:W-:Y:S02]  /*fb70*/  ISETP.GT.AND P4, PT, R88, 0x65, PT ;  /* 0x000000655800780c */ /* 0x000fe40003f84270 */
[----:B------:R-:W-:Y:S01]  /*fb80*/  PRMT R189, RZ, 0x7610, R189 ;  /* 0x00007610ffbd7816 */ /* 0x000fe200000000bd */
        /* <DEDUP_REMOVED lines=143> */
[----:B------:R-:W-:-:S05]  /*10480*/  @P0 IMAD.MOV.U32 R91, RZ, RZ, R107 ;  /* 0x000000ffff5b0224 */ /* 0x000fca00078e006b */
[----:B------:R0:W3:Y:S02]  /*10490*/  @P0 LDG.E.U16 R104, desc[UR60][R90.64] ;  /* 0x0000003c5a680981 */ /* 0x0000e4000c1e1500 */
[----:B0-----:R-:W-:Y:S02]  /*104a0*/  @P2 IMAD.MOV.U32 R90, RZ, RZ, R95 ;  /* 0x000000ffff5a2224 */ /* 0x001fe400078e005f */
[----:B------:R-:W-:Y:S01]  /*104b0*/  @P2 IMAD.MOV.U32 R91, RZ, RZ, R103 ;  /* 0x000000ffff5b2224 */ /* 0x000fe200078e0067 */
[C---:B------:R-:W-:Y:S01]  /*104c0*/  ISETP.GT.AND P3, PT, R88.reuse, 0x78, PT ;  /* 0x000000785800780c */ /* 0x040fe20003f64270 */
[----:B------:R-:W4:Y:S04]  /*104d0*/  LDL R95, [R1+0x8d8] ;  /* 0x0008d800015f7983 */ /* 0x000f280000100800 */
[----:B------:R0:W3:Y:S01]  /*104e0*/  @P2 LDG.E.U16 R94, desc[UR60][R90.64] ;  /* 0x0000003c5a5e2981 */ /* 0x0000e2000c1e1500 */
[----:B------:R-:W-:-:S02]  /*104f0*/  ISETP.GT.AND P4, PT, R88, 0x79, PT ;  /* 0x000000795800780c */ /* 0x000fc40003f84270 */
[----:B------:R-:W-:-:S05]  /*10500*/  PRMT R157, RZ, 0x7610, R157 ;  /* 0x00007610ff9d7816 */ /* 0x000fca000000009d */
[----:B0-----:R-:W-:Y:S02]  /*10510*/  @P3 IMAD.MOV.U32 R90, RZ, RZ, R101 ;  /* 0x000000ffff5a3224 */ /* 0x001fe400078e0065 */
[----:B------:R-:W-:-:S05]  /*10520*/  @P3 IMAD.MOV.U32 R91, RZ, RZ, R102 ;  /* 0x000000ffff5b3224 */ /* 0x000fca00078e0066 */
[----:B------:R2:W4:Y:S02]  /*10530*/  @P3 LDG.E.U16 R157, desc[UR60][R90.64] ;  /* 0x0000003c5a9d3981 */ /* 0x000524000c1e1500 */
[----:B--2---:R-:W-:Y:S02]  /*10540*/  @P4 IMAD.MOV.U32 R90, RZ, RZ, R96 ;  /* 0x000000ffff5a4224 */ /* 0x004fe400078e0060 */
[----:B------:R-:W-:Y:S01]  /*10550*/  @P4 IMAD.MOV.U32 R91, RZ, RZ, R97 ;  /* 0x000000ffff5b4224 */ /* 0x000fe200078e0061 */
[----:B---3--:R0:W-:Y:S04]  /*10560*/  STL [R1+0xe0], R94 ;  /* 0x0000e05e01007387 */ /* 0x0081e80000100800 */
[----:B------:R-:W2:Y:S04]  /*10570*/  LDL R105, [R1+0x8d0] ;  /* 0x0008d00001697983 */ /* 0x000ea80000100800 */
[----:B0-----:R-:W3:Y:S04]  /*10580*/  LDL R94, [R1+0x8dc] ;  /* 0x0008dc00015e7983 */ /* 0x001ee80000100800 */
[----:B------:R0:W-:Y:S04]  /*10590*/  STL [R1+0xe4], R104 ;  /* 0x0000e46801007387 */ /* 0x0001e80000100800 */
[----:B------:R-:W2:Y:S04]  /*105a0*/  LDL R107, [R1+0x8c8] ;  /* 0x0008c800016b7983 */ /* 0x000ea80000100800 */
[----:B------:R-:W2:Y:S04]  /*105b0*/  LDL R101, [R1+0x8cc] ;  /* 0x0008cc0001657983 */ /* 0x000ea80000100800 */
[----:B0-----:R-:W2:Y:S04]  /*105c0*/  LDL R104, [R1+0x8d4] ;  /* 0x0008d40001687983 */ /* 0x001ea80000100800 */
[----:B------:R-:W2:Y:S04]  /*105d0*/  LDL R97, [R1+0x8c0] ;  /* 0x0008c00001617983 */ /* 0x000ea80000100800 */
[----:B------:R-:W2:Y:S01]  /*105e0*/  LDL R96, [R1+0x8c4] ;  /* 0x0008c40001607983 */ /* 0x000ea20000100800 */
[----:B------:R-:W-:-:S02]  /*105f0*/  PRMT R89, RZ, 0x7610, R89 ;  /* 0x00007610ff597816 */ /* 0x000fc40000000059 */
[C---:B------:R-:W-:Y:S01]  /*10600*/  ISETP.GT.AND P1, PT, R88.reuse, 0x7a, PT ;  /* 0x0000007a5800780c */ /* 0x040fe20003f24270 */
[----:B------:R-:W2:Y:S01]  /*10610*/  LDL R103, [R1+0x8b8] ;  /* 0x0008b80001677983 */ /* 0x000ea20000100800 */
[----:B------:R-:W-:-:S03]  /*10620*/  ISETP.GT.AND P0, PT, R88, 0x7b, PT ;  /* 0x0000007b5800780c */ /* 0x000fc60003f04270 */
[----:B------:R0:W2:Y:S01]  /*10630*/  @P4 LDG.E.U16 R89, desc[UR60][R90.64] ;  /* 0x0000003c5a594981 */ /* 0x0000a2000c1e1500 */
[C---:B------:R-:W-:Y:S02]  /*10640*/  ISETP.GT.AND P2, PT, R88.reuse, 0x7c, PT ;  /* 0x0000007c5800780c */ /* 0x040fe40003f44270 */
[C---:B------:R-:W-:Y:S01]  /*10650*/  ISETP.GT.AND P3, PT, R88.reuse, 0x7d, PT ;  /* 0x0000007d5800780c */ /* 0x040fe20003f64270 */
[----:B------:R-:W2:Y:S01]  /*10660*/  LDL R102, [R1+0x8bc] ;  /* 0x0008bc0001667983 */ /* 0x000ea20000100800 */
[----:B------:R-:W-:Y:S02]  /*10670*/  PRMT R100, RZ, 0x7610, R100 ;  /* 0x00007610ff647816 */ /* 0x000fe40000000064 */
[----:B------:R-:W-:Y:S01]  /*10680*/  PRMT R106, RZ, 0x7610, R106 ;  /* 0x00007610ff6a7816 */ /* 0x000fe2000000006a */
[----:B------:R-:W2:Y:S01]  /*10690*/  LDL R111, [R1+0x8a8] ;  /* 0x0008a800016f7983 */ /* 0x000ea20000100800 */
[----:B0-----:R-:W-:Y:S02]  /*106a0*/  PRMT R90, RZ, 0x7610, R90 ;  /* 0x00007610ff5a7816 */ /* 0x001fe4000000005a */
[----:B------:R-:W-:Y:S01]  /*106b0*/  PRMT R91, RZ, 0x7610, R91 ;  /* 0x00007610ff5b7816 */ /* 0x000fe2000000005b */
[----:B------:R-:W2:Y:S04]  /*106c0*/  LDL R110, [R1+0x8ac] ;  /* 0x0008ac00016e7983 */ /* 0x000ea80000100800 */
[----:B------:R4:W2:Y:S01]  /*106d0*/  @P1 LDG.E.U16 R90, desc[UR60][R92.64] ;  /* 0x0000003c5c5a1981 */ /* 0x0008a2000c1e1500 */
[----:B------:R-:W-:Y:S01]  /*106e0*/  ISETP.GT.AND P4, PT, R88, 0x7e, PT ;  /* 0x0000007e5800780c */ /* 0x000fe20003f84270 */
[----:B----4-:R-:W-:-:S02]  /*106f0*/  @P0 IMAD.MOV.U32 R92, RZ, RZ, R98 ;  /* 0x000000ffff5c0224 */ /* 0x010fc400078e0062 */
[----:B------:R-:W-:Y:S01]  /*10700*/  @P0 IMAD.MOV.U32 R93, RZ, RZ, R99 ;  /* 0x000000ffff5d0224 */ /* 0x000fe200078e0063 */
[----:B------:R-:W-:Y:S01]  /*10710*/  ISETP.GT.AND P1, PT, R88, 0x7f, PT ;  /* 0x0000007f5800780c */ /* 0x000fe20003f24270 */
[----:B------:R-:W4:Y:S04]  /*10720*/  LDL R99, [R1+0x8b0] ;  /* 0x0008b00001637983 */ /* 0x000f280000100800 */
[----:B------:R0:W4:Y:S04]  /*10730*/  @P0 LDG.E.U16 R91, desc[UR60][R92.64] ;  /* 0x0000003c5c5b0981 */ /* 0x000128000c1e1500 */
[----:B------:R-:W4:Y:S01]  /*10740*/  LDL R98, [R1+0x8b4] ;  /* 0x0008b40001627983 */ /* 0x000f220000100800 */
[----:B0-----:R-:W-:-:S02]  /*10750*/  PRMT R92, RZ, 0x7610, R92 ;  /* 0x00007610ff5c7816 */ /* 0x001fc4000000005c */
[----:B------:R-:W-:-:S04]  /*10760*/  PRMT R93, RZ, 0x7610, R93 ;  /* 0x00007610ff5d7816 */ /* 0x000fc8000000005d */
[----:B---3--:R2:W3:Y:S02]  /*10770*/  @P2 LDG.E.U16 R92, desc[UR60][R94.64] ;  /* 0x0000003c5e5c2981 */ /* 0x0084e4000c1e1500 */
[----:B--2---:R-:W-:Y:S02]  /*10780*/  @P3 IMAD.MOV.U32 R95, RZ, RZ, R105 ;  /* 0x000000ffff5f3224 */ /* 0x004fe400078e0069 */
[----:B------:R-:W2:Y:S01]  /*10790*/  @P1 LDG.E.U16 R106, desc[UR60][R96.64] ;  /* 0x0000003c606a1981 */ /* 0x000ea2000c1e1500 */
[----:B------:R-:W-:Y:S01]  /*107a0*/  @P3 IMAD.MOV.U32 R94, RZ, RZ, R104 ;  /* 0x000000ffff5e3224 */ /* 0x000fe200078e0068 */
[----:B------:R-:W-:Y:S02]  /*107b0*/  ISETP.GT.AND P0, PT, R88, 0x80, PT ;  /* 0x000000805800780c */ /* 0x000fe40003f04270 */
[----:B------:R-:W3:Y:S04]  /*107c0*/  LDL R105, [R1+0x8a0] ;  /* 0x0008a00001697983 */ /* 0x000ee80000100800 */
[----:B------:R0:W3:Y:S04]  /*107d0*/  @P3 LDG.E.U16 R93, desc[UR60][R94.64] ;  /* 0x0000003c5e5d3981 */ /* 0x0000e8000c1e1500 */
[----:B------:R-:W3:Y:S01]  /*107e0*/  LDL R104, [R1+0x8a4] ;  /* 0x0008a40001687983 */ /* 0x000ee20000100800 */
[----:B0-----:R-:W-:-:S02]  /*107f0*/  @P4 IMAD.MOV.U32 R94, RZ, RZ, R101 ;  /* 0x000000ffff5e4224 */ /* 0x001fc400078e0065 */
[----:B------:R-:W-:Y:S01]  /*10800*/  @P4 IMAD.MOV.U32 R95, RZ, RZ, R107 ;  /* 0x000000ffff5f4224 */ /* 0x000fe200078e006b */
[----:B------:R-:W3:Y:S04]  /*10810*/  LDL R101, [R1+0x898] ;  /* 0x0008980001657983 */ /* 0x000ee80000100800 */
[----:B------:R0:W2:Y:S01]  /*10820*/  @P4 LDG.E.U16 R100, desc[UR60][R94.64] ;  /* 0x0000003c5e644981 */ /* 0x0000a2000c1e1500 */
[----:B------:R-:W-:Y:S02]  /*10830*/  @P0 IMAD.MOV.U32 R96, RZ, RZ, R102 ;  /* 0x000000ffff600224 */ /* 0x000fe400078e0066 */
[----:B------:R-:W-:Y:S01]  /*10840*/  @P0 IMAD.MOV.U32 R97, RZ, RZ, R103 ;  /* 0x000000ffff610224 */ /* 0x000fe200078e0067 */
[----:B------:R-:W-:Y:S02]  /*10850*/  ISETP.GT.AND P2, PT, R88, 0x81, PT ;  /* 0x000000815800780c */ /* 0x000fe40003f44270 */
[----:B0-----:R-:W-:-:S02]  /*10860*/  PRMT R95, RZ, 0x7610, R95 ;  /* 0x00007610ff5f7816 */ /* 0x001fc4000000005f */
[----:B------:R-:W-:-:S09]  /*10870*/  PRMT R112, RZ, 0x7610, R112 ;  /* 0x00007610ff707816 */ /* 0x000fd20000000070 */
[----:B----4-:R-:W4:Y:S04]  /*10880*/  @P2 LDG.E.U16 R95, desc[UR60][R98.64] ;  /* 0x0000003c625f2981 */ /* 0x010f28000c1e1500 */
[----:B--2---:R0:W-:Y:S04]  /*10890*/  STL [R1+0xdc], R100 ;  /* 0x0000dc6401007387 */ /* 0x0041e80000100800 */
[----:B------:R-:W2:Y:S04]  /*108a0*/  LDL R107, [R1+0x890] ;  /* 0x00089000016b7983 */ /* 0x000ea80000100800 */
[----:B0-----:R-:W4:Y:S04]  /*108b0*/  LDL R100, [R1+0x89c] ;  /* 0x00089c0001647983 */ /* 0x001f280000100800 */
[----:B------:R0:W-:Y:S04]  /*108c0*/  STL [R1+0xd8], R106 ;  /* 0x0000d86a01007387 */ /* 0x0001e80000100800 */
[----:B------:R-:W3:Y:S04]  /*108d0*/  LDL R103, [R1+0x888] ;  /* 0x0008880001677983 */ /* 0x000ee80000100800 */
[----:B------:R-:W3:Y:S01]  /*108e0*/  LDL R102, [R1+0x88c] ;  /* 0x00088c0001667983 */ /* 0x000ee20000100800 */
[----:B------:R-:W-:-:S03]  /*108f0*/  ISETP.GT.AND P2, PT, R88, 0x86, PT ;  /* 0x000000865800780c */ /* 0x000fc60003f44270 */
[----:B0-----:R-:W2:Y:S04]  /*10900*/  LDL R106, [R1+0x894] ;  /* 0x00089400016a7983 */ /* 0x001ea80000100800 */
[----:B------:R-:W2:Y:S04]  /*10910*/  LDL R122, [R1+0x880] ;  /* 0x00088000017a7983 */ /* 0x000ea80000100800 */
[----:B------:R-:W2:Y:S04]  /*10920*/  LDL R121, [R1+0x884] ;  /* 0x0008840001797983 */ /* 0x000ea80000100800 */
[----:B------:R-:W2:Y:S04]  /*10930*/  LDL R119, [R1+0x878] ;  /* 0x0008780001777983 */ /* 0x000ea80000100800 */
[----:B------:R-:W2:Y:S01]  /*10940*/  LDL R118, [R1+0x87c] ;  /* 0x00087c0001767983 */ /* 0x000ea20000100800 */
[----:B------:R-:W-:-:S02]  /*10950*/  ISETP.GT.AND P3, PT, R88, 0x82, PT ;  /* 0x000000825800780c */ /* 0x000fc40003f64270 */
[----:B------:R-:W-:Y:S01]  /*10960*/  PRMT R94, RZ, 0x7610, R94 ;  /* 0x00007610ff5e7816 */ /* 0x000fe2000000005e */
[----:B------:R-:W2:Y:S01]  /*10970*/  LDL R114, [R1+0x85c] ;  /* 0x00085c0001727983 */ /* 0x000ea20000100800 */
[C---:B------:R-:W-:Y:S02]  /*10980*/  ISETP.GT.AND P4, PT, R88.reuse, 0x83, PT ;  /* 0x000000835800780c */ /* 0x040fe40003f84270 */
[----:B------:R-:W-:Y:S01]  /*10990*/  ISETP.GT.AND P1, PT, R88, 0x84, PT ;  /* 0x000000845800780c */ /* 0x000fe20003f24270 */
[----:B------:R-:W2:Y:S04]  /*109a0*/  LDL R115, [R1+0x858] ;  /* 0x0008580001737983 */ /* 0x000ea80000100800 */
[----:B------:R0:W2:Y:S01]  /*109b0*/  @P0 LDG.E.U16 R94, desc[UR60][R96.64] ;  /* 0x0000003c605e0981 */ /* 0x0000a2000c1e1500 */
[----:B------:R-:W-:-:S03]  /*109c0*/  PRMT R120, RZ, 0x7610, R120 ;  /* 0x00007610ff787816 */ /* 0x000fc60000000078 */
[----:B------:R-:W2:Y:S04]  /*109d0*/  LDL R113, [R1+0x850] ;  /* 0x0008500001717983 */ /* 0x000ea80000100800 */
[----:B---3--:R-:W3:Y:S01]  /*109e0*/  @P2 LDG.E.U16 R112, desc[UR60][R102.64] ;  /* 0x0000003c66702981 */ /* 0x008ee2000c1e1500 */
[----:B0-----:R-:W-:Y:S01]  /*109f0*/  PRMT R96, RZ, 0x7610, R96 ;  /* 0x00007610ff607816 */ /* 0x001fe20000000060 */
[----:B------:R-:W-:Y:S02]  /*10a00*/  @P3 IMAD.MOV.U32 R98, RZ, RZ, R110 ;  /* 0x000000ffff623224 */ /* 0x000fe400078e006e */
[----:B------:R-:W-:Y:S01]  /*10a10*/  @P3 IMAD.MOV.U32 R99, RZ, RZ, R111 ;  /* 0x000000ffff633224 */ /* 0x000fe200078e006f */
[----:B------:R-:W-:Y:S01]  /*10a20*/  PRMT R97, RZ, 0x7610, R97 ;  /* 0x00007610ff617816 */ /* 0x000fe20000000061 */
[----:B------:R-:W3:Y:S01]  /*10a30*/  LDL R111, [R1+0x868] ;  /* 0x00086800016f7983 */ /* 0x000ee20000100800 */
[----:B------:R-:W-:-:S03]  /*10a40*/  ISETP.GT.AND P0, PT, R88, 0x85, PT ;  /* 0x000000855800780c */ /* 0x000fc60003f04270 */
[----:B------:R0:W3:Y:S01]  /*10a50*/  @P3 LDG.E.U16 R96, desc[UR60][R98.64] ;  /* 0x0000003c62603981 */ /* 0x0000e2000c1e1500 */
[----:B------:R-:W-:-:S03]  /*10a60*/  ISETP.GT.AND P3, PT, R88, 0x87, PT ;  /* 0x000000875800780c */ /* 0x000fc60003f64270 */
[----:B------:R-:W3:Y:S01]  /*10a70*/  LDL R110, [R1+0x86c] ;  /* 0x00086c00016e7983 */ /* 0x000ee20000100800 */
[----:B0-----:R-:W-:Y:S02]  /*10a80*/  @P4 IMAD.MOV.U32 R98, RZ, RZ, R104 ;  /* 0x000000ffff624224 */ /* 0x001fe400078e0068 */
[----:B------:R-:W-:Y:S01]  /*10a90*/  @P4 IMAD.MOV.U32 R99, RZ, RZ, R105 ;  /* 0x000000ffff634224 */ /* 0x000fe200078e0069 */
[----:B------:R-:W3:Y:S04]  /*10aa0*/  LDL R104, [R1+0x874] ;  /* 0x0008740001687983 */ /* 0x000ee80000100800 */
[----:B------:R0:W3:Y:S04]  /*10ab0*/  @P4 LDG.E.U16 R97, desc[UR60][R98.64] ;  /* 0x0000003c62614981 */ /* 0x0000e8000c1e1500 */
[----:B------:R-:W3:Y:S01]  /*10ac0*/  LDL R105, [R1+0x870] ;  /* 0x0008700001697983 */ /* 0x000ee20000100800 */
[----:B0-----:R-:W-:-:S02]  /*10ad0*/  PRMT R98, RZ, 0x7610, R98 ;  /* 0x00007610ff627816 */ /* 0x001fc40000000062 */
[----:B------:R-:W-:-:S04]  /*10ae0*/  ISETP.GT.AND P4, PT, R88, 0x88, PT ;  /* 0x000000885800780c */ /* 0x000fc80003f84270 */
[----:B----4-:R0:W4:Y:S01]  /*10af0*/  @P1 LDG.E.U16 R98, desc[UR60][R100.64] ;  /* 0x0000003c64621981 */ /* 0x010122000c1e1500 */
[----:B--2---:R-:W-:Y:S02]  /*10b00*/  @P3 IMAD.MOV.U32 R102, RZ, RZ, R121 ;  /* 0x000000ffff663224 */ /* 0x004fe400078e0079 */
[----:B------:R-:W-:-:S05]  /*10b10*/  @P3 IMAD.MOV.U32 R103, RZ, RZ, R122 ;  /* 0x000000ffff673224 */ /* 0x000fca00078e007a */
[----:B------:R1:W2:Y:S01]  /*10b20*/  @P3 LDG.E.U16 R120, desc[UR60][R102.64] ;  /* 0x0000003c66783981 */ /* 0x0002a2000c1e1500 */
[----:B0-----:R-:W-:Y:S02]  /*10b30*/  @P0 IMAD.MOV.U32 R100, RZ, RZ, R106 ;  /* 0x000000ffff640224 */ /* 0x001fe400078e006a */
[----:B------:R-:W-:Y:S01]  /*10b40*/  @P0 IMAD.MOV.U32 R101, RZ, RZ, R107 ;  /* 0x000000ffff650224 */ /* 0x000fe200078e006b */
[----:B------:R-:W4:Y:S04]  /*10b50*/  LDL R106, [R1+0x864] ;  /* 0x00086400016a7983 */ /* 0x000f280000100800 */
[----:B------:R-:W4:Y:S01]  /*10b60*/  LDL R107, [R1+0x860] ;  /* 0x00086000016b7983 */ /* 0x000f220000100800 */
[----:B-1----:R-:W-:Y:S02]  /*10b70*/  @P4 IMAD.MOV.U32 R102, RZ, RZ, R118 ;  /* 0x000000ffff664224 */ /* 0x002fe400078e0076 */
[----:B------:R-:W-:Y:S01]  /*10b80*/  @P4 IMAD.MOV.U32 R103, RZ, RZ, R119 ;  /* 0x000000ffff674224 */ /* 0x000fe200078e0077 */
[----:B---3--:R0:W-:Y:S04]  /*10b90*/  STL [R1+0xd4], R112 ;  /* 0x0000d47001007387 */ /* 0x0081e80000100800 */
[----:B------:R-:W3:Y:S04]  /*10ba0*/  LDL R119, [R1+0x848] ;  /* 0x0008480001777983 */ /* 0x000ee80000100800 */
[----:B------:R-:W2:Y:S04]  /*10bb0*/  LDL R118, [R1+0x84c] ;  /* 0x00084c0001767983 */ /* 0x000ea80000100800 */
[----:B0-----:R-:W3:Y:S04]  /*10bc0*/  LDL R112, [R1+0x854] ;  /* 0x0008540001707983 */ /* 0x001ee80000100800 */
[----:B------:R-:W2:Y:S04]  /*10bd0*/  LDL R123, [R1+0x840] ;  /* 0x00084000017b7983 */ /* 0x000ea80000100800 */
[----:B------:R-:W2:Y:S01]  /*10be0*/  LDL R122, [R1+0x844] ;  /* 0x00084400017a7983 */ /* 0x000ea20000100800 */
[----:B------:R-:W-:-:S02]  /*10bf0*/  PRMT R99, RZ, 0x7610, R99 ;  /* 0x00007610ff637816 */ /* 0x000fc40000000063 */
[C---:B------:R-:W-:Y:S01]  /*10c00*/  ISETP.GT.AND P1, PT, R88.reuse, 0x89, PT ;  /* 0x000000895800780c */ /* 0x040fe20003f24270 */
[----:B------:R-:W2:Y:S04]  /*10c10*/  LDL R121, [R1+0x830] ;  /* 0x0008300001797983 */ /* 0x000ea80000100800 */
[----:B------:R0:W2:Y:S01]  /*10c20*/  @P0 LDG.E.U16 R99, desc[UR60][R100.64] ;  /* 0x0000003c64630981 */ /* 0x0000a2000c1e1500 */
[C---:B------:R-:W-:Y:S02]  /*10c30*/  ISETP.GT.AND P0, PT, R88.reuse, 0x8a, PT ;  /* 0x0000008a5800780c */ /* 0x040fe40003f04270 */
[C---:B------:R-:W-:Y:S02]  /*10c40*/  ISETP.GT.AND P2, PT, R88.reuse, 0x8b, PT ;  /* 0x0000008b5800780c */ /* 0x040fe40003f44270 */
[----:B------:R-:W-:-:S02]  /*10c50*/  ISETP.GT.AND P3, PT, R88, 0x8c, PT ;  /* 0x0000008c5800780c */ /* 0x000fc40003f64270 */
[----:B0-----:R-:W-:Y:S02]  /*10c60*/  PRMT R100, RZ, 0x7610, R100 ;  /* 0x00007610ff647816 */ /* 0x001fe40000000064 */
[----:B------:R-:W-:-:S04]  /*10c70*/  PRMT R101, RZ, 0x7610, R101 ;  /* 0x00007610ff657816 */ /* 0x000fc80000000065 */
[----:B------:R0:W2:Y:S01]  /*10c80*/  @P4 LDG.E.U16 R100, desc[UR60][R102.64] ;  /* 0x0000003c66644981 */ /* 0x0000a2000c1e1500 */
[----:B------:R-:W-:-:S03]  /*10c90*/  ISETP.GT.AND P4, PT, R88, 0x8d, PT ;  /* 0x0000008d5800780c */ /* 0x000fc60003f84270 */
[----:B------:R1:W2:Y:S01]  /*10ca0*/  @P1 LDG.E.U16 R101, desc[UR60][R104.64] ;  /* 0x0000003c68651981 */ /* 0x0002a2000c1e1500 */
[----:B0-----:R-:W-:Y:S02]  /*10cb0*/  PRMT R102, RZ, 0x7610, R102 ;  /* 0x00007610ff667816 */ /* 0x001fe40000000066 */
[----:B------:R-:W-:Y:S01]  /*10cc0*/  PRMT R103, RZ, 0x7610, R103 ;  /* 0x00007610ff677816 */ /* 0x000fe20000000067 */
[----:B-1----:R-:W-:Y:S02]  /*10cd0*/  @P0 IMAD.MOV.U32 R104, RZ, RZ, R110 ;  /* 0x000000ffff680224 */ /* 0x002fe400078e006e */
[----:B------:R-:W-:Y:S01]  /*10ce0*/  @P0 IMAD.MOV.U32 R105, RZ, RZ, R111 ;  /* 0x000000ffff690224 */ /* 0x000fe200078e006f */
[C---:B------:R-:W-:Y:S02]  /*10cf0*/  ISETP.GT.AND P1, PT, R88.reuse, 0x8e, PT ;  /* 0x0000008e5800780c */ /* 0x040fe40003f24270 */
[----:B----4-:R0:W4:Y:S04]  /*10d00*/  @P2 LDG.E.U16 R103, desc[UR60][R106.64] ;  /* 0x0000003c6a672981 */ /* 0x010128000c1e1500 */
[----:B------:R1:W4:Y:S01]  /*10d10*/  @P0 LDG.E.U16 R102, desc[UR60][R104.64] ;  /* 0x0000003c68660981 */ /* 0x000322000c1e1500 */
[----:B------:R-:W-:-:S02]  /*10d20*/  ISETP.GT.AND P0, PT, R88, 0x8f, PT ;  /* 0x0000008f5800780c */ /* 0x000fc40003f04270 */
[----:B------:R-:W-:Y:S01]  /*10d30*/  PRMT R125, RZ, 0x7610, R125 ;  /* 0x00007610ff7d7816 */ /* 0x000fe2000000007d */
[----:B------:R-:W4:Y:S01]  /*10d40*/  LDL R111, [R1+0x838] ;  /* 0x00083800016f7983 */ /* 0x000f220000100800 */
[----:B0-----:R-:W-:Y:S02]  /*10d50*/  @P3 IMAD.MOV.U32 R106, RZ, RZ, R114 ;  /* 0x000000ffff6a3224 */ /* 0x001fe400078e0072 */
[----:B------:R-:W-:Y:S01]  /*10d60*/  @P3 IMAD.MOV.U32 R107, RZ, RZ, R115 ;  /* 0x000000ffff6b3224 */ /* 0x000fe200078e0073 */
[----:B------:R-:W-:Y:S01]  /*10d70*/  PRMT R5, RZ, 0x7610, R5 ;  /* 0x00007610ff057816 */ /* 0x000fe20000000005 */
[----:B------:R-:W4:Y:S01]  /*10d80*/  LDL R110, [R1+0x83c] ;  /* 0x00083c00016e7983 */ /* 0x000f220000100800 */
[----:B-1----:R-:W-:Y:S02]  /*10d90*/  PRMT R104, RZ, 0x7610, R104 ;  /* 0x00007610ff687816 */ /* 0x002fe40000000068 */
[----:B------:R-:W-:-:S04]  /*10da0*/  PRMT R105, RZ, 0x7610, R105 ;  /* 0x00007610ff697816 */ /* 0x000fc80000000069 */
[----:B------:R0:W4:Y:S02]  /*10db0*/  @P3 LDG.E.U16 R104, desc[UR60][R106.64] ;  /* 0x0000003c6a683981 */ /* 0x000124000c1e1500 */
[----:B0-----:R-:W-:Y:S02]  /*10dc0*/  @P4 IMAD.MOV.U32 R107, RZ, RZ, R113 ;  /* 0x000000ffff6b4224 */ /* 0x001fe400078e0071 */
[----:B---3--:R-:W-:-:S05]  /*10dd0*/  @P4 IMAD.MOV.U32 R106, RZ, RZ, R112 ;  /* 0x000000ffff6a4224 */ /* 0x008fca00078e0070 */
[----:B------:R2:W3:Y:S02]  /*10de0*/  @P4 LDG.E.U16 R105, desc[UR60][R106.64] ;  /* 0x0000003c6a694981 */ /* 0x0004e4000c1e1500 */
[----:B--2---:R-:W-:Y:S02]  /*10df0*/  @P1 IMAD.MOV.U32 R106, RZ, RZ, R118 ;  /* 0x000000ffff6a1224 */ /* 0x004fe400078e0076 */
[----:B------:R-:W-:-:S05]  /*10e00*/  @P1 IMAD.MOV.U32 R107, RZ, RZ, R119 ;  /* 0x000000ffff6b1224 */ /* 0x000fca00078e0077 */
[----:B------:R0:W2:Y:S02]  /*10e10*/  @P1 LDG.E.U16 R125, desc[UR60][R106.64] ;  /* 0x0000003c6a7d1981 */ /* 0x0000a4000c1e1500 */
[----:B0-----:R-:W-:Y:S02]  /*10e20*/  @P0 IMAD.MOV.U32 R106, RZ, RZ, R122 ;  /* 0x000000ffff6a0224 */ /* 0x001fe400078e007a */
[----:B------:R-:W-:-:S05]  /*10e30*/  @P0 IMAD.MOV.U32 R107, RZ, RZ, R123 ;  /* 0x000000ffff6b0224 */ /* 0x000fca00078e007b */
[----:B------:R-:W4:Y:S04]  /*10e40*/  @P0 LDG.E.U16 R5, desc[UR60][R106.64] ;  /* 0x0000003c6a050981 */ /* 0x000f28000c1e1500 */
[----:B------:R0:W-:Y:S04]  /*10e50*/  STL [R1+0xd0], R120 ;  /* 0x0000d07801007387 */ /* 0x0001e80000100800 */
[----:B------:R-:W3:Y:S04]  /*10e60*/  LDL R115, [R1+0x828] ;  /* 0x0008280001737983 */ /* 0x000ee80000100800 */
[----:B------:R-:W3:Y:S04]  /*10e70*/  LDL R114, [R1+0x82c] ;  /* 0x00082c0001727983 */ /* 0x000ee80000100800 */
[----:B0-----:R-:W3:Y:S04]  /*10e80*/  LDL R120, [R1+0x834] ;  /* 0x0008340001787983 */ /* 0x001ee80000100800 */
[----:B------:R-:W3:Y:S04]  /*10e90*/  LDL R113, [R1+0x820] ;  /* 0x0008200001717983 */ /* 0x000ee80000100800 */
[----:B------:R-:W3:Y:S04]  /*10ea0*/  LDL R112, [R1+0x824] ;  /* 0x0008240001707983 */ /* 0x000ee80000100800 */
[----:B------:R-:W3:Y:S04]  /*10eb0*/  LDL R119, [R1+0x818] ;  /* 0x0008180001777983 */ /* 0x000ee80000100800 */
[----:B------:R-:W3:Y:S04]  /*10ec0*/  LDL R118, [R1+0x81c] ;  /* 0x00081c0001767983 */ /* 0x000ee80000100800 */
[----:B------:R-:W3:Y:S04]  /*10ed0*/  LDL R129, [R1+0x810] ;  /* 0x0008100001817983 */ /* 0x000ee80000100800 */
[----:B------:R-:W3:Y:S04]  /*10ee0*/  LDL R128, [R1+0x814] ;  /* 0x0008140001807983 */ /* 0x000ee80000100800 */
[----:B----4-:R0:W-:Y:S04]  /*10ef0*/  STL [R1+0xea4], R5 ;  /* 0x000ea40501007387 */ /* 0x0101e80000100800 */
[----:B------:R-:W4:Y:S04]  /*10f00*/  LDL R123, [R1+0x808] ;  /* 0x00080800017b7983 */ /* 0x000f280000100800 */
[----:B0-----:R-:W4:Y:S04]  /*10f10*/  LDL R5, [R1+0x80c] ;  /* 0x00080c0001057983 */ /* 0x001f280000100800 */
[----:B--2---:R0:W-:Y:S04]  /*10f20*/  STL [R1+0xcc], R125 ;  /* 0x0000cc7d01007387 */ /* 0x0041e80000100800 */
[----:B------:R-:W2:Y:S01]  /*10f30*/  LDL R122, [R1+0x804] ;  /* 0x00080400017a7983 */ /* 0x000ea20000100800 */
[----:B------:R-:W-:-:S02]  /*10f40*/  ISETP.GT.AND P2, PT, R88, 0x90, PT ;  /* 0x000000905800780c */ /* 0x000fc40003f44270 */
[C---:B------:R-:W-:Y:S01]  /*10f50*/  ISETP.GT.AND P3, PT, R88.reuse, 0x91, PT ;  /* 0x000000915800780c */ /* 0x040fe20003f64270 */
[----:B------:R-:W2:Y:S04]  /*10f60*/  LDL R130, [R1+0x7e4] ;  /* 0x0007e40001827983 */ /* 0x000ea80000100800 */
[----:B0-----:R-:W2:Y:S01]  /*10f70*/  LDL R125, [R1+0x800] ;  /* 0x00080000017d7983 */ /* 0x001ea20000100800 */
[----:B------:R-:W-:Y:S02]  /*10f80*/  ISETP.GT.AND P4, PT, R88, 0x92, PT ;  /* 0x000000925800780c */ /* 0x000fe40003f84270 */
[----:B------:R-:W-:Y:S01]  /*10f90*/  PRMT R106, RZ, 0x7610, R106 ;  /* 0x00007610ff6a7816 */ /* 0x000fe2000000006a */
[----:B------:R-:W2:Y:S01]  /*10fa0*/  LDL R131, [R1+0x7e0] ;  /* 0x0007e00001837983 */ /* 0x000ea20000100800 */
[----:B------:R-:W-:-:S02]  /*10fb0*/  PRMT R107, RZ, 0x7610, R107 ;  /* 0x00007610ff6b7816 */ /* 0x000fc4000000006b */
[C---:B------:R-:W-:Y:S02]  /*10fc0*/  ISETP.GT.AND P1, PT, R88.reuse, 0x93, PT ;  /* 0x000000935800780c */ /* 0x040fe40003f24270 */
[----:B------:R3:W2:Y:S01]  /*10fd0*/  @P2 LDG.E.U16 R106, desc[UR60][R110.64] ;  /* 0x0000003c6e6a2981 */ /* 0x0006a2000c1e1500 */
[C---:B------:R-:W-:Y:S02]  /*10fe0*/  ISETP.GT.AND P0, PT, R88.reuse, 0x94, PT ;  /* 0x000000945800780c */ /* 0x040fe40003f04270 */
[----:B------:R-:W-:Y:S01]  /*10ff0*/  PRMT R108, RZ, 0x7610, R108 ;  /* 0x00007610ff6c7816 */ /* 0x000fe2000000006c */
[----:B---3--:R-:W-:Y:S02]  /*11000*/  @P3 IMAD.MOV.U32 R110, RZ, RZ, R120 ;  /* 0x000000ffff6e3224 */ /* 0x008fe400078e0078 */
[----:B------:R-:W-:Y:S01]  /*11010*/  @P3 IMAD.MOV.U32 R111, RZ, RZ, R121 ;  /* 0x000000ffff6f3224 */ /* 0x000fe200078e0079 */
[----:B------:R-:W-:Y:S01]  /*11020*/  PRMT R109, RZ, 0x7610, R109 ;  /* 0x00007610ff6d7816 */ /* 0x000fe2000000006d */
[----:B------:R-:W3:Y:S01]  /*11030*/  LDL R121, [R1+0x7f0] ;  /* 0x0007f00001797983 */ /* 0x000ee20000100800 */
[----:B------:R-:W-:-:S03]  /*11040*/  ISETP.GT.AND P2, PT, R88, 0x95, PT ;  /* 0x000000955800780c */ /* 0x000fc60003f44270 */
[----:B------:R0:W3:Y:S01]  /*11050*/  @P3 LDG.E.U16 R107, desc[UR60][R110.64] ;  /* 0x0000003c6e6b3981 */ /* 0x0000e2000c1e1500 */
[----:B------:R-:W-:-:S03]  /*11060*/  ISETP.GT.AND P3, PT, R88, 0x96, PT ;  /* 0x000000965800780c */ /* 0x000fc60003f64270 */
[----:B------:R1:W3:Y:S01]  /*11070*/  @P1 LDG.E.U16 R109, desc[UR60][R112.64] ;  /* 0x0000003c706d1981 */ /* 0x0002e2000c1e1500 */
[----:B------:R-:W-:Y:S02]  /*11080*/  PRMT R127, RZ, 0x7610, R127 ;  /* 0x00007610ff7f7816 */ /* 0x000fe4000000007f */
[----:B------:R-:W-:Y:S01]  /*11090*/  PRMT R23, RZ, 0x7610, R23 ;  /* 0x00007610ff177816 */ /* 0x000fe20000000017 */
[----:B------:R-:W3:Y:S01]  /*110a0*/  LDL R120, [R1+0x7f4] ;  /* 0x0007f40001787983 */ /* 0x000ee20000100800 */
[----:B0-----:R-:W-:Y:S02]  /*110b0*/  @P4 IMAD.MOV.U32 R110, RZ, RZ, R114 ;  /* 0x000000ffff6e4224 */ /* 0x001fe400078e0072 */
[----:B------:R-:W-:Y:S01]  /*110c0*/  @P4 IMAD.MOV.U32 R111, RZ, RZ, R115 ;  /* 0x000000ffff6f4224 */ /* 0x000fe200078e0073 */
[----:B------:R-:W3:Y:S01]  /*110d0*/  LDL R114, [R1+0x7fc] ;  /* 0x0007fc0001727983 */ /* 0x000ee20000100800 */
[----:B-1----:R-:W-:-:S03]  /*110e0*/  @P0 IMAD.MOV.U32 R112, RZ, RZ, R118 ;  /* 0x000000ffff700224 */ /* 0x002fc600078e0076 */
[----:B------:R0:W3:Y:S01]  /*110f0*/  @P4 LDG.E.U16 R108, desc[UR60][R110.64] ;  /* 0x0000003c6e6c4981 */ /* 0x0000e2000c1e1500 */
[----:B------:R-:W-:Y:S01]  /*11100*/  @P0 IMAD.MOV.U32 R113, RZ, RZ, R119 ;  /* 0x000000ffff710224 */ /* 0x000fe200078e0077 */
[----:B------:R-:W-:Y:S02]  /*11110*/  ISETP.GT.AND P4, PT, R88, 0x97, PT ;  /* 0x000000975800780c */ /* 0x000fe40003f84270 */
[----:B------:R-:W3:Y:S04]  /*11120*/  LDL R115, [R1+0x7f8] ;  /* 0x0007f80001737983 */ /* 0x000ee80000100800 */
[----:B------:R-:W3:Y:S01]  /*11130*/  LDL R119, [R1+0x7e8] ;  /* 0x0007e80001777983 */ /* 0x000ee20000100800 */
[----:B0-----:R-:W-:Y:S02]  /*11140*/  PRMT R110, RZ, 0x7610, R110 ;  /* 0x00007610ff6e7816 */ /* 0x001fe4000000006e */
[----:B------:R-:W-:Y:S01]  /*11150*/  PRMT R111, RZ, 0x7610, R111 ;  /* 0x00007610ff6f7816 */ /* 0x000fe2000000006f */
[----:B------:R-:W3:Y:S04]  /*11160*/  LDL R118, [R1+0x7ec] ;  /* 0x0007ec0001767983 */ /* 0x000ee80000100800 */
[----:B------:R0:W3:Y:S02]  /*11170*/  @P0 LDG.E.U16 R110, desc[UR60][R112.64] ;  /* 0x0000003c706e0981 */ /* 0x0000e4000c1e1500 */
[----:B0-----:R-:W-:-:S02]  /*11180*/  @P2 IMAD.MOV.U32 R112, RZ, RZ, R128 ;  /* 0x000000ffff702224 */ /* 0x001fc400078e0080 */
[----:B------:R-:W-:Y:S01]  /*11190*/  @P2 IMAD.MOV.U32 R113, RZ, RZ, R129 ;  /* 0x000000ffff712224 */ /* 0x000fe200078e0081 */
[----:B------:R-:W-:Y:S01]  /*111a0*/  ISETP.GT.AND P1, PT, R88, 0x98, PT ;  /* 0x000000985800780c */ /* 0x000fe20003f24270 */
[----:B------:R-:W3:Y:S04]  /*111b0*/  LDL R129, [R1+0x7d0] ;  /* 0x0007d00001817983 */ /* 0x000ee80000100800 */
[----:B------:R4:W3:Y:S02]  /*111c0*/  @P2 LDG.E.U16 R111, desc[UR60][R112.64] ;  /* 0x0000003c706f2981 */ /* 0x0008e4000c1e1500 */
[----:B----4-:R-:W-:Y:S02]  /*111d0*/  @P3 MOV R113, R123 ;  /* 0x0000007b00713202 */ /* 0x010fe40000000f00 */
[----:B------:R-:W4:Y:S01]  /*111e0*/  LDL R123, [R1+0x7d8] ;  /* 0x0007d800017b7983 */ /* 0x000f220000100800 */
[----:B------:R-:W-:-:S03]  /*111f0*/  @P3 IMAD.MOV.U32 R112, RZ, RZ, R5 ;  /* 0x000000ffff703224 */ /* 0x000fc600078e0005 */
[----:B------:R-:W4:Y:S04]  /*11200*/  LDL R5, [R1+0x7dc] ;  /* 0x0007dc0001057983 */ /* 0x000f280000100800 */
[----:B------:R2:W4:Y:S02]  /*11210*/  @P3 LDG.E.U16 R127, desc[UR60][R112.64] ;  /* 0x0000003c707f3981 */ /* 0x000524000c1e1500 */
[----:B--2---:R-:W-:Y:S02]  /*11220*/  @P4 IMAD.MOV.U32 R112, RZ, RZ, R122 ;  /* 0x000000ffff704224 */ /* 0x004fe400078e007a */
[----:B------:R-:W-:Y:S01]  /*11230*/  @P4 IMAD.MOV.U32 R113, RZ, RZ, R125 ;  /* 0x000000ffff714224 */ /* 0x000fe200078e007d */
[----:B------:R-:W-:Y:S01]  /*11240*/  ISETP.GT.AND P0, PT, R88, 0x99, PT ;  /* 0x000000995800780c */ /* 0x000fe20003f04270 */
[----:B------:R-:W2:Y:S04]  /*11250*/  LDL R122, [R1+0x7d4] ;  /* 0x0007d400017a7983 */ /* 0x000ea80000100800 */
[----:B------:R0:W4:Y:S02]  /*11260*/  @P4 LDG.E.U16 R23, desc[UR60][R112.64] ;  /* 0x0000003c70174981 */ /* 0x000124000c1e1500 */
[----:B0-----:R-:W-:-:S06]  /*11270*/  PRMT R112, RZ, 0x7610, R112 ;  /* 0x00007610ff707816 */ /* 0x001fcc0000000070 */
[----:B---3--:R0:W3:Y:S02]  /*11280*/  @P1 LDG.E.U16 R112, desc[UR60][R114.64] ;  /* 0x0000003c72701981 */ /* 0x0080e4000c1e1500 */
[----:B0-----:R-:W-:Y:S02]  /*11290*/  @P0 IMAD.MOV.U32 R114, RZ, RZ, R120 ;  /* 0x000000ffff720224 */ /* 0x001fe400078e0078 */
[----:B------:R-:W-:Y:S01]  /*112a0*/  @P0 IMAD.MOV.U32 R115, RZ, RZ, R121 ;  /* 0x000000ffff730224 */ /* 0x000fe200078e0079 */
[----:B----4-:R-:W-:Y:S04]  /*112b0*/  STL [R1+0xea8], R23 ;  /* 0x000ea81701007387 */ /* 0x010fe80000100800 */
[----:B------:R-:W4:Y:S04]  /*112c0*/  LDL R128, [R1+0x7c8] ;  /* 0x0007c80001807983 */ /* 0x000f280000100800 */
[----:B------:R-:W3:Y:S04]  /*112d0*/  LDL R125, [R1+0x7cc] ;  /* 0x0007cc00017d7983 */ /* 0x000ee80000100800 */
[----:B------:R-:W3:Y:S04]  /*112e0*/  LDL R120, [R1+0x7c4] ;  /* 0x0007c40001787983 */ /* 0x000ee80000100800 */
[----:B------:R-:W3:Y:S01]  /*112f0*/  LDL R121, [R1+0x7c0] ;  /* 0x0007c00001797983 */ /* 0x000ee20000100800 */
[----:B------:R-:W-:-:S02]  /*11300*/  ISETP.GT.AND P2, PT, R88, 0x9a, PT ;  /* 0x0000009a5800780c */ /* 0x000fc40003f44270 */
[----:B------:R-:W-:Y:S02]  /*11310*/  PRMT R113, RZ, 0x7610, R113 ;  /* 0x00007610ff717816 */ /* 0x000fe40000000071 */
[C---:B------:R-:W-:Y:S02]  /*11320*/  ISETP.GT.AND P3, PT, R88.reuse, 0x9b, PT ;  /* 0x0000009b5800780c */ /* 0x040fe40003f64270 */
[C---:B------:R-:W-:Y:S02]  /*11330*/  ISETP.GT.AND P4, PT, R88.reuse, 0x9c, PT ;  /* 0x0000009c5800780c */ /* 0x040fe40003f84270 */
[----:B------:R0:W3:Y:S01]  /*11340*/  @P0 LDG.E.U16 R113, desc[UR60][R114.64] ;  /* 0x0000003c72710981 */ /* 0x0000e2000c1e1500 */
[----:B------:R-:W-:Y:S02]  /*11350*/  ISETP.GT.AND P1, PT, R88, 0x9d, PT ;  /* 0x0000009d5800780c */ /* 0x000fe40003f24270 */
[----:B0-----:R-:W-:Y:S02]  /*11360*/  PRMT R114, RZ, 0x7610, R114 ;  /* 0x00007610ff727816 */ /* 0x001fe40000000072 */
[----:B------:R-:W-:-:S04]  /*11370*/  PRMT R115, RZ, 0x7610, R115 ;  /* 0x00007610ff737816 */ /* 0x000fc80000000073 */
[----:B------:R0:W3:Y:S01]  /*11380*/  @P2 LDG.E.U16 R114, desc[UR60][R118.64] ;  /* 0x0000003c76722981 */ /* 0x0000e2000c1e1500 */
[----:B------:R-:W-:Y:S02]  /*11390*/  PRMT R116, RZ, 0x7610, R116 ;  /* 0x00007610ff747816 */ /* 0x000fe40000000074 */
[----:B------:R-:W-:Y:S01]  /*113a0*/  ISETP.GT.AND P0, PT, R88, 0x9e, PT ;  /* 0x0000009e5800780c */ /* 0x000fe20003f04270 */
[----:B0-----:R-:W-:Y:S02]  /*113b0*/  @P3 IMAD.MOV.U32 R118, RZ, RZ, R130 ;  /* 0x000000ffff763224 */ /* 0x001fe400078e0082 */
[----:B------:R-:W-:-:S05]  /*113c0*/  @P3 IMAD.MOV.U32 R119, RZ, RZ, R131 ;  /* 0x000000ffff773224 */ /* 0x000fca00078e0083 */
[----:B------:R0:W3:Y:S01]  /*113d0*/  @P3 LDG.E.U16 R115, desc[UR60][R118.64] ;  /* 0x0000003c76733981 */ /* 0x0000e2000c1e1500 */
[----:B------:R-:W-:Y:S02]  /*113e0*/  PRMT R117, RZ, 0x7610, R117 ;  /* 0x00007610ff757816 */ /* 0x000fe40000000075 */
[----:B------:R-:W-:Y:S01]  /*113f0*/  ISETP.GT.AND P2, PT, R88, 0x9f, PT ;  /* 0x0000009f5800780c */ /* 0x000fe20003f44270 */
[----:B0-----:R-:W-:Y:S02]  /*11400*/  @P4 IMAD.MOV.U32 R118, RZ, RZ, R5 ;  /* 0x000000ffff764224 */ /* 0x001fe400078e0005 */
[----:B------:R-:W-:-:S05]  /*11410*/  @P4 IMAD.MOV.U32 R119, RZ, RZ, R123 ;  /* 0x000000ffff774224 */ /* 0x000fca00078e007b */
[----:B------:R2:W3:Y:S01]  /*11420*/  @P4 LDG.E.U16 R116, desc[UR60][R118.64] ;  /* 0x0000003c76744981 */ /* 0x0004e2000c1e1500 */
[----:B------:R-:W-:Y:S02]  /*11430*/  PRMT R124, RZ, 0x7610, R124 ;  /* 0x00007610ff7c7816 */ /* 0x000fe4000000007c */
[----:B------:R-:W-:Y:S01]  /*11440*/  PRMT R2, RZ, 0x7610, R2 ;  /* 0x00007610ff027816 */ /* 0x000fe20000000002 */
[----:B--2---:R-:W-:Y:S02]  /*11450*/  @P1 IMAD.MOV.U32 R118, RZ, RZ, R122 ;  /* 0x000000ffff761224 */ /* 0x004fe400078e007a */
[----:B------:R-:W-:-:S05]  /*11460*/  @P1 IMAD.MOV.U32 R119, RZ, RZ, R129 ;  /* 0x000000ffff771224 */ /* 0x000fca00078e0081 */
[----:B------:R4:W2:Y:S04]  /*11470*/  @P1 LDG.E.U16 R117, desc[UR60][R118.64] ;  /* 0x0000003c76751981 */ /* 0x0008a8000c1e1500 */
[----:B------:R0:W-:Y:S04]  /*11480*/  STL [R1+0xc8], R127 ;  /* 0x0000c87f01007387 */ /* 0x0001e80000100800 */
[----:B------:R-:W2:Y:S04]  /*11490*/  LDL R130, [R1+0x7b8] ;  /* 0x0007b80001827983 */ /* 0x000ea80000100800 */
[----:B------:R-:W2:Y:S04]  /*114a0*/  LDL R132, [R1+0x7b0] ;  /* 0x0007b00001847983 */ /* 0x000ea80000100800 */
[----:B0-----:R-:W2:Y:S04]  /*114b0*/  LDL R127, [R1+0x7bc] ;  /* 0x0007bc00017f7983 */ /* 0x001ea80000100800 */
[----:B------:R-:W2:Y:S04]  /*114c0*/  LDL R123, [R1+0x7b4] ;  /* 0x0007b400017b7983 */ /* 0x000ea80000100800 */
[----:B------:R-:W2:Y:S04]  /*114d0*/  LDL R122, [R1+0x7a8] ;  /* 0x0007a800017a7983 */ /* 0x000ea80000100800 */
[----:B------:R-:W2:Y:S04]  /*114e0*/  LDL R5, [R1+0x7ac] ;  /* 0x0007ac0001057983 */ /* 0x000ea80000100800 */
[----:B------:R-:W2:Y:S01]  /*114f0*/  LDL R129, [R1+0x7a0] ;  /* 0x0007a00001817983 */ /* 0x000ea20000100800 */
[----:B----4-:R-:W-:-:S03]  /*11500*/  @P0 IMAD.MOV.U32 R119, RZ, RZ, R128 ;  /* 0x000000ffff770224 */ /* 0x010fc600078e0080 */
[----:B------:R-:W4:Y:S01]  /*11510*/  LDL R128, [R1+0x7a4] ;  /* 0x0007a40001807983 */ /* 0x000f220000100800 */
[----:B---3--:R-:W-:Y:S01]  /*11520*/  @P0 IMAD.MOV.U32 R118, RZ, RZ, R125 ;  /* 0x000000ffff760224 */ /* 0x008fe200078e007d */
[----:B------:R-:W-:Y:S02]  /*11530*/  ISETP.GT.AND P3, PT, R88, 0xa0, PT ;  /* 0x000000a05800780c */ /* 0x000fe40003f64270 */
[----:B------:R-:W3:Y:S04]  /*11540*/  LDL R125, [R1+0x798] ;  /* 0x00079800017d7983 */ /* 0x000ee80000100800 */
[----:B------:R-:W4:Y:S04]  /*11550*/  @P0 LDG.E.U16 R124, desc[UR60][R118.64] ;  /* 0x0000003c767c0981 */ /* 0x000f28000c1e1500 */
[----:B------:R2:W3:Y:S03]  /*11560*/  @P2 LDG.E.U16 R2, desc[UR60][R120.64] ;  /* 0x0000003c78022981 */ /* 0x0004e6000c1e1500 */
[----:B--2---:R-:W-:-:S02]  /*11570*/  @P3 IMAD.MOV.U32 R121, RZ, RZ, R130 ;  /* 0x000000ffff793224 */ /* 0x004fc400078e0082 */
[----:B------:R-:W-:Y:S01]  /*11580*/  @P3 IMAD.MOV.U32 R120, RZ, RZ, R127 ;  /* 0x000000ffff783224 */ /* 0x000fe200078e007f */
[----:B----4-:R0:W-:Y:S04]  /*11590*/  STL [R1+0xc4], R124 ;  /* 0x0000c47c01007387 */ /* 0x0101e80000100800 */
[----:B0-----:R-:W2:Y:S04]  /*115a0*/  LDL R124, [R1+0x79c] ;  /* 0x00079c00017c7983 */ /* 0x001ea80000100800 */
[----:B---3--:R0:W-:Y:S04]  /*115b0*/  STL [R1+0xeac], R2 ;  /* 0x000eac0201007387 */ /* 0x0081e80000100800 */
[----:B------:R-:W3:Y:S04]  /*115c0*/  LDL R134, [R1+0x790] ;  /* 0x0007900001867983 */ /* 0x000ee80000100800 */
[----:B------:R-:W4:Y:S04]  /*115d0*/  LDL R131, [R1+0x794] ;  /* 0x0007940001837983 */ /* 0x000f280000100800 */
[----:B------:R-:W4:Y:S04]  /*115e0*/  LDL R130, [R1+0x788] ;  /* 0x0007880001827983 */ /* 0x000f280000100800 */
[----:B------:R-:W4:Y:S01]  /*115f0*/  LDL R127, [R1+0x78c] ;  /* 0x00078c00017f7983 */ /* 0x000f220000100800 */
[----:B------:R-:W-:-:S02]  /*11600*/  ISETP.GT.AND P4, PT, R88, 0xa1, PT ;  /* 0x000000a15800780c */ /* 0x000fc40003f84270 */
[----:B------:R-:W-:Y:S01]  /*11610*/  PRMT R118, RZ, 0x7610, R118 ;  /* 0x00007610ff767816 */ /* 0x000fe20000000076 */
[----:B0-----:R-:W4:Y:S01]  /*11620*/  LDL R2, [R1+0x784] ;  /* 0x0007840001027983 */ /* 0x001f220000100800 */
[C---:B------:R-:W-:Y:S02]  /*11630*/  ISETP.GT.AND P1, PT, R88.reuse, 0xa2, PT ;  /* 0x000000a25800780c */ /* 0x040fe40003f24270 */
[----:B------:R-:W-:Y:S01]  /*11640*/  PRMT R119, RZ, 0x7610, R119 ;  /* 0x00007610ff777816 */ /* 0x000fe20000000077 */
[----:B------:R-:W4:Y:S01]  /*11650*/  LDL R133, [R1+0x778] ;  /* 0x0007780001857983 */ /* 0x000f220000100800 */
[----:B------:R-:W-:-:S03]  /*11660*/  ISETP.GT.AND P0, PT, R88, 0xa3, PT ;  /* 0x000000a35800780c */ /* 0x000fc60003f04270 */
[----:B------:R0:W4:Y:S01]  /*11670*/  @P3 LDG.E.U16 R118, desc[UR60][R120.64] ;  /* 0x0000003c78763981 */ /* 0x000122000c1e1500 */
[----:B------:R-:W-:Y:S02]  /*11680*/  ISETP.GT.AND P2, PT, R88, 0xa4, PT ;  /* 0x000000a45800780c */ /* 0x000fe40003f44270 */
[----:B------:R-:W-:Y:S01]  /*11690*/  PRMT R126, RZ, 0x7610, R126 ;  /* 0x00007610ff7e7816 */ /* 0x000fe2000000007e */
[----:B------:R-:W4:Y:S01]  /*116a0*/  LDL R136, [R1+0x768] ;  /* 0x0007680001887983 */ /* 0x000f220000100800 */
[----:B------:R-:W-:-:S03]  /*116b0*/  PRMT R6, RZ, 0x7610, R6 ;  /* 0x00007610ff067816 */ /* 0x000fc60000000006 */
[----:B------:R-:W4:Y:S01]  /*116c0*/  LDL R135, [R1+0x76c] ;  /* 0x00076c0001877983 */ /* 0x000f220000100800 */
[----:B0-----:R-:W-:Y:S02]  /*116d0*/  @P4 IMAD.MOV.U32 R120, RZ, RZ, R123 ;  /* 0x000000ffff784224 */ /* 0x001fe400078e007b */
[----:B------:R-:W-:Y:S02]  /*116e0*/  @P4 IMAD.MOV.U32 R121, RZ, RZ, R132 ;  /* 0x000000ffff794224 */ /* 0x000fe400078e0084 */
[----:B------:R-:W-:Y:S01]  /*116f0*/  @P1 IMAD.MOV.U32 R123, RZ, RZ, R122 ;  /* 0x000000ffff7b1224 */ /* 0x000fe200078e007a */
[----:B------:R-:W-:Y:S01]  /*11700*/  ISETP.GT.AND P3, PT, R88, 0xa5, PT ;  /* 0x000000a55800780c */ /* 0x000fe20003f64270 */
[----:B------:R-:W4:Y:S01]  /*11710*/  LDL R132, [R1+0x77c] ;  /* 0x00077c0001847983 */ /* 0x000f220000100800 */
[----:B------:R-:W-:-:S03]  /*11720*/  @P1 IMAD.MOV.U32 R122, RZ, RZ, R5 ;  /* 0x000000ffff7a1224 */ /* 0x000fc600078e0005 */
[----:B------:R0:W4:Y:S04]  /*11730*/  @P4 LDG.E.U16 R119, desc[UR60][R120.64] ;  /* 0x0000003c78774981 */ /* 0x000128000c1e1500 */
[----:B------:R-:W4:Y:S01]  /*11740*/  LDL R5, [R1+0x780] ;  /* 0x0007800001057983 */ /* 0x000f220000100800 */
[----:B0-----:R-:W-:Y:S02]  /*11750*/  PRMT R120, RZ, 0x7610, R120 ;  /* 0x00007610ff787816 */ /* 0x001fe40000000078 */
[----:B------:R-:W-:-:S04]  /*11760*/  PRMT R121, RZ, 0x7610, R121 ;  /* 0x00007610ff797816 */ /* 0x000fc80000000079 */
[----:B------:R0:W4:Y:S01]  /*11770*/  @P1 LDG.E.U16 R120, desc[UR60][R122.64] ;  /* 0x0000003c7a781981 */ /* 0x000122000c1e1500 */
[C---:B------:R-:W-:Y:S01]  /*11780*/  ISETP.GT.AND P4, PT, R88.reuse, 0xa6, PT ;  /* 0x000000a65800780c */ /* 0x040fe20003f84270 */
[----:B0-----:R-:W-:Y:S02]  /*11790*/  @P0 IMAD.MOV.U32 R122, RZ, RZ, R128 ;  /* 0x000000ffff7a0224 */ /* 0x001fe400078e0080 */
[----:B------:R-:W-:Y:S01]  /*117a0*/  @P0 IMAD.MOV.U32 R123, RZ, RZ, R129 ;  /* 0x000000ffff7b0224 */ /* 0x000fe200078e0081 */
[----:B------:R-:W-:Y:S01]  /*117b0*/  ISETP.GT.AND P1, PT, R88, 0xa7, PT ;  /* 0x000000a75800780c */ /* 0x000fe20003f24270 */
[----:B------:R-:W4:Y:S04]  /*117c0*/  LDL R129, [R1+0x770] ;  /* 0x0007700001817983 */ /* 0x000f280000100800 */
[----:B------:R0:W4:Y:S04]  /*117d0*/  @P0 LDG.E.U16 R121, desc[UR60][R122.64] ;  /* 0x0000003c7a790981 */ /* 0x000128000c1e1500 */
[----:B------:R-:W4:Y:S01]  /*117e0*/  LDL R128, [R1+0x774] ;  /* 0x0007740001807983 */ /* 0x000f220000100800 */
[----:B0-----:R-:W-:-:S02]  /*117f0*/  PRMT R122, RZ, 0x7610, R122 ;  /* 0x00007610ff7a7816 */ /* 0x001fc4000000007a */
[----:B------:R-:W-:-:S04]  /*11800*/  PRMT R123, RZ, 0x7610, R123 ;  /* 0x00007610ff7b7816 */ /* 0x000fc8000000007b */
[----:B--2---:R3:W2:Y:S02]  /*11810*/  @P2 LDG.E.U16 R122, desc[UR60][R124.64] ;  /* 0x0000003c7c7a2981 */ /* 0x0046a4000c1e1500 */
[----:B---3--:R-:W-:Y:S02]  /*11820*/  @P3 IMAD.MOV.U32 R125, RZ, RZ, R134 ;  /* 0x000000ffff7d3224 */ /* 0x008fe400078e0086 */
[----:B----4-:R-:W-:Y:S02]  /*11830*/  @P3 IMAD.MOV.U32 R124, RZ, RZ, R131 ;  /* 0x000000ffff7c3224 */ /* 0x010fe400078e0083 */
[----:B------:R-:W3:Y:S04]  /*11840*/  LDL R131, [R1+0x760] ;  /* 0x0007600001837983 */ /* 0x000ee80000100800 */
[----:B------:R0:W4:Y:S02]  /*11850*/  @P3 LDG.E.U16 R123, desc[UR60][R124.64] ;  /* 0x0000003c7c7b3981 */ /* 0x000124000c1e1500 */
[----:B0-----:R-:W-:-:S02]  /*11860*/  @P4 IMAD.MOV.U32 R124, RZ, RZ, R127 ;  /* 0x000000ffff7c4224 */ /* 0x001fc400078e007f */
[----:B------:R-:W-:Y:S02]  /*11870*/  @P4 IMAD.MOV.U32 R125, RZ, RZ, R130 ;  /* 0x000000ffff7d4224 */ /* 0x000fe400078e0082 */
[----:B------:R-:W2:Y:S04]  /*11880*/  LDL R130, [R1+0x764] ;  /* 0x0007640001827983 */ /* 0x000ea80000100800 */
[----:B------:R-:W3:Y:S01]  /*11890*/  @P4 LDG.E.U16 R126, desc[UR60][R124.64] ;  /* 0x0000003c7c7e4981 */ /* 0x000ee2000c1e1500 */
[----:B------:R-:W-:-:S03]  /*118a0*/  @P1 IMAD.MOV.U32 R127, RZ, RZ, R5 ;  /* 0x000000ffff7f1224 */ /* 0x000fc600078e0005 */
[----:B---3--:R0:W-:Y:S01]  /*118b0*/  STL [R1+0xc0], R126 ;  /* 0x0000c07e01007387 */ /* 0x0081e20000100800 */
[C---:B------:R-:W-:Y:S02]  /*118c0*/  ISETP.GT.AND P0, PT, R88.reuse, 0xa8, PT ;  /* 0x000000a85800780c */ /* 0x040fe40003f04270 */
[C---:B------:R-:W-:Y:S01]  /*118d0*/  ISETP.GT.AND P2, PT, R88.reuse, 0xa9, PT ;  /* 0x000000a95800780c */ /* 0x040fe20003f44270 */
[----:B------:R-:W3:Y:S01]  /*118e0*/  LDL R5, [R1+0x758] ;  /* 0x0007580001057983 */ /* 0x000ee20000100800 */
[----:B0-----:R-:W-:Y:S01]  /*118f0*/  @P1 IMAD.MOV.U32 R126, RZ, RZ, R2 ;  /* 0x000000ffff7e1224 */ /* 0x001fe200078e0002 */
[----:B------:R-:W-:Y:S02]  /*11900*/  ISETP.GT.AND P3, PT, R88, 0xaa, PT ;  /* 0x000000aa5800780c */ /* 0x000fe40003f64270 */
[----:B------:R-:W4:Y:S04]  /*11910*/  LDL R2, [R1+0x75c] ;  /* 0x00075c0001027983 */ /* 0x000f280000100800 */
[----:B------:R0:W2:Y:S01]  /*11920*/  @P1 LDG.E.U16 R6, desc[UR60][R126.64] ;  /* 0x0000003c7e061981 */ /* 0x0000a2000c1e1500 */
[----:B------:R-:W-:-:S06]  /*11930*/  PRMT R125, RZ, 0x7610, R125 ;  /* 0x00007610ff7d7816 */ /* 0x000fcc000000007d */
[----:B------:R1:W3:Y:S01]  /*11940*/  @P2 LDG.E.U16 R125, desc[UR60][R128.64] ;  /* 0x0000003c807d2981 */ /* 0x0002e2000c1e1500 */
[----:B0-----:R-:W-:Y:S02]  /*11950*/  @P0 IMAD.MOV.U32 R126, RZ, RZ, R132 ;  /* 0x000000ffff7e0224 */ /* 0x001fe400078e0084 */
[----:B------:R-:W-:Y:S02]  /*11960*/  @P0 IMAD.MOV.U32 R127, RZ, RZ, R133 ;  /* 0x000000ffff7f0224 */ /* 0x000fe400078e0085 */
[----:B-1----:R-:W-:Y:S02]  /*11970*/  @P3 IMAD.MOV.U32 R128, RZ, RZ, R135 ;  /* 0x000000ffff803224 */ /* 0x002fe400078e0087 */
[----:B------:R-:W-:Y:S01]  /*11980*/  @P3 IMAD.MOV.U32 R129, RZ, RZ, R136 ;  /* 0x000000ffff813224 */ /* 0x000fe200078e0088 */
[----:B------:R-:W-:-:S06]  /*11990*/  PRMT R124, RZ, 0x7610, R124 ;  /* 0x00007610ff7c7816 */ /* 0x000fcc000000007c */
[----:B------:R0:W3:Y:S04]  /*119a0*/  @P0 LDG.E.U16 R124, desc[UR60][R126.64] ;  /* 0x0000003c7e7c0981 */ /* 0x0000e8000c1e1500 */
[----:B--2---:R1:W-:Y:S04]  /*119b0*/  STL [R1+0xeb0], R6 ;  /* 0x000eb00601007387 */ /* 0x0043e80000100800 */
[----:B------:R-:W2:Y:S04]  /*119c0*/  LDL R133, [R1+0x748] ;  /* 0x0007480001857983 */ /* 0x000ea80000100800 */
[----:B------:R-:W2:Y:S04]  /*119d0*/  LDL R132, [R1+0x74c] ;  /* 0x00074c0001847983 */ /* 0x000ea80000100800 */
[----:B------:R-:W2:Y:S04]  /*119e0*/  LDL R136, [R1+0x740] ;  /* 0x0007400001887983 */ /* 0x000ea80000100800 */
[----:B------:R-:W2:Y:S01]  /*119f0*/  LDL R135, [R1+0x744] ;  /* 0x0007440001877983 */ /* 0x000ea20000100800 */
[----:B0-----:R-:W-:-:S02]  /*11a00*/  PRMT R126, RZ, 0x7610, R126 ;  /* 0x00007610ff7e7816 */ /* 0x001fc4000000007e */
[C---:B------:R-:W-:Y:S01]  /*11a10*/  ISETP.GT.AND P2, PT, R88.reuse, 0xae, PT ;  /* 0x000000ae5800780c */ /* 0x040fe20003f44270 */
[----:B------:R-:W2:Y:S04]  /*11a20*/  LDL R134, [R1+0x750] ;  /* 0x0007500001867983 */ /* 0x000ea80000100800 */
[----:B------:R0:W2:Y:S01]  /*11a30*/  @P3 LDG.E.U16 R126, desc[UR60][R128.64] ;  /* 0x0000003c807e3981 */ /* 0x0000a2000c1e1500 */
[C---:B------:R-:W-:Y:S02]  /*11a40*/  ISETP.GT.AND P3, PT, R88.reuse, 0xaf, PT ;  /* 0x000000af5800780c */ /* 0x040fe40003f64270 */
[C---:B------:R-:W-:Y:S01]  /*11a50*/  ISETP.GT.AND P4, PT, R88.reuse, 0xab, PT ;  /* 0x000000ab5800780c */ /* 0x040fe20003f84270 */
[----:B-1----:R-:W2:Y:S01]  /*11a60*/  LDL R6, [R1+0x754] ;  /* 0x0007540001067983 */ /* 0x002ea20000100800 */
[----:B------:R-:W-:-:S02]  /*11a70*/  ISETP.GT.AND P1, PT, R88, 0xac, PT ;  /* 0x000000ac5800780c */ /* 0x000fc40003f24270 */
[----:B------:R-:W-:Y:S01]  /*11a80*/  PRMT R137, RZ, 0x7610, R137 ;  /* 0x00007610ff897816 */ /* 0x000fe20000000089 */
[----:B------:R-:W2:Y:S01]  /*11a90*/  LDL R142, [R1+0x728] ;  /* 0x00072800018e7983 */ /* 0x000ea20000100800 */
[----:B------:R-:W-:Y:S02]  /*11aa0*/  PRMT R8, RZ, 0x7610, R8 ;  /* 0x00007610ff087816 */ /* 0x000fe40000000008 */
[----:B------:R-:W-:Y:S01]  /*11ab0*/  PRMT R127, RZ, 0x7610, R127 ;  /* 0x00007610ff7f7816 */ /* 0x000fe2000000007f */
[----:B------:R-:W2:Y:S04]  /*11ac0*/  LDL R141, [R1+0x72c] ;  /* 0x00072c00018d7983 */ /* 0x000ea80000100800 */
[----:B0-----:R-:W-:Y:S02]  /*11ad0*/  @P4 IMAD.MOV.U32 R128, RZ, RZ, R130 ;  /* 0x000000ffff804224 */ /* 0x001fe400078e0082 */
[----:B------:R-:W-:-:S02]  /*11ae0*/  @P4 IMAD.MOV.U32 R129, RZ, RZ, R131 ;  /* 0x000000ffff814224 */ /* 0x000fc400078e0083 */
[----:B----4-:R-:W-:Y:S02]  /*11af0*/  @P1 IMAD.MOV.U32 R130, RZ, RZ, R2 ;  /* 0x000000ffff821224 */ /* 0x010fe400078e0002 */
[----:B---3--:R-:W-:Y:S01]  /*11b00*/  @P1 IMAD.MOV.U32 R131, RZ, RZ, R5 ;  /* 0x000000ffff831224 */ /* 0x008fe200078e0005 */
[----:B------:R-:W3:Y:S04]  /*11b10*/  LDL R2, [R1+0x73c] ;  /* 0x00073c0001027983 */ /* 0x000ee80000100800 */
[----:B------:R-:W4:Y:S01]  /*11b20*/  LDL R5, [R1+0x738] ;  /* 0x0007380001057983 */ /* 0x000f220000100800 */
[----:B------:R-:W-:-:S03]  /*11b30*/  ISETP.GT.AND P0, PT, R88, 0xad, PT ;  /* 0x000000ad5800780c */ /* 0x000fc60003f04270 */
[----:B------:R-:W4:Y:S04]  /*11b40*/  @P4 LDG.E.U16 R127, desc[UR60][R128.64] ;  /* 0x0000003c807f4981 */ /* 0x000f28000c1e1500 */
[----:B--2---:R0:W2:Y:S02]  /*11b50*/  @P2 LDG.E.U16 R137, desc[UR60][R132.64] ;  /* 0x0000003c84892981 */ /* 0x0040a4000c1e1500 */
[----:B0-----:R-:W-:Y:S02]  /*11b60*/  @P3 IMAD.MOV.U32 R132, RZ, RZ, R135 ;  /* 0x000000ffff843224 */ /* 0x001fe400078e0087 */
[----:B------:R-:W-:-:S05]  /*11b70*/  @P3 IMAD.MOV.U32 R133, RZ, RZ, R136 ;  /* 0x000000ffff853224 */ /* 0x000fca00078e0088 */
[----:B------:R-:W2:Y:S01]  /*11b80*/  @P3 LDG.E.U16 R8, desc[UR60][R132.64] ;  /* 0x0000003c84083981 */ /* 0x000ea2000c1e1500 */
[----:B------:R-:W-:Y:S02]  /*11b90*/  PRMT R128, RZ, 0x7610, R128 ;  /* 0x00007610ff807816 */ /* 0x000fe40000000080 */
[----:B------:R-:W-:-:S04]  /*11ba0*/  ISETP.GT.AND P4, PT, R88, 0xb0, PT ;  /* 0x000000b05800780c */ /* 0x000fc80003f84270 */
[----:B------:R0:W2:Y:S02]  /*11bb0*/  @P1 LDG.E.U16 R128, desc[UR60][R130.64] ;  /* 0x0000003c82801981 */ /* 0x0000a4000c1e1500 */
[----:B0-----:R-:W-:Y:S02]  /*11bc0*/  @P0 IMAD.MOV.U32 R131, RZ, RZ, R134 ;  /* 0x000000ffff830224 */ /* 0x001fe400078e0086 */
[----:B------:R-:W-:Y:S01]  /*11bd0*/  @P0 IMAD.MOV.U32 R130, RZ, RZ, R6 ;  /* 0x000000ffff820224 */ /* 0x000fe200078e0006 */
[----:B------:R-:W2:Y:S04]  /*11be0*/  LDL R134, [R1+0x730] ;  /* 0x0007300001867983 */ /* 0x000ea80000100800 */
[----:B------:R-:W2:Y:S01]  /*11bf0*/  LDL R6, [R1+0x734] ;  /* 0x0007340001067983 */ /* 0x000ea20000100800 */
[----:B---3--:R-:W-:-:S02]  /*11c00*/  @P4 IMAD.MOV.U32 R132, RZ, RZ, R2 ;  /* 0x000000ffff844224 */ /* 0x008fc400078e0002 */
[----:B----4-:R-:W-:Y:S01]  /*11c10*/  @P4 IMAD.MOV.U32 R133, RZ, RZ, R5 ;  /* 0x000000ffff854224 */ /* 0x010fe200078e0005 */
[----:B--2---:R0:W-:Y:S04]  /*11c20*/  STL [R1+0xbc], R137 ;  /* 0x0000bc8901007387 */ /* 0x0041e80000100800 */
[----:B------:R-:W2:Y:S04]  /*11c30*/  LDL R136, [R1+0x724] ;  /* 0x0007240001887983 */ /* 0x000ea80000100800 */
[----:B0-----:R-:W2:Y:S04]  /*11c40*/  LDL R137, [R1+0x720] ;  /* 0x0007200001897983 */ /* 0x001ea80000100800 */
[----:B------:R-:W-:Y:S04]  /*11c50*/  STL [R1+0xeb4], R8 ;  /* 0x000eb40801007387 */ /* 0x000fe80000100800 */
[----:B------:R-:W3:Y:S04]  /*11c60*/  LDL R5, [R1+0x718] ;  /* 0x0007180001057983 */ /* 0x000ee80000100800 */
[----:B------:R-:W4:Y:S01]  /*11c70*/  LDL R2, [R1+0x71c] ;  /* 0x00071c0001027983 */ /* 0x000f220000100800 */
[----:B------:R-:W-:-:S02]  /*11c80*/  PRMT R129, RZ, 0x7610, R129 ;  /* 0x00007610ff817816 */ /* 0x000fc40000000081 */
[C---:B------:R-:W-:Y:S01]  /*11c90*/  ISETP.GT.AND P1, PT, R88.reuse, 0xb1, PT ;  /* 0x000000b15800780c */ /* 0x040fe20003f24270 */
[----:B------:R-:W4:Y:S04]  /*11ca0*/  LDL R140, [R1+0x710] ;  /* 0x00071000018c7983 */ /* 0x000f280000100800 */
[----:B------:R0:W4:Y:S01]  /*11cb0*/  @P0 LDG.E.U16 R129, desc[UR60][R130.64] ;  /* 0x0000003c82810981 */ /* 0x000122000c1e1500 */
[C---:B------:R-:W-:Y:S02]  /*11cc0*/  ISETP.GT.AND P0, PT, R88.reuse, 0xb2, PT ;  /* 0x000000b25800780c */ /* 0x040fe40003f04270 */
[C---:B------:R-:W-:Y:S01]  /*11cd0*/  ISETP.GT.AND P2, PT, R88.reuse, 0xb3, PT ;  /* 0x000000b35800780c */ /* 0x040fe20003f44270 */
[----:B------:R-:W4:Y:S01]  /*11ce0*/  LDL R143, [R1+0x708] ;  /* 0x00070800018f7983 */ /* 0x000f220000100800 */
[----:B------:R-:W-:-:S03]  /*11cf0*/  ISETP.GT.AND P3, PT, R88, 0xb4, PT ;  /* 0x000000b45800780c */ /* 0x000fc60003f64270 */
[----:B------:R-:W-:Y:S01]  /*11d00*/  @P1 IMAD.MOV.U32 R135, RZ, RZ, R134 ;  /* 0x000000ffff871224 */ /* 0x000fe200078e0086 */
[----:B------:R-:W-:Y:S01]  /*11d10*/  PRMT R145, RZ, 0x7610, R145 ;  /* 0x00007610ff917816 */ /* 0x000fe20000000091 */
[----:B------:R-:W4:Y:S01]  /*11d20*/  LDL R144, [R1+0x6f0] ;  /* 0x0006f00001907983 */ /* 0x000f220000100800 */
[----:B0-----:R-:W-:Y:S01]  /*11d30*/  PRMT R130, RZ, 0x7610, R130 ;  /* 0x00007610ff827816 */ /* 0x001fe20000000082 */
[----:B------:R-:W-:Y:S01]  /*11d40*/  @P1 IMAD.MOV.U32 R134, RZ, RZ, R6 ;  /* 0x000000ffff861224 */ /* 0x000fe200078e0006 */
[----:B------:R-:W-:Y:S01]  /*11d50*/  PRMT R131, RZ, 0x7610, R131 ;  /* 0x00007610ff837816 */ /* 0x000fe20000000083 */
[----:B------:R-:W4:Y:S04]  /*11d60*/  LDL R6, [R1+0x714] ;  /* 0x0007140001067983 */ /* 0x000f280000100800 */
[----:B------:R0:W4:Y:S04]  /*11d70*/  @P4 LDG.E.U16 R130, desc[UR60][R132.64] ;  /* 0x0000003c84824981 */ /* 0x000128000c1e1500 */
[----:B------:R1:W4:Y:S01]  /*11d80*/  @P1 LDG.E.U16 R131, desc[UR60][R134.64] ;  /* 0x0000003c86831981 */ /* 0x000322000c1e1500 */
[----:B0-----:R-:W-:Y:S01]  /*11d90*/  PRMT R133, RZ, 0x7610, R133 ;  /* 0x00007610ff857816 */ /* 0x001fe20000000085 */
[----:B-1----:R-:W-:-:S02]  /*11da0*/  @P0 IMAD.MOV.U32 R135, RZ, RZ, R142 ;  /* 0x000000ffff870224 */ /* 0x002fc400078e008e */
[----:B------:R-:W4:Y:S04]  /*11db0*/  LDL R142, [R1+0x70c] ;  /* 0x00070c00018e7983 */ /* 0x000f280000100800 */
[----:B--2---:R3:W2:Y:S02]  /*11dc0*/  @P2 LDG.E.U16 R133, desc[UR60][R136.64] ;  /* 0x0000003c88852981 */ /* 0x0046a4000c1e1500 */
[----:B---3--:R-:W-:Y:S02]  /*11dd0*/  @P3 IMAD.MOV.U32 R137, RZ, RZ, R5 ;  /* 0x000000ffff893224 */ /* 0x008fe400078e0005 */
[----:B------:R-:W3:Y:S01]  /*11de0*/  LDL R5, [R1+0x700] ;  /* 0x0007000001057983 */ /* 0x000ee20000100800 */
[----:B----4-:R-:W-:-:S03]  /*11df0*/  @P3 IMAD.MOV.U32 R136, RZ, RZ, R2 ;  /* 0x000000ffff883224 */ /* 0x010fc600078e0002 */
[----:B------:R-:W4:Y:S01]  /*11e00*/  LDL R2, [R1+0x704] ;  /* 0x0007040001027983 */ /* 0x000f220000100800 */
[----:B------:R-:W-:Y:S01]  /*11e10*/  PRMT R132, RZ, 0x7610, R132 ;  /* 0x00007610ff847816 */ /* 0x000fe20000000084 */
[----:B------:R-:W-:Y:S01]  /*11e20*/  @P0 IMAD.MOV.U32 R134, RZ, RZ, R141 ;  /* 0x000000ffff860224 */ /* 0x000fe200078e008d */
[C---:B------:R-:W-:Y:S01]  /*11e30*/  ISETP.GT.AND P4, PT, R88.reuse, 0xb5, PT ;  /* 0x000000b55800780c */ /* 0x040fe20003f84270 */
[----:B------:R-:W2:Y:S01]  /*11e40*/  LDL R141, [R1+0x6f8] ;  /* 0x0006f800018d7983 */ /* 0x000ea20000100800 */
[----:B------:R-:W-:-:S03]  /*11e50*/  ISETP.GT.AND P1, PT, R88, 0xb6, PT ;  /* 0x000000b65800780c */ /* 0x000fc60003f24270 */
[----:B------:R0:W2:Y:S01]  /*11e60*/  @P0 LDG.E.U16 R132, desc[UR60][R134.64] ;  /* 0x0000003c86840981 */ /* 0x0000a2000c1e1500 */
[----:B------:R-:W-:Y:S02]  /*11e70*/  ISETP.GT.AND P0, PT, R88, 0xb7, PT ;  /* 0x000000b75800780c */ /* 0x000fe40003f04270 */
[----:B0-----:R-:W-:Y:S02]  /*11e80*/  PRMT R134, RZ, 0x7610, R134 ;  /* 0x00007610ff867816 */ /* 0x001fe40000000086 */
[----:B------:R-:W-:-:S04]  /*11e90*/  PRMT R135, RZ, 0x7610, R135 ;  /* 0x00007610ff877816 */ /* 0x000fc80000000087 */
[----:B------:R0:W2:Y:S02]  /*11ea0*/  @P3 LDG.E.U16 R134, desc[UR60][R136.64] ;  /* 0x0000003c88863981 */ /* 0x0000a4000c1e1500 */
[----:B0-----:R-:W-:Y:S02]  /*11eb0*/  @P4 IMAD.MOV.U32 R136, RZ, RZ, R6 ;  /* 0x000000ffff884224 */ /* 0x001fe400078e0006 */
[----:B------:R-:W-:Y:S01]  /*11ec0*/  @P4 IMAD.MOV.U32 R137, RZ, RZ, R140 ;  /* 0x000000ffff894224 */ /* 0x000fe200078e008c */
[----:B------:R-:W-:Y:S01]  /*11ed0*/  PRMT R16, RZ, 0x7610, R16 ;  /* 0x00007610ff107816 */ /* 0x000fe20000000010 */
[----:B------:R-:W2:Y:S04]  /*11ee0*/  LDL R140, [R1+0x6fc] ;  /* 0x0006fc00018c7983 */ /* 0x000ea80000100800 */
[----:B------:R0:W2:Y:S04]  /*11ef0*/  @P4 LDG.E.U16 R135, desc[UR60][R136.64] ;  /* 0x0000003c88874981 */ /* 0x0000a8000c1e1500 */
[----:B------:R-:W2:Y:S01]  /*11f00*/  LDL R6, [R1+0x6f4] ;  /* 0x0006f40001067983 */ /* 0x000ea20000100800 */
[----:B0-----:R-:W-:-:S02]  /*11f10*/  @P1 IMAD.MOV.U32 R136, RZ, RZ, R142 ;  /* 0x000000ffff881224 */ /* 0x001fc400078e008e */
[----:B------:R-:W-:Y:S01]  /*11f20*/  @P1 IMAD.MOV.U32 R137, RZ, RZ, R143 ;  /* 0x000000ffff891224 */ /* 0x000fe200078e008f */
[C---:B------:R-:W-:Y:S01]  /*11f30*/  ISETP.GT.AND P2, PT, R88.reuse, 0xb8, PT ;  /* 0x000000b85800780c */ /* 0x040fe20003f44270 */
[----:B------:R-:W2:Y:S04]  /*11f40*/  LDL R143, [R1+0x6e8] ;  /* 0x0006e800018f7983 */ /* 0x000ea80000100800 */
[----:B------:R3:W2:Y:S01]  /*11f50*/  @P1 LDG.E.U16 R145, desc[UR60][R136.64] ;  /* 0x0000003c88911981 */ /* 0x0006a2000c1e1500 */
[----:B------:R-:W-:-:S03]  /*11f60*/  ISETP.GT.AND P3, PT, R88, 0xb9, PT ;  /* 0x000000b95800780c */ /* 0x000fc60003f64270 */
[----:B------:R-:W2:Y:S01]  /*11f70*/  LDL R142, [R1+0x6ec] ;  /* 0x0006ec00018e7983 */ /* 0x000ea20000100800 */
[----:B---3--:R-:W-:-:S03]  /*11f80*/  @P0 IMAD.MOV.U32 R137, RZ, RZ, R5 ;  /* 0x000000ffff890224 */ /* 0x008fc600078e0005 */
[----:B------:R-:W3:Y:S01]  /*11f90*/  LDL R5, [R1+0x6e0] ;  /* 0x0006e00001057983 */ /* 0x000ee20000100800 */
[----:B----4-:R-:W-:-:S03]  /*11fa0*/  @P0 IMAD.MOV.U32 R136, RZ, RZ, R2 ;  /* 0x000000ffff880224 */ /* 0x010fc600078e0002 */
[----:B------:R-:W4:Y:S04]  /*11fb0*/  LDL R2, [R1+0x6e4] ;  /* 0x0006e40001027983 */ /* 0x000f280000100800 */
[----:B------:R0:W3:Y:S02]  /*11fc0*/  @P0 LDG.E.U16 R16, desc[UR60][R136.64] ;  /* 0x0000003c88100981 */ /* 0x0000e4000c1e1500 */
[----:B0-----:R-:W-:-:S06]  /*11fd0*/  PRMT R136, RZ, 0x7610, R136 ;  /* 0x00007610ff887816 */ /* 0x001fcc0000000088 */
[----:B--2---:R0:W2:Y:S02]  /*11fe0*/  @P2 LDG.E.U16 R136, desc[UR60][R140.64] ;  /* 0x0000003c8c882981 */ /* 0x0040a4000c1e1500 */
[----:B0-----:R-:W-:Y:S02]  /*11ff0*/  @P3 IMAD.MOV.U32 R140, RZ, RZ, R6 ;  /* 0x000000ffff8c3224 */ /* 0x001fe400078e0006 */
[----:B------:R-:W-:Y:S01]  /*12000*/  @P3 IMAD.MOV.U32 R141, RZ, RZ, R144 ;  /* 0x000000ffff8d3224 */ /* 0x000fe200078e0090 */
[----:B---3--:R-:W-:Y:S04]  /*12010*/  STL [R1+0xeb8], R16 ;  /* 0x000eb81001007387 */ /* 0x008fe80000100800 */
[----:B------:R-:W3:Y:S04]  /*12020*/  LDL R144, [R1+0x6d8] ;  /* 0x0006d80001907983 */ /* 0x000ee80000100800 */
[----:B------:R-:W2:Y:S04]  /*12030*/  LDL R6, [R1+0x6dc] ;  /* 0x0006dc0001067983 */ /* 0x000ea80000100800 */
[----:B------:R-:W2:Y:S04]  /*12040*/  LDL R150, [R1+0x6d0] ;  /* 0x0006d00001967983 */ /* 0x000ea80000100800 */
[----:B------:R-:W2:Y:S04]  /*12050*/  LDL R149, [R1+0x6d4] ;  /* 0x0006d40001957983 */ /* 0x000ea80000100800 */
[----:B------:R-:W2:Y:S04]  /*12060*/  LDL R148, [R1+0x6c8] ;  /* 0x0006c80001947983 */ /* 0x000ea80000100800 */
[----:B------:R-:W2:Y:S01]  /*12070*/  LDL R147, [R1+0x6cc] ;  /* 0x0006cc0001937983 */ /* 0x000ea20000100800 */
[----:B------:R-:W-:-:S02]  /*12080*/  ISETP.GT.AND P4, PT, R88, 0xba, PT ;  /* 0x000000ba5800780c */ /* 0x000fc40003f84270 */
[C---:B------:R-:W-:Y:S02]  /*12090*/  ISETP.GT.AND P1, PT, R88.reuse, 0xbb, PT ;  /* 0x000000bb5800780c */ /* 0x040fe40003f24270 */
[----:B------:R-:W-:Y:S02]  /*120a0*/  PRMT R137, RZ, 0x7610, R137 ;  /* 0x00007610ff897816 */ /* 0x000fe40000000089 */
[C---:B------:R-:W-:Y:S02]  /*120b0*/  ISETP.GT.AND P0, PT, R88.reuse, 0xbc, PT ;  /* 0x000000bc5800780c */ /* 0x040fe40003f04270 */
[----:B------:R-:W-:Y:S02]  /*120c0*/  PRMT R138, RZ, 0x7610, R138 ;  /* 0x00007610ff8a7816 */ /* 0x000fe4000000008a */
[----:B------:R0:W2:Y:S01]  /*120d0*/  @P3 LDG.E.U16 R137, desc[UR60][R140.64] ;  /* 0x0000003c8c893981 */ /* 0x0000a2000c1e1500 */
[----:B------:R-:W-:Y:S02]  /*120e0*/  PRMT R139, RZ, 0x7610, R139 ;  /* 0x00007610ff8b7816 */ /* 0x000fe4000000008b */
[----:B------:R-:W-:Y:S01]  /*120f0*/  ISETP.GT.AND P2, PT, R88, 0xbd, PT ;  /* 0x000000bd5800780c */ /* 0x000fe20003f44270 */
[----:B0-----:R-:W-:-:S02]  /*12100*/  @P4 IMAD.MOV.U32 R140, RZ, RZ, R142 ;  /* 0x000000ffff8c4224 */ /* 0x001fc400078e008e */
[----:B------:R-:W-:Y:S02]  /*12110*/  @P4 IMAD.MOV.U32 R141, RZ, RZ, R143 ;  /* 0x000000ffff8d4224 */ /* 0x000fe400078e008f */
[----:B----4-:R-:W-:Y:S02]  /*12120*/  @P1 IMAD.MOV.U32 R142, RZ, RZ, R2 ;  /* 0x000000ffff8e1224 */ /* 0x010fe400078e0002 */
[----:B------:R-:W-:Y:S01]  /*12130*/  @P1 IMAD.MOV.U32 R143, RZ, RZ, R5 ;  /* 0x000000ffff8f1224 */ /* 0x000fe200078e0005 */
[----:B------:R0:W4:Y:S01]  /*12140*/  @P4 LDG.E.U16 R138, desc[UR60][R140.64] ;  /* 0x0000003c8c8a4981 */ /* 0x000122000c1e1500 */
[----:B------:R-:W-:-:S03]  /*12150*/  ISETP.GT.AND P3, PT, R88, 0xbe, PT ;  /* 0x000000be5800780c */ /* 0x000fc60003f64270 */
[----:B------:R-:W4:Y:S04]  /*12160*/  LDL R5, [R1+0x6c0] ;  /* 0x0006c00001057983 */ /* 0x000f280000100800 */
[----:B------:R-:W4:Y:S01]  /*12170*/  LDL R2, [R1+0x6c4] ;  /* 0x0006c40001027983 */ /* 0x000f220000100800 */
[----:B0-----:R-:W-:-:S03]  /*12180*/  PRMT R140, RZ, 0x7610, R140 ;  /* 0x00007610ff8c7816 */ /* 0x001fc6000000008c */
[----:B------:R3:W4:Y:S01]  /*12190*/  @P1 LDG.E.U16 R139, desc[UR60][R142.64] ;  /* 0x0000003c8e8b1981 */ /* 0x000722000c1e1500 */
[----:B------:R-:W-:Y:S02]  /*121a0*/  PRMT R141, RZ, 0x7610, R141 ;  /* 0x00007610ff8d7816 */ /* 0x000fe4000000008d */
[----:B------:R-:W-:Y:S01]  /*121b0*/  PRMT R23, RZ, 0x7610, R23 ;  /* 0x00007610ff177816 */ /* 0x000fe20000000017 */
[----:B---3--:R-:W-:Y:S02]  /*121c0*/  @P0 IMAD.MOV.U32 R143, RZ, RZ, R144 ;  /* 0x000000ffff8f0224 */ /* 0x008fe400078e0090 */
[----:B--2---:R-:W-:-:S05]  /*121d0*/  @P0 IMAD.MOV.U32 R142, RZ, RZ, R6 ;  /* 0x000000ffff8e0224 */ /* 0x004fca00078e0006 */
[----:B------:R0:W2:Y:S02]  /*121e0*/  @P0 LDG.E.U16 R140, desc[UR60][R142.64] ;  /* 0x0000003c8e8c0981 */ /* 0x0000a4000c1e1500 */
[----:B0-----:R-:W-:Y:S02]  /*121f0*/  @P2 IMAD.MOV.U32 R142, RZ, RZ, R149 ;  /* 0x000000ffff8e2224 */ /* 0x001fe400078e0095 */
[----:B------:R-:W-:-:S05]  /*12200*/  @P2 IMAD.MOV.U32 R143, RZ, RZ, R150 ;  /* 0x000000ffff8f2224 */ /* 0x000fca00078e0096 */
[----:B------:R0:W3:Y:S02]  /*12210*/  @P2 LDG.E.U16 R141, desc[UR60][R142.64] ;  /* 0x0000003c8e8d2981 */ /* 0x0000e4000c1e1500 */
[----:B0-----:R-:W-:Y:S02]  /*12220*/  @P3 IMAD.MOV.U32 R142, RZ, RZ, R147 ;  /* 0x000000ffff8e3224 */ /* 0x001fe400078e0093 */
[----:B------:R-:W-:-:S05]  /*12230*/  @P3 IMAD.MOV.U32 R143, RZ, RZ, R148 ;  /* 0x000000ffff8f3224 */ /* 0x000fca00078e0094 */
[----:B------:R4:W2:Y:S01]  /*12240*/  @P3 LDG.E.U16 R23, desc[UR60][R142.64] ;  /* 0x0000003c8e173981 */ /* 0x0008a2000c1e1500 */
[----:B------:R-:W-:Y:S02]  /*12250*/  ISETP.GT.AND P4, PT, R88, 0xbf, PT ;  /* 0x000000bf5800780c */ /* 0x000fe40003f84270 */
[----:B------:R-:W-:Y:S01]  /*12260*/  PRMT R17, RZ, 0x7610, R17 ;  /* 0x00007610ff117816 */ /* 0x000fe20000000011 */
[----:B------:R0:W-:Y:S04]  /*12270*/  STL [R1+0xb8], R145 ;  /* 0x0000b89101007387 */ /* 0x0001e80000100800 */
[----:B------:R-:W3:Y:S04]  /*12280*/  LDL R144, [R1+0x6bc] ;  /* 0x0006bc0001907983 */ /* 0x000ee80000100800 */
[----:B------:R-:W3:Y:S02]  /*12290*/  LDL R6, [R1+0x6b4] ;  /* 0x0006b40001067983 */ /* 0x000ee40000100800 */
[----:B----4-:R-:W-:-:S02]  /*122a0*/  @P4 IMAD.MOV.U32 R142, RZ, RZ, R2 ;  /* 0x000000ffff8e4224 */ /* 0x010fc400078e0002 */
[----:B------:R-:W-:Y:S01]  /*122b0*/  @P4 IMAD.MOV.U32 R143, RZ, RZ, R5 ;  /* 0x000000ffff8f4224 */ /* 0x000fe200078e0005 */
[----:B0-----:R-:W3:Y:S04]  /*122c0*/  LDL R145, [R1+0x6b8] ;  /* 0x0006b80001917983 */ /* 0x001ee80000100800 */
[----:B------:R0:W4:Y:S04]  /*122d0*/  @P4 LDG.E.U16 R17, desc[UR60][R142.64] ;  /* 0x0000003c8e114981 */ /* 0x000128000c1e1500 */
[----:B------:R-:W3:Y:S01]  /*122e0*/  LDL R146, [R1+0x6b0] ;  /* 0x0006b00001927983 */ /* 0x000ee20000100800 */
[----:B------:R-:W-:-:S03]  /*122f0*/  ISETP.GT.AND P0, PT, R88, 0xc0, PT ;  /* 0x000000c05800780c */ /* 0x000fc60003f04270 */
[----:B--2---:R1:W-:Y:S04]  /*12300*/  STL [R1+0xb4], R23 ;  /* 0x0000b41701007387 */ /* 0x0043e80000100800 */
[----:B------:R-:W2:Y:S04]  /*12310*/  LDL R5, [R1+0x6ac] ;  /* 0x0006ac0001057983 */ /* 0x000ea80000100800 */
[----:B------:R-:W2:Y:S04]  /*12320*/  LDL R150, [R1+0x6a0] ;  /* 0x0006a00001967983 */ /* 0x000ea80000100800 */
[----:B-1----:R-:W2:Y:S04]  /*12330*/  LDL R23, [R1+0x6a8] ;  /* 0x0006a80001177983 */ /* 0x002ea80000100800 */
[----:B------:R-:W2:Y:S01]  /*12340*/  LDL R2, [R1+0x6a4] ;  /* 0x0006a40001027983 */ /* 0x000ea20000100800 */
[----:B------:R-:W-:-:S02]  /*12350*/  ISETP.GT.AND P1, PT, R88, 0xc1, PT ;  /* 0x000000c15800780c */ /* 0x000fc40003f24270 */
[----:B0-----:R-:W-:Y:S01]  /*12360*/  PRMT R142, RZ, 0x7610, R142 ;  /* 0x00007610ff8e7816 */ /* 0x001fe2000000008e */
[----:B----4-:R0:W-:Y:S01]  /*12370*/  STL [R1+0xebc], R17 ;  /* 0x000ebc1101007387 */ /* 0x0101e20000100800 */
[----:B------:R-:W-:-:S04]  /*12380*/  ISETP.GT.AND P2, PT, R88, 0xc2, PT ;  /* 0x000000c25800780c */ /* 0x000fc80003f44270 */
[----:B---3--:R1:W3:Y:S04]  /*12390*/  @P0 LDG.E.U16 R142, desc[UR60][R144.64] ;  /* 0x0000003c908e0981 */ /* 0x0082e8000c1e1500 */
[----:B------:R-:W4:Y:S04]  /*123a0*/  LDL R149, [R1+0x698] ;  /* 0x0006980001957983 */ /* 0x000f280000100800 */
[----:B------:R-:W4:Y:S01]  /*123b0*/  LDL R148, [R1+0x69c] ;  /* 0x00069c0001947983 */ /* 0x000f220000100800 */
[----:B-1----:R-:W-:-:S03]  /*123c0*/  @P1 IMAD.MOV.U32 R144, RZ, RZ, R6 ;  /* 0x000000ffff901224 */ /* 0x002fc600078e0006 */
[----:B0-----:R-:W3:Y:S04]  /*123d0*/  LDL R17, [R1+0x690] ;  /* 0x0006900001117983 */ /* 0x001ee80000100800 */
[----:B------:R-:W3:Y:S01]  /*123e0*/  LDL R6, [R1+0x694] ;  /* 0x0006940001067983 */ /* 0x000ee20000100800 */
[----:B------:R-:W-:Y:S01]  /*123f0*/  PRMT R143, RZ, 0x7610, R143 ;  /* 0x00007610ff8f7816 */ /* 0x000fe2000000008f */
[----:B------:R-:W-:Y:S01]  /*12400*/  @P1 IMAD.MOV.U32 R145, RZ, RZ, R146 ;  /* 0x000000ffff911224 */ /* 0x000fe200078e0092 */
[----:B------:R-:W-:Y:S01]  /*12410*/  ISETP.GT.AND P0, PT, R88, 0xc3, PT ;  /* 0x000000c35800780c */ /* 0x000fe20003f04270 */
[----:B------:R-:W3:Y:S04]  /*12420*/  LDL R152, [R1+0x668] ;  /* 0x0006680001987983 */ /* 0x000ee80000100800 */
[----:B------:R0:W3:Y:S02]  /*12430*/  @P1 LDG.E.U16 R143, desc[UR60][R144.64] ;  /* 0x0000003c908f1981 */ /* 0x0000e4000c1e1500 */
[----:B0-----:R-:W-:Y:S01]  /*12440*/  PRMT R144, RZ, 0x7610, R144 ;  /* 0x00007610ff907816 */ /* 0x001fe20000000090 */
[----:B--2---:R-:W-:-:S02]  /*12450*/  @P2 IMAD.MOV.U32 R146, RZ, RZ, R5 ;  /* 0x000000ffff922224 */ /* 0x004fc400078e0005 */
[----:B------:R-:W2:Y:S01]  /*12460*/  LDL R5, [R1+0x68c] ;  /* 0x00068c0001057983 */ /* 0x000ea20000100800 */
[----:B------:R-:W-:-:S03]  /*12470*/  @P2 IMAD.MOV.U32 R147, RZ, RZ, R23 ;  /* 0x000000ffff932224 */ /* 0x000fc600078e0017 */
[----:B------:R-:W2:Y:S04]  /*12480*/  LDL R23, [R1+0x688] ;  /* 0x0006880001177983 */ /* 0x000ea80000100800 */
[----:B------:R0:W2:Y:S02]  /*12490*/  @P2 LDG.E.U16 R144, desc[UR60][R146.64] ;  /* 0x0000003c92902981 */ /* 0x0000a4000c1e1500 */
[----:B0-----:R-:W-:Y:S02]  /*124a0*/  @P0 IMAD.MOV.U32 R146, RZ, RZ, R2 ;  /* 0x000000ffff920224 */ /* 0x001fe400078e0002 */
[----:B------:R-:W-:Y:S01]  /*124b0*/  @P0 IMAD.MOV.U32 R147, RZ, RZ, R150 ;  /* 0x000000ffff930224 */ /* 0x000fe200078e0096 */
[----:B------:R-:W2:Y:S04]  /*124c0*/  LDL R2, [R1+0x684] ;  /* 0x0006840001027983 */ /* 0x000ea80000100800 */
[----:B------:R-:W2:Y:S01]  /*124d0*/  LDL R150, [R1+0x680] ;  /* 0x0006800001967983 */ /* 0x000ea20000100800 */
[----:B------:R-:W-:-:S02]  /*124e0*/  PRMT R145, RZ, 0x7610, R145 ;  /* 0x00007610ff917816 */ /* 0x000fc40000000091 */
[----:B------:R-:W-:-:S04]  /*124f0*/  ISETP.GT.AND P1, PT, R88, 0xc4, PT ;  /* 0x000000c45800780c */ /* 0x000fc80003f24270 */
[----:B------:R0:W2:Y:S01]  /*12500*/  @P0 LDG.E.U16 R145, desc[UR60][R146.64] ;  /* 0x0000003c92910981 */ /* 0x0000a2000c1e1500 */
[----:B------:R-:W-:Y:S02]  /*12510*/  ISETP.GT.AND P0, PT, R88, 0xc5, PT ;  /* 0x000000c55800780c */ /* 0x000fe40003f04270 */
[----:B0-----:R-:W-:Y:S02]  /*12520*/  PRMT R146, RZ, 0x7610, R146 ;  /* 0x00007610ff927816 */ /* 0x001fe40000000092 */
[----:B------:R-:W-:-:S04]  /*12530*/  PRMT R147, RZ, 0x7610, R147 ;  /* 0x00007610ff937816 */ /* 0x000fc80000000093 */
[----:B----4-:R3:W4:Y:S01]  /*12540*/  @P1 LDG.E.U16 R146, desc[UR60][R148.64] ;  /* 0x0000003c94921981 */ /* 0x010722000c1e1500 */
[----:B------:R-:W-:-:S04]  /*12550*/  ISETP.GT.AND P1, PT, R88, 0xc6, PT ;  /* 0x000000c65800780c */ /* 0x000fc80003f24270 */
[----:B---3--:R-:W-:Y:S02]  /*12560*/  @P0 IMAD.MOV.U32 R148, RZ, RZ, R6 ;  /* 0x000000ffff940224 */ /* 0x008fe400078e0006 */
[----:B------:R-:W-:Y:S01]  /*12570*/  @P0 IMAD.MOV.U32 R149, RZ, RZ, R17 ;  /* 0x000000ffff950224 */ /* 0x000fe200078e0011 */
[----:B------:R-:W-:Y:S01]  /*12580*/  PRMT R151, RZ, 0x7610, R151 ;  /* 0x00007610ff977816 */ /* 0x000fe20000000097 */
[----:B------:R-:W3:Y:S04]  /*12590*/  LDL R17, [R1+0x678] ;  /* 0x0006780001117983 */ /* 0x000ee80000100800 */
[----:B------:R2:W4:Y:S01]  /*125a0*/  @P0 LDG.E.U16 R147, desc[UR60][R148.64] ;  /* 0x0000003c94930981 */ /* 0x000522000c1e1500 */
[----:B------:R-:W-:Y:S02]  /*125b0*/  ISETP.GT.AND P0, PT, R88, 0xc7, PT ;  /* 0x000000c75800780c */ /* 0x000fe40003f04270 */
[----:B------:R-:W-:Y:S01]  /*125c0*/  PRMT R18, RZ, 0x7610, R18 ;  /* 0x00007610ff127816 */ /* 0x000fe20000000012 */
[----:B------:R-:W3:Y:S01]  /*125d0*/  LDL R6, [R1+0x67c] ;  /* 0x00067c0001067983 */ /* 0x000ee20000100800 */
[----:B--2---:R-:W-:-:S03]  /*125e0*/  @P1 IMAD.MOV.U32 R148, RZ, RZ, R5 ;  /* 0x000000ffff941224 */ /* 0x004fc600078e0005 */
[----:B------:R-:W2:Y:S01]  /*125f0*/  LDL R5, [R1+0x674] ;  /* 0x0006740001057983 */ /* 0x000ea20000100800 */
[----:B------:R-:W-:-:S03]  /*12600*/  @P1 IMAD.MOV.U32 R149, RZ, RZ, R23 ;  /* 0x000000ffff951224 */ /* 0x000fc600078e0017 */
[----:B------:R-:W4:Y:S04]  /*12610*/  LDL R23, [R1+0x670] ;  /* 0x0006700001177983 */ /* 0x000f280000100800 */
[----:B------:R0:W2:Y:S02]  /*12620*/  @P1 LDG.E.U16 R151, desc[UR60][R148.64] ;  /* 0x0000003c94971981 */ /* 0x0000a4000c1e1500 */
[----:B0-----:R-:W-:Y:S02]  /*12630*/  @P0 IMAD.MOV.U32 R148, RZ, RZ, R2 ;  /* 0x000000ffff940224 */ /* 0x001fe400078e0002 */
[----:B------:R-:W-:Y:S01]  /*12640*/  @P0 IMAD.MOV.U32 R149, RZ, RZ, R150 ;  /* 0x000000ffff950224 */ /* 0x000fe200078e0096 */
[C---:B------:R-:W-:Y:S01]  /*12650*/  ISETP.GT.AND P1, PT, R88.reuse, 0xc8, PT ;  /* 0x000000c85800780c */ /* 0x040fe20003f24270 */
[----:B------:R-:W4:Y:S04]  /*12660*/  LDL R2, [R1+0x66c] ;  /* 0x00066c0001027983 */ /* 0x000f280000100800 */
[----:B------:R-:W2:Y:S08]  /*12670*/  @P0 LDG.E.U16 R18, desc[UR60][R148.64] ;  /* 0x0000003c94120981 */ /* 0x000eb0000c1e1500 */
[----:B---3--:R-:W-:Y:S01]  /*12680*/  @P1 IMAD.MOV.U32 R150, RZ, RZ, R6 ;  /* 0x000000ffff961224 */ /* 0x008fe200078e0006 */
[----:B--2---:R-:W-:Y:S04]  /*12690*/  STL [R1+0xec0], R18 ;  /* 0x000ec01201007387 */ /* 0x004fe80000100800 */
[----:B------:R0:W-:Y:S04]  /*126a0*/  STL [R1+0xb0], R151 ;  /* 0x0000b09701007387 */ /* 0x0001e80000100800 */
[----:B------:R-:W2:Y:S01]  /*126b0*/  LDL R6, [R1+0x664] ;  /* 0x0006640001067983 */ /* 0x000ea20000100800 */
[----:B------:R-:W-:-:S02]  /*126c0*/  ISETP.GT.AND P0, PT, R88, 0xc9, PT ;  /* 0x000000c95800780c */ /* 0x000fc40003f04270 */
[----:B------:R-:W-:Y:S01]  /*126d0*/  PRMT R148, RZ, 0x7610, R148 ;  /* 0x00007610ff947816 */ /* 0x000fe20000000094 */
[----:B------:R-:W3:Y:S01]  /*126e0*/  LDL R155, [R1+0x658] ;  /* 0x00065800019b7983 */ /* 0x000ee20000100800 */
[----:B0-----:R-:W-:-:S03]  /*126f0*/  @P1 IMAD.MOV.U32 R151, RZ, RZ, R17 ;  /* 0x000000ffff971224 */ /* 0x001fc600078e0011 */
[----:B------:R-:W3:Y:S01]  /*12700*/  LDL R17, [R1+0x660] ;  /* 0x0006600001117983 */ /* 0x000ee20000100800 */
[----:B------:R-:W-:-:S03]  /*12710*/  PRMT R149, RZ, 0x7610, R149 ;  /* 0x00007610ff957816 */ /* 0x000fc60000000095 */
[----:B------:R0:W3:Y:S01]  /*12720*/  @P1 LDG.E.U16 R148, desc[UR60][R150.64] ;  /* 0x0000003c96941981 */ /* 0x0000e2000c1e1500 */
[----:B------:R-:W-:-:S03]  /*12730*/  ISETP.GT.AND P1, PT, R88, 0xca, PT ;  /* 0x000000ca5800780c */ /* 0x000fc60003f24270 */
[----:B------:R-:W3:Y:S04]  /*12740*/  LDL R154, [R1+0x65c] ;  /* 0x00065c00019a7983 */ /* 0x000ee80000100800 */
[----:B------:R-:W3:Y:S01]  /*12750*/  LDL R18, [R1+0x638] ;  /* 0x0006380001127983 */ /* 0x000ee20000100800 */
[----:B0-----:R-:W-:Y:S02]  /*12760*/  @P0 IMAD.MOV.U32 R150, RZ, RZ, R5 ;  /* 0x000000ffff960224 */ /* 0x001fe400078e0005 */
[----:B----4-:R-:W-:Y:S01]  /*12770*/  @P0 IMAD.MOV.U32 R151, RZ, RZ, R23 ;  /* 0x000000ffff970224 */ /* 0x010fe200078e0017 */
[----:B------:R-:W4:Y:S04]  /*12780*/  LDL R5, [R1+0x654] ;  /* 0x0006540001057983 */ /* 0x000f280000100800 */
[----:B------:R-:W4:Y:S04]  /*12790*/  LDL R23, [R1+0x650] ;  /* 0x0006500001177983 */ /* 0x000f280000100800 */
[----:B------:R0:W4:Y:S01]  /*127a0*/  @P0 LDG.E.U16 R149, desc[UR60][R150.64] ;  /* 0x0000003c96950981 */ /* 0x000122000c1e1500 */
[----:B------:R-:W-:Y:S01]  /*127b0*/  ISETP.GT.AND P0, PT, R88, 0xcb, PT ;  /* 0x000000cb5800780c */ /* 0x000fe20003f04270 */
[----:B------:R-:W-:-:S02]  /*127c0*/  @P1 IMAD.MOV.U32 R153, RZ, RZ, R152 ;  /* 0x000000ffff991224 */ /* 0x000fc400078e0098 */
[----:B------:R-:W-:Y:S02]  /*127d0*/  @P1 IMAD.MOV.U32 R152, RZ, RZ, R2 ;  /* 0x000000ffff981224 */ /* 0x000fe400078e0002 */
[----:B------:R-:W4:Y:S01]  /*127e0*/  LDL R2, [R1+0x63c] ;  /* 0x00063c0001027983 */ /* 0x000f220000100800 */
[----:B0-----:R-:W-:-:S06]  /*127f0*/  PRMT R150, RZ, 0x7610, R150 ;  /* 0x00007610ff967816 */ /* 0x001fcc0000000096 */
[----:B------:R2:W4:Y:S02]  /*12800*/  @P1 LDG.E.U16 R150, desc[UR60][R152.64] ;  /* 0x0000003c98961981 */ /* 0x000524000c1e1500 */
[----:B--2---:R-:W-:Y:S02]  /*12810*/  @P0 IMAD.MOV.U32 R152, RZ, RZ, R6 ;  /* 0x000000ffff980224 */ /* 0x004fe400078e0006 */
[----:B------:R-:W2:Y:S01]  /*12820*/  LDL R6, [R1+0x634] ;  /* 0x0006340001067983 */ /* 0x000ea20000100800 */
[----:B---3--:R-:W-:-:S03]  /*12830*/  @P0 IMAD.MOV.U32 R153, RZ, RZ, R17 ;  /* 0x000000ffff990224 */ /* 0x008fc600078e0011 */
[----:B------:R-:W3:Y:S01]  /*12840*/  LDL R17, [R1+0x630] ;  /* 0x0006300001117983 */ /* 0x000ee20000100800 */
[----:B------:R-:W-:Y:S02]  /*12850*/  PRMT R151, RZ, 0x7610, R151 ;  /* 0x00007610ff977816 */ /* 0x000fe40000000097 */
[----:B------:R-:W-:-:S04]  /*12860*/  ISETP.GT.AND P1, PT, R88, 0xcc, PT ;  /* 0x000000cc5800780c */ /* 0x000fc80003f24270 */
[----:B------:R0:W3:Y:S01]  /*12870*/  @P0 LDG.E.U16 R151, desc[UR60][R152.64] ;  /* 0x0000003c98970981 */ /* 0x0000e2000c1e1500 */
[----:B------:R-:W-:Y:S02]  /*12880*/  ISETP.GT.AND P0, PT, R88, 0xcd, PT ;  /* 0x000000cd5800780c */ /* 0x000fe40003f04270 */
[----:B0-----:R-:W-:Y:S02]  /*12890*/  PRMT R152, RZ, 0x7610, R152 ;  /* 0x00007610ff987816 */ /* 0x001fe40000000098 */
[----:B------:R-:W-:-:S04]  /*128a0*/  PRMT R153, RZ, 0x7610, R153 ;  /* 0x00007610ff997816 */ /* 0x000fc80000000099 */
[----:B------:R4:W3:Y:S01]  /*128b0*/  @P1 LDG.E.U16 R152, desc[UR60][R154.64] ;  /* 0x0000003c9a981981 */ /* 0x0008e2000c1e1500 */
[----:B------:R-:W-:-:S04]  /*128c0*/  ISETP.GT.AND P1, PT, R88, 0xd0, PT ;  /* 0x000000d05800780c */ /* 0x000fc80003f24270 */
[----:B----4-:R-:W-:Y:S02]  /*128d0*/  @P0 IMAD.MOV.U32 R154, RZ, RZ, R5 ;  /* 0x000000ffff9a0224 */ /* 0x010fe400078e0005 */
[----:B------:R-:W-:Y:S01]  /*128e0*/  @P0 IMAD.MOV.U32 R155, RZ, RZ, R23 ;  /* 0x000000ffff9b0224 */ /* 0x000fe200078e0017 */
[----:B------:R-:W4:Y:S04]  /*128f0*/  LDL R5, [R1+0x624] ;  /* 0x0006240001057983 */ /* 0x000f280000100800 */
[----:B------:R0:W4:Y:S01]  /*12900*/  @P0 LDG.E.U16 R153, desc[UR60][R154.64] ;  /* 0x0000003c9a990981 */ /* 0x000122000c1e1500 */
[----:B------:R-:W-:Y:S01]  /*12910*/  ISETP.GT.AND P0, PT, R88, 0xd1, PT ;  /* 0x000000d15800780c */ /* 0x000fe20003f04270 */
[----:B------:R-:W-:Y:S02]  /*12920*/  @P1 IMAD.MOV.U32 R158, RZ, RZ, R2 ;  /* 0x000000ffff9e1224 */ /* 0x000fe400078e0002 */
[----:B------:R-:W-:Y:S01]  /*12930*/  @P1 IMAD.MOV.U32 R159, RZ, RZ, R18 ;  /* 0x000000ffff9f1224 */ /* 0x000fe200078e0012 */
[----:B------:R-:W4:Y:S04]  /*12940*/  LDL R23, [R1+0x620] ;  /* 0x0006200001177983 */ /* 0x000f280000100800 */
[----:B------:R-:W4:Y:S01]  /*12950*/  LDL R18, [R1+0x618] ;  /* 0x0006180001127983 */ /* 0x000f220000100800 */
[----:B0-----:R-:W-:-:S02]  /*12960*/  PRMT R154, RZ, 0x7610, R154 ;  /* 0x00007610ff9a7816 */ /* 0x001fc4000000009a */
[----:B------:R-:W-:Y:S01]  /*12970*/  PRMT R155, RZ, 0x7610, R155 ;  /* 0x00007610ff9b7816 */ /* 0x000fe2000000009b */
[----:B------:R-:W4:Y:S04]  /*12980*/  LDL R2, [R1+0x61c] ;  /* 0x00061c0001027983 */ /* 0x000f280000100800 */
[----:B------:R2:W4:Y:S02]  /*12990*/  @P1 LDG.E.U16 R154, desc[UR60][R158.64] ;  /* 0x0000003c9e9a1981 */ /* 0x000524000c1e1500 */
[----:B--2---:R-:W-:Y:S02]  /*129a0*/  @P0 IMAD.MOV.U32 R158, RZ, RZ, R6 ;  /* 0x000000ffff9e0224 */ /* 0x004fe400078e0006 */
[----:B------:R-:W2:Y:S01]  /*129b0*/  LDL R6, [R1+0x614] ;  /* 0x0006140001067983 */ /* 0x000ea20000100800 */
[----:B---3--:R-:W-:-:S03]  /*129c0*/  @P0 IMAD.MOV.U32 R159, RZ, RZ, R17 ;  /* 0x000000ffff9f0224 */ /* 0x008fc600078e0011 */
[----:B------:R-:W3:Y:S04]  /*129d0*/  LDL R17, [R1+0x610] ;  /* 0x0006100001117983 */ /* 0x000ee80000100800 */
[----:B------:R0:W3:Y:S04]  /*129e0*/  @P0 LDG.E.U16 R155, desc[UR60][R158.64] ;  /* 0x0000003c9e9b0981 */ /* 0x0000e8000c1e1500 */
[----:B------:R-:W0:Y:S04]  /*129f0*/  LDL R158, [R1+0x628] ;  /* 0x00062800019e7983 */ /* 0x000e280000100800 */
[----:B------:R-:W0:Y:S01]  /*12a00*/  LDL R159, [R1+0x62c] ;  /* 0x00062c00019f7983 */ /* 0x000e220000100800 */
[----:B------:R-:W-:-:S02]  /*12a10*/  ISETP.GT.AND P1, PT, R88, 0xd2, PT ;  /* 0x000000d25800780c */ /* 0x000fc40003f24270 */
[----:B------:R-:W-:Y:S02]  /*12a20*/  ISETP.GT.AND P0, PT, R88, 0xd3, PT ;  /* 0x000000d35800780c */ /* 0x000fe40003f04270 */
[----:B------:R-:W-:Y:S02]  /*12a30*/  PRMT R156, RZ, 0x7610, R156 ;  /* 0x00007610ff9c7816 */ /* 0x000fe4000000009c */
[----:B------:R-:W-:Y:S02]  /*12a40*/  PRMT R160, RZ, 0x7610, R160 ;  /* 0x00007610ffa07816 */ /* 0x000fe400000000a0 */
[----:B------:R-:W-:Y:S02]  /*12a50*/  PRMT R162, RZ, 0x7610, R162 ;  /* 0x00007610ffa27816 */ /* 0x000fe400000000a2 */
[----:B------:R-:W-:-:S03]  /*12a60*/  PRMT R164, RZ, 0x7610, R164 ;  /* 0x00007610ffa47816 */ /* 0x000fc600000000a4 */
[----:B0-----:R-:W-:-:S04]  /*12a70*/  @P1 LOP3.LUT R159, R159, R158, RZ, 0x3c, !PT ;  /* 0x0000009e9f9f1212 */ /* 0x001fc800078e3cff */
[----:B------:R-:W-:-:S04]  /*12a80*/  @P1 LOP3.LUT R158, R159, R158, RZ, 0x3c, !PT ;  /* 0x0000009e9f9e1212 */ /* 0x000fc800078e3cff */
[----:B------:R-:W-:-:S05]  /*12a90*/  @P1 LOP3.LUT R159, R159, R158, RZ, 0x3c, !PT ;  /* 0x0000009e9f9f1212 */ /* 0x000fca00078e3cff */
[----:B------:R4:W3:Y:S01]  /*12aa0*/  @P1 LDG.E.U16 R156, desc[UR60][R158.64] ;  /* 0x0000003c9e9c1981 */ /* 0x0008e2000c1e1500 */
[C---:B------:R-:W-:Y:S01]  /*12ab0*/  ISETP.GT.AND P1, PT, R88.reuse, 0xd4, PT ;  /* 0x000000d45800780c */ /* 0x040fe20003f24270 */
[----:B----4-:R-:W-:Y:S02]  /*12ac0*/  @P0 IMAD.MOV.U32 R158, RZ, RZ, R5 ;  /* 0x000000ffff9e0224 */ /* 0x010fe400078e0005 */
[----:B------:R-:W-:Y:S01]  /*12ad0*/  @P0 IMAD.MOV.U32 R159, RZ, RZ, R23 ;  /* 0x000000ffff9f0224 */ /* 0x000fe200078e0017 */
[----:B------:R-:W4:Y:S04]  /*12ae0*/  LDL R5, [R1+0x5f4] ;  /* 0x0005f40001057983 */ /* 0x000f280000100800 */
[----:B------:R0:W4:Y:S01]  /*12af0*/  @P0 LDG.E.U16 R160, desc[UR60][R158.64] ;  /* 0x0000003c9ea00981 */ /* 0x000122000c1e1500 */
[----:B------:R-:W-:-:S03]  /*12b00*/  ISETP.GT.AND P0, PT, R88, 0xd5, PT ;  /* 0x000000d55800780c */ /* 0x000fc60003f04270 */
[----:B------:R-:W4:Y:S01]  /*12b10*/  LDL R23, [R1+0x5f0] ;  /* 0x0005f00001177983 */ /* 0x000f220000100800 */
[----:B0-----:R-:W-:Y:S02]  /*12b20*/  @P1 IMAD.MOV.U32 R158, RZ, RZ, R2 ;  /* 0x000000ffff9e1224 */ /* 0x001fe400078e0002 */
[----:B------:R-:W-:Y:S01]  /*12b30*/  @P1 IMAD.MOV.U32 R159, RZ, RZ, R18 ;  /* 0x000000ffff9f1224 */ /* 0x000fe200078e0012 */
[----:B------:R-:W4:Y:S04]  /*12b40*/  LDL R2, [R1+0x5ec] ;  /* 0x0005ec0001027983 */ /* 0x000f280000100800 */
[----:B------:R2:W4:Y:S04]  /*12b50*/  @P1 LDG.E.U16 R162, desc[UR60][R158.64] ;  /* 0x0000003c9ea21981 */ /* 0x000528000c1e1500 */
[----:B------:R-:W4:Y:S01]  /*12b60*/  LDL R18, [R1+0x5e8] ;  /* 0x0005e80001127983 */ /* 0x000f220000100800 */
[----:B--2---:R-:W-:-:S02]  /*12b70*/  @P0 IMAD.MOV.U32 R158, RZ, RZ, R6 ;  /* 0x000000ffff9e0224 */ /* 0x004fc400078e0006 */
[----:B---3--:R-:W-:Y:S01]  /*12b80*/  @P0 IMAD.MOV.U32 R159, RZ, RZ, R17 ;  /* 0x000000ffff9f0224 */ /* 0x008fe200078e0011 */
[----:B------:R-:W2:Y:S04]  /*12b90*/  LDL R6, [R1+0x5e4] ;  /* 0x0005e40001067983 */ /* 0x000ea80000100800 */
[----:B------:R0:W3:Y:S04]  /*12ba0*/  @P0 LDG.E.U16 R164, desc[UR60][R158.64] ;  /* 0x0000003c9ea40981 */ /* 0x0000e8000c1e1500 */
[----:B------:R-:W3:Y:S04]  /*12bb0*/  LDL R17, [R1+0x5e0] ;  /* 0x0005e00001117983 */ /* 0x000ee80000100800 */
        /* <DEDUP_REMOVED lines=32> */
[----:B------:R-:W-:Y:S02]  /*12dc0*/  PRMT R174, RZ, 0x7610, R174 ;  /* 0x00007610ffae7816 */ /* 0x000fe400000000ae */
[C---:B------:R-:W-:Y:S02]  /*12dd0*/  ISETP.GT.AND P0, PT, R88.reuse, 0xe8, PT ;  /* 0x000000e85800780c */ /* 0x040fe40003f04270 */
[----:B------:R-:W-:Y:S02]  /*12de0*/  PRMT R176, RZ, 0x7610, R176 ;  /* 0x00007610ffb07816 */ /* 0x000fe400000000b0 */
[----:B------:R-:W-:Y:S02]  /*12df0*/  ISETP.GT.AND P2, PT, R88, 0xf8, PT ;  /* 0x000000f85800780c */ /* 0x000fe40003f44270 */
[----:B------:R-:W-:Y:S02]  /*12e00*/  PRMT R178, RZ, 0x7610, R178 ;  /* 0x00007610ffb27816 */ /* 0x000fe400000000b2 */
[----:B------:R-:W-:-:S02]  /*12e10*/  PRMT R180, RZ, 0x7610, R180 ;  /* 0x00007610ffb47816 */ /* 0x000fc400000000b4 */
[----:B0-----:R-:W-:-:S04]  /*12e20*/  @P1 LOP3.LUT R159, R159, R158, RZ, 0x3c, !PT ;  /* 0x0000009e9f9f1212 */ /* 0x001fc800078e3cff */
[----:B------:R-:W-:-:S04]  /*12e30*/  @P1 LOP3.LUT R158, R159, R158, RZ, 0x3c, !PT ;  /* 0x0000009e9f9e1212 */ /* 0x000fc800078e3cff */
[----:B------:R-:W-:-:S05]  /*12e40*/  @P1 LOP3.LUT R159, R159, R158, RZ, 0x3c, !PT ;  /* 0x0000009e9f9f1212 */ /* 0x000fca00078e3cff */
[----:B------:R4:W3:Y:S01]  /*12e50*/  @P1 LDG.E.U16 R174, desc[UR60][R158.64] ;  /* 0x0000003c9eae1981 */ /* 0x0008e2000c1e1500 */
[----:B------:R-:W-:Y:S01]  /*12e60*/  ISETP.GT.AND P1, PT, R88, 0xf0, PT ;  /* 0x000000f05800780c */ /* 0x000fe20003f24270 */
[----:B----4-:R-:W-:Y:S02]  /*12e70*/  @P0 IMAD.MOV.U32 R158, RZ, RZ, R5 ;  /* 0x000000ffff9e0224 */ /* 0x010fe400078e0005 */
[----:B------:R-:W-:Y:S01]  /*12e80*/  @P0 IMAD.MOV.U32 R159, RZ, RZ, R23 ;  /* 0x000000ffff9f0224 */ /* 0x000fe200078e0017 */
[----:B------:R-:W4:Y:S04]  /*12e90*/  LDL R5, [R1+0x574] ;  /* 0x0005740001057983 */ /* 0x000f280000100800 */
[----:B------:R0:W4:Y:S04]  /*12ea0*/  @P0 LDG.E.U16 R176, desc[UR60][R158.64] ;  /* 0x0000003c9eb00981 */ /* 0x000128000c1e1500 */
[----:B------:R-:W4:Y:S01]  /*12eb0*/  LDL R23, [R1+0x570] ;  /* 0x0005700001177983 */ /* 0x000f220000100800 */
[----:B0-----:R-:W-:-:S02]  /*12ec0*/  @P1 IMAD.MOV.U32 R158, RZ, RZ, R2 ;  /* 0x000000ffff9e1224 */ /* 0x001fc400078e0002 */
        /* <DEDUP_REMOVED lines=26> */
[----:B------:R-:W-:-:S02]  /*13070*/  ISETP.GT.AND P1, PT, R88, 0xf9, PT ;  /* 0x000000f95800780c */ /* 0x000fc40003f24270 */
[----:B------:R-:W-:Y:S01]  /*13080*/  PRMT R190, RZ, 0x7610, R190 ;  /* 0x00007610ffbe7816 */ /* 0x000fe200000000be */
        /* <DEDUP_REMOVED lines=8> */
[C---:B------:R-:W-:Y:S01]  /*13110*/  ISETP.GT.AND P0, PT, R88.reuse, 0xdc, PT ;  /* 0x000000dc5800780c */ /* 0x040fe20003f04270 */
[----:B------:R-:W2:Y:S04]  /*13120*/  LDL R17, [R1+0x528] ;  /* 0x0005280001117983 */ /* 0x000ea80000100800 */
[----:B------:R4:W3:Y:S04]  /*13130*/  @P1 LDG.E.U16 R188, desc[UR60][R158.64] ;  /* 0x0000003c9ebc1981 */ /* 0x0008e8000c1e1500 */
[----:B------:R-:W3:Y:S04]  /*13140*/  LDL R6, [R1+0x52c] ;  /* 0x00052c0001067983 */ /* 0x000ee80000100800 */
[----:B------:R-:W2:Y:S01]  /*13150*/  LDL R159, [R1+0x5d8] ;  /* 0x0005d800019f7983 */ /* 0x000ea20000100800 */
[----:B----4-:R-:W-:Y:S01]  /*13160*/  @P0 IMAD.MOV.U32 R158, RZ, RZ, R5 ;  /* 0x000000ffff9e0224 */ /* 0x010fe200078e0005 */
[----:B------:R-:W-:-:S02]  /*13170*/  ISETP.GT.AND P1, PT, R88, 0xe2, PT ;  /* 0x000000e25800780c */ /* 0x000fc40003f24270 */
[----:B------:R-:W4:Y:S04]  /*13180*/  LDL R5, [R1+0x4ec] ;  /* 0x0004ec0001057983 */ /* 0x000f280000100800 */
[----:B--2---:R0:W2:Y:S04]  /*13190*/  @P0 LDG.E.U16 R190, desc[UR60][R158.64] ;  /* 0x0000003c9ebe0981 */ /* 0x0040a8000c1e1500 */
[----:B------:R-:W3:Y:S01]  /*131a0*/  LDL R159, [R1+0x5a8] ;  /* 0x0005a800019f7983 */ /* 0x000ee20000100800 */
[----:B------:R-:W-:Y:S02]  /*131b0*/  ISETP.GT.AND P0, PT, R88, 0xea, PT ;  /* 0x000000ea5800780c */ /* 0x000fe40003f04270 */
[----:B0-----:R-:W-:Y:S01]  /*131c0*/  @P1 IMAD.MOV.U32 R158, RZ, RZ, R23 ;  /* 0x000000ffff9e1224 */ /* 0x001fe200078e0017 */
[----:B------:R-:W-:Y:S01]  /*131d0*/  PRMT R192, RZ, 0x7610, R192 ;  /* 0x00007610ffc07816 */ /* 0x000fe200000000c0 */
[----:B------:R-:W2:Y:S01]  /*131e0*/  LDL R23, [R1+0x5a0] ;  /* 0x0005a00001177983 */ /* 0x000ea20000100800 */
[----:B------:R-:W-:-:S02]  /*131f0*/  PRMT R194, RZ, 0x7610, R194 ;  /* 0x00007610ffc27816 */ /* 0x000fc400000000c2 */
[C---:B------:R-:W-:Y:S02]  /*13200*/  ISETP.GT.AND P2, PT, R88.reuse, 0xfa, PT ;  /* 0x000000fa5800780c */ /* 0x040fe40003f44270 */
[----:B------:R-:W-:Y:S01]  /*13210*/  PRMT R196, RZ, 0x7610, R196 ;  /* 0x00007610ffc47816 */ /* 0x000fe200000000c4 */
[----:B---3--:R0:W3:Y:S03]  /*13220*/  @P1 LDG.E.U16 R192, desc[UR60][R158.64] ;  /* 0x0000003c9ec01981 */ /* 0x0080e6000c1e1500 */
[----:B0-----:R-:W-:Y:S02]  /*13230*/  @P0 IMAD.MOV.U32 R158, RZ, RZ, R2 ;  /* 0x000000ffff9e0224 */ /* 0x001fe400078e0002 */
[----:B------:R-:W2:Y:S01]  /*13240*/  LDL R2, [R1+0x5a4] ;  /* 0x0005a40001027983 */ /* 0x000ea20000100800 */
[----:B------:R-:W-:Y:S01]  /*13250*/  ISETP.GT.AND P1, PT, R88, 0xf2, PT ;  /* 0x000000f25800780c */ /* 0x000fe20003f24270 */
[----:B------:R-:W-:-:S02]  /*13260*/  @P0 IMAD.MOV.U32 R159, RZ, RZ, R18 ;  /* 0x000000ffff9f0224 */ /* 0x000fc400078e0012 */
[----:B------:R-:W3:Y:S04]  /*13270*/  LDL R18, [R1+0x560] ;  /* 0x0005600001127983 */ /* 0x000ee80000100800 */
[----:B------:R0:W3:Y:S01]  /*13280*/  @P0 LDG.E.U16 R194, desc[UR60][R158.64] ;  /* 0x0000003c9ec20981 */ /* 0x0000e2000c1e1500 */
[----:B------:R-:W-:-:S05]  /*13290*/  ISETP.GT.AND P0, PT, R88, 0xe3, PT ;  /* 0x000000e35800780c */ /* 0x000fca0003f04270 */
[----:B0-----:R-:W-:Y:S02]  /*132a0*/  @P1 IMAD.MOV.U32 R159, RZ, RZ, R17 ;  /* 0x000000ffff9f1224 */ /* 0x001fe400078e0011 */
[----:B------:R-:W3:Y:S01]  /*132b0*/  LDL R17, [R1+0x564] ;  /* 0x0005640001117983 */ /* 0x000ee20000100800 */
[----:B------:R-:W-:Y:S01]  /*132c0*/  @P1 IMAD.MOV.U32 R158, RZ, RZ, R6 ;  /* 0x000000ffff9e1224 */ /* 0x000fe200078e0006 */
[----:B------:R-:W-:Y:S02]  /*132d0*/  PRMT R198, RZ, 0x7610, R198 ;  /* 0x00007610ffc67816 */ /* 0x000fe400000000c6 */
[----:B------:R-:W3:Y:S04]  /*132e0*/  LDL R6, [R1+0x520] ;  /* 0x0005200001067983 */ /* 0x000ee80000100800 */
[----:B------:R4:W3:Y:S02]  /*132f0*/  @P1 LDG.E.U16 R196, desc[UR60][R158.64] ;  /* 0x0000003c9ec41981 */ /* 0x0008e4000c1e1500 */
[----:B----4-:R-:W-:-:S02]  /*13300*/  @P2 IMAD.MOV.U32 R158, RZ, RZ, R5 ;  /* 0x000000ffff9e2224 */ /* 0x010fc400078e0005 */
[----:B------:R-:W-:Y:S01]  /*13310*/  @P2 IMAD.MOV.U32 R159, RZ, RZ, R4 ;  /* 0x000000ffff9f2224 */ /* 0x000fe200078e0004 */
[----:B------:R-:W4:Y:S04]  /*13320*/  LDL R5, [R1+0x524] ;  /* 0x0005240001057983 */ /* 0x000f280000100800 */
[----:B------:R2:W4:Y:S04]  /*13330*/  @P2 LDG.E.U16 R198, desc[UR60][R158.64] ;  /* 0x0000003c9ec62981 */ /* 0x000528000c1e1500 */
[----:B------:R0:W-:Y:S04]  /*13340*/  STL [R1+0xe68], R4 ;  /* 0x000e680401007387 */ /* 0x0001e80000100800 */
[----:B0-----:R-:W4:Y:S01]  /*13350*/  LDL R4, [R1+0x4e0] ;  /* 0x0004e00001047983 */ /* 0x001f220000100800 */
[----:B--2---:R-:W-:-:S03]  /*13360*/  @P0 IMAD.MOV.U32 R158, RZ, RZ, R2 ;  /* 0x000000ffff9e0224 */ /* 0x004fc600078e0002 */
[----:B------:R-:W2:Y:S01]  /*13370*/  LDL R2, [R1+0x4e4] ;  /* 0x0004e40001027983 */ /* 0x000ea20000100800 */
[----:B------:R-:W-:Y:S01]  /*13380*/  ISETP.GT.AND P1, PT, R88, 0xeb, PT ;  /* 0x000000eb5800780c */ /* 0x000fe20003f24270 */
[----:B------:R-:W-:Y:S01]  /*13390*/  @P0 IMAD.MOV.U32 R159, RZ, RZ, R23 ;  /* 0x000000ffff9f0224 */ /* 0x000fe200078e0017 */
[----:B------:R-:W-:Y:S01]  /*133a0*/  PRMT R200, RZ, 0x7610, R200 ;  /* 0x00007610ffc87816 */ /* 0x000fe200000000c8 */
[----:B------:R-:W2:Y:S01]  /*133b0*/  LDL R23, [R1+0x59c] ;  /* 0x00059c0001177983 */ /* 0x000ea20000100800 */
[----:B------:R-:W-:-:S04]  /*133c0*/  PRMT R202, RZ, 0x7610, R202 ;  /* 0x00007610ffca7816 */ /* 0x000fc800000000ca */
[----:B------:R3:W2:Y:S01]  /*133d0*/  @P0 LDG.E.U16 R200, desc[UR60][R158.64] ;  /* 0x0000003c9ec80981 */ /* 0x0006a2000c1e1500 */
[----:B------:R-:W-:-:S04]  /*133e0*/  ISETP.GT.AND P0, PT, R88, 0xf3, PT ;  /* 0x000000f35800780c */ /* 0x000fc80003f04270 */
[----:B---3--:R-:W-:Y:S02]  /*133f0*/  @P1 IMAD.MOV.U32 R158, RZ, RZ, R17 ;  /* 0x000000ffff9e1224 */ /* 0x008fe400078e0011 */
[----:B------:R-:W-:Y:S01]  /*13400*/  @P1 IMAD.MOV.U32 R159, RZ, RZ, R18 ;  /* 0x000000ffff9f1224 */ /* 0x000fe200078e0012 */
[----:B------:R-:W-:Y:S01]  /*13410*/  PRMT R204, RZ, 0x7610, R204 ;  /* 0x00007610ffcc7816 */ /* 0x000fe200000000cc */
[----:B------:R-:W3:Y:S04]  /*13420*/  LDL R18, [R1+0x558] ;  /* 0x0005580001127983 */ /* 0x000ee80000100800 */
[----:B------:R0:W3:Y:S01]  /*13430*/  @P1 LDG.E.U16 R202, desc[UR60][R158.64] ;  /* 0x0000003c9eca1981 */ /* 0x0000e2000c1e1500 */
[----:B------:R-:W-:Y:S02]  /*13440*/  ISETP.GT.AND P1, PT, R88, 0xfb, PT ;  /* 0x000000fb5800780c */ /* 0x000fe40003f24270 */
[----:B------:R-:W-:Y:S01]  /*13450*/  PRMT R206, RZ, 0x7610, R206 ;  /* 0x00007610ffce7816 */ /* 0x000fe200000000ce */
[----:B------:R-:W3:Y:S01]  /*13460*/  LDL R17, [R1+0x55c] ;  /* 0x00055c0001117983 */ /* 0x000ee20000100800 */
[----:B0-----:R-:W-:-:S02]  /*13470*/  @P0 IMAD.MOV.U32 R159, RZ, RZ, R6 ;  /* 0x000000ffff9f0224 */ /* 0x001fc400078e0006 */
[----:B----4-:R-:W-:Y:S01]  /*13480*/  @P0 IMAD.MOV.U32 R158, RZ, RZ, R5 ;  /* 0x000000ffff9e0224 */ /* 0x010fe200078e0005 */
[----:B------:R-:W4:Y:S04]  /*13490*/  LDL R6, [R1+0x518] ;  /* 0x0005180001067983 */ /* 0x000f280000100800 */
[----:B------:R0:W4:Y:S04]  /*134a0*/  @P0 LDG.E.U16 R204, desc[UR60][R158.64] ;  /* 0x0000003c9ecc0981 */ /* 0x000128000c1e1500 */
[----:B------:R-:W4:Y:S01]  /*134b0*/  LDL R5, [R1+0x51c] ;  /* 0x00051c0001057983 */ /* 0x000f220000100800 */
[----:B0-----:R-:W-:-:S03]  /*134c0*/  @P1 IMAD.MOV.U32 R159, RZ, RZ, R4 ;  /* 0x000000ffff9f1224 */ /* 0x001fc600078e0004 */
[----:B------:R-:W4:Y:S01]  /*134d0*/  LDL R4, [R1+0x4d8] ;  /* 0x0004d80001047983 */ /* 0x000f220000100800 */
[----:B--2---:R-:W-:-:S03]  /*134e0*/  @P1 IMAD.MOV.U32 R158, RZ, RZ, R2 ;  /* 0x000000ffff9e1224 */ /* 0x004fc600078e0002 */
[----:B------:R-:W2:Y:S04]  /*134f0*/  LDL R2, [R1+0x4dc] ;  /* 0x0004dc0001027983 */ /* 0x000ea80000100800 */
[----:B------:R0:W2:Y:S04]  /*13500*/  @P1 LDG.E.U16 R206, desc[UR60][R158.64] ;  /* 0x0000003c9ece1981 */ /* 0x0000a8000c1e1500 */
[----:B------:R-:W3:Y:S01]  /*13510*/  LDL R159, [R1+0x598] ;  /* 0x00059800019f7983 */ /* 0x000ee20000100800 */
[C---:B------:R-:W-:Y:S02]  /*13520*/  ISETP.GT.AND P0, PT, R88.reuse, 0xe4, PT ;  /* 0x000000e45800780c */ /* 0x040fe40003f04270 */
[----:B------:R-:W-:-:S02]  /*13530*/  ISETP.GT.AND P1, PT, R88, 0xec, PT ;  /* 0x000000ec5800780c */ /* 0x000fc40003f24270 */
[----:B------:R-:W-:Y:S02]  /*13540*/  PRMT R208, RZ, 0x7610, R208 ;  /* 0x00007610ffd07816 */ /* 0x000fe400000000d0 */
[----:B------:R-:W-:-:S07]  /*13550*/  PRMT R210, RZ, 0x7610, R210 ;  /* 0x00007610ffd27816 */ /* 0x000fce00000000d2 */
[----:B0-----:R-:W-:Y:S01]  /*13560*/  @P0 IMAD.MOV.U32 R158, RZ, RZ, R23 ;  /* 0x000000ffff9e0224 */ /* 0x001fe200078e0017 */
[----:B------:R-:W-:Y:S01]  /*13570*/  PRMT R212, RZ, 0x7610, R212 ;  /* 0x00007610ffd47816 */ /* 0x000fe200000000d4 */
[----:B------:R-:W2:Y:S01]  /*13580*/  LDL R23, [R1+0x594] ;  /* 0x0005940001177983 */ /* 0x000ea20000100800 */
[----:B------:R-:W-:-:S03]  /*13590*/  PRMT R214, RZ, 0x7610, R214 ;  /* 0x00007610ffd67816 */ /* 0x000fc600000000d6 */
[----:B---3--:R0:W3:Y:S01]  /*135a0*/  @P0 LDG.E.U16 R208, desc[UR60][R158.64] ;  /* 0x0000003c9ed00981 */ /* 0x0080e2000c1e1500 */
[C---:B------:R-:W-:Y:S01]  /*135b0*/  ISETP.GT.AND P0, PT, R88.reuse, 0xf4, PT ;  /* 0x000000f45800780c */ /* 0x040fe20003f04270 */
[----:B0-----:R-:W-:Y:S02]  /*135c0*/  @P1 IMAD.MOV.U32 R158, RZ, RZ, R17 ;  /* 0x000000ffff9e1224 */ /* 0x001fe400078e0011 */
[----:B------:R-:W-:Y:S01]  /*135d0*/  @P1 IMAD.MOV.U32 R159, RZ, RZ, R18 ;  /* 0x000000ffff9f1224 */ /* 0x000fe200078e0012 */
[----:B------:R-:W3:Y:S04]  /*135e0*/  LDL R17, [R1+0x5d4] ;  /* 0x0005d40001117983 */ /* 0x000ee80000100800 */
[----:B------:R4:W3:Y:S01]  /*135f0*/  @P1 LDG.E.U16 R210, desc[UR60][R158.64] ;  /* 0x0000003c9ed21981 */ /* 0x0008e2000c1e1500 */
[----:B------:R-:W-:-:S03]  /*13600*/  ISETP.GT.AND P1, PT, R88, 0xfc, PT ;  /* 0x000000fc5800780c */ /* 0x000fc60003f24270 */
[----:B------:R-:W3:Y:S01]  /*13610*/  LDL R18, [R1+0x510] ;  /* 0x0005100001127983 */ /* 0x000ee20000100800 */
[----:B----4-:R-:W-:Y:S01]  /*13620*/  @P0 MOV R158, R5 ;  /* 0x00000005009e0202 */ /* 0x010fe20000000f00 */
[----:B------:R-:W-:Y:S02]  /*13630*/  @P0 IMAD.MOV.U32 R159, RZ, RZ, R6 ;  /* 0x000000ffff9f0224 */ /* 0x000fe400078e0006 */
[----:B------:R-:W4:Y:S04]  /*13640*/  LDL R5, [R1+0x554] ;  /* 0x0005540001057983 */ /* 0x000f280000100800 */
[----:B------:R2:W4:Y:S04]  /*13650*/  @P0 LDG.E.U16 R212, desc[UR60][R158.64] ;  /* 0x0000003c9ed40981 */ /* 0x000528000c1e1500 */
[----:B------:R-:W4:Y:S01]  /*13660*/  LDL R6, [R1+0x550] ;  /* 0x0005500001067983 */ /* 0x000f220000100800 */
[----:B--2---:R-:W-:-:S02]  /*13670*/  @P1 IMAD.MOV.U32 R158, RZ, RZ, R2 ;  /* 0x000000ffff9e1224 */ /* 0x004fc400078e0002 */
[----:B------:R-:W-:Y:S01]  /*13680*/  @P1 IMAD.MOV.U32 R159, RZ, RZ, R4 ;  /* 0x000000ffff9f1224 */ /* 0x000fe200078e0004 */
[----:B------:R-:W2:Y:S04]  /*13690*/  LDL R2, [R1+0x514] ;  /* 0x0005140001027983 */ /* 0x000ea80000100800 */
[----:B------:R-:W2:Y:S04]  /*136a0*/  LDL.LU R4, [R1+0x4cc] ;  /* 0x0004cc0001047983 */ /* 0x000ea80000300800 */
[----:B------:R3:W2:Y:S04]  /*136b0*/  @P1 LDG.E.U16 R214, desc[UR60][R158.64] ;  /* 0x0000003c9ed61981 */ /* 0x0006a8000c1e1500 */
[----:B------:R-:W4:Y:S01]  /*136c0*/  LDL R159, [R1+0x5d0] ;  /* 0x0005d000019f7983 */ /* 0x000f220000100800 */
[----:B------:R-:W-:-:S02]  /*136d0*/  ISETP.GT.AND P0, PT, R88, 0xdd, PT ;  /* 0x000000dd5800780c */ /* 0x000fc40003f04270 */
[----:B------:R-:W-:-:S11]  /*136e0*/  PRMT R216, RZ, 0x7610, R216 ;  /* 0x00007610ffd87816 */ /* 0x000fd600000000d8 */
[----:B---3--:R-:W-:Y:S01]  /*136f0*/  @P0 IMAD.MOV.U32 R158, RZ, RZ, R17 ;  /* 0x000000ffff9e0224 */ /* 0x008fe200078e0011 */
[C---:B------:R-:W-:Y:S01]  /*13700*/  ISETP.GT.AND P1, PT, R88.reuse, 0xe5, PT ;  /* 0x000000e55800780c */ /* 0x040fe20003f24270 */
[----:B------:R-:W3:Y:S04]  /*13710*/  LDL R17, [R1+0x4d4] ;  /* 0x0004d40001117983 */ /* 0x000ee80000100800 */
[----:B----4-:R0:W4:Y:S04]  /*13720*/  @P0 LDG.E.U16 R216, desc[UR60][R158.64] ;  /* 0x0000003c9ed80981 */ /* 0x010128000c1e1500 */
[----:B------:R-:W2:Y:S01]  /*13730*/  LDL R159, [R1+0x590] ;  /* 0x00059000019f7983 */ /* 0x000ea20000100800 */
[----:B------:R-:W-:-:S03]  /*13740*/  ISETP.GT.AND P0, PT, R88, 0xed, PT ;  /* 0x000000ed5800780c */ /* 0x000fc60003f04270 */
[----:B0-----:R-:W-:Y:S01]  /*13750*/  @P1 IMAD.MOV.U32 R158, RZ, RZ, R23 ;  /* 0x000000ffff9e1224 */ /* 0x001fe200078e0017 */
[----:B------:R-:W-:Y:S01]  /*13760*/  PRMT R218, RZ, 0x7610, R218 ;  /* 0x00007610ffda7816 */ /* 0x000fe200000000da */
[----:B------:R-:W4:Y:S01]  /*13770*/  LDL R23, [R1+0x640] ;  /* 0x0006400001177983 */ /* 0x000f220000100800 */
[----:B------:R-:W-:Y:S02]  /*13780*/  PRMT R220, RZ, 0x7610, R220 ;  /* 0x00007610ffdc7816 */ /* 0x000fe400000000dc */
[C---:B------:R-:W-:Y:S02]  /*13790*/  ISETP.GT.AND P2, PT, R88.reuse, 0xfd, PT ;  /* 0x000000fd5800780c */ /* 0x040fe40003f44270 */
[----:B--2---:R0:W2:Y:S01]  /*137a0*/  @P1 LDG.E.U16 R218, desc[UR60][R158.64] ;  /* 0x0000003c9eda1981 */ /* 0x0040a2000c1e1500 */
[----:B------:R-:W-:Y:S02]  /*137b0*/  ISETP.GT.AND P1, PT, R88, 0xf5, PT ;  /* 0x000000f55800780c */ /* 0x000fe40003f24270 */
[----:B0-----:R-:W-:-:S02]  /*137c0*/  @P0 IMAD.MOV.U32 R158, RZ, RZ, R5 ;  /* 0x000000ffff9e0224 */ /* 0x001fc400078e0005 */
[----:B------:R-:W-:Y:S01]  /*137d0*/  @P0 IMAD.MOV.U32 R159, RZ, RZ, R6 ;  /* 0x000000ffff9f0224 */ /* 0x000fe200078e0006 */
[----:B------:R-:W4:Y:S04]  /*137e0*/  LDL R5, [R1+0x64c] ;  /* 0x00064c0001057983 */ /* 0x000f280000100800 */
[----:B------:R-:W2:Y:S04]  /*137f0*/  LDL R6, [R1+0x648] ;  /* 0x0006480001067983 */ /* 0x000ea80000100800 */
[----:B------:R0:W2:Y:S02]  /*13800*/  @P0 LDG.E.U16 R220, desc[UR60][R158.64] ;  /* 0x0000003c9edc0981 */ /* 0x0000a4000c1e1500 */
[----:B0-----:R-:W-:-:S02]  /*13810*/  @P1 IMAD.MOV.U32 R158, RZ, RZ, R2 ;  /* 0x000000ffff9e1224 */ /* 0x001fc400078e0002 */
[----:B------:R-:W2:Y:S01]  /*13820*/  LDL R2, [R1+0x644] ;  /* 0x0006440001027983 */ /* 0x000ea20000100800 */
[----:B------:R-:W-:Y:S01]  /*13830*/  PRMT R222, RZ, 0x7610, R222 ;  /* 0x00007610ffde7816 */ /* 0x000fe200000000de */
[----:B------:R-:W-:Y:S01]  /*13840*/  @P1 IMAD.MOV.U32 R159, RZ, RZ, R18 ;  /* 0x000000ffff9f1224 */ /* 0x000fe200078e0012 */
[----:B------:R-:W-:Y:S01]  /*13850*/  ISETP.GT.AND P0, PT, R88, 0xce, PT ;  /* 0x000000ce5800780c */ /* 0x000fe20003f04270 */
[----:B------:R-:W2:Y:S01]  /*13860*/  LDL R18, [R1+0x608] ;  /* 0x0006080001127983 */ /* 0x000ea20000100800 */
[----:B------:R-:W-:-:S03]  /*13870*/  PRMT R224, RZ, 0x7610, R224 ;  /* 0x00007610ffe07816 */ /* 0x000fc600000000e0 */
[----:B------:R3:W2:Y:S01]  /*13880*/  @P1 LDG.E.U16 R222, desc[UR60][R158.64] ;  /* 0x0000003c9ede1981 */ /* 0x0006a2000c1e1500 */
[----:B------:R-:W-:Y:S02]  /*13890*/  ISETP.GT.AND P1, PT, R88, 0xcf, PT ;  /* 0x000000cf5800780c */ /* 0x000fe40003f24270 */
[----:B------:R-:W-:Y:S01]  /*138a0*/  PRMT R7, RZ, 0x7610, R7 ;  /* 0x00007610ff077816 */ /* 0x000fe20000000007 */
[----:B---3--:R-:W-:Y:S02]  /*138b0*/  @P2 IMAD.MOV.U32 R158, RZ, RZ, R17 ;  /* 0x000000ffff9e2224 */ /* 0x008fe400078e0011 */
[----:B------:R-:W-:Y:S01]  /*138c0*/  @P2 IMAD.MOV.U32 R159, RZ, RZ, R3 ;  /* 0x000000ffff9f2224 */ /* 0x000fe200078e0003 */
[----:B------:R-:W3:Y:S04]  /*138d0*/  LDL R17, [R1+0x60c] ;  /* 0x00060c0001117983 */ /* 0x000ee80000100800 */
[----:B------:R4:W3:Y:S01]  /*138e0*/  @P2 LDG.E.U16 R224, desc[UR60][R158.64] ;  /* 0x0000003c9ee02981 */ /* 0x0008e2000c1e1500 */
[----:B------:R-:W-:Y:S01]  /*138f0*/  PRMT R19, RZ, 0x7610, R19 ;  /* 0x00007610ff137816 */ /* 0x000fe20000000013 */
[----:B----4-:R-:W-:-:S02]  /*13900*/  @P0 IMAD.MOV.U32 R158, RZ, RZ, R5 ;  /* 0x000000ffff9e0224 */ /* 0x010fc400078e0005 */
[----:B--2---:R-:W-:-:S05]  /*13910*/  @P0 IMAD.MOV.U32 R159, RZ, RZ, R6 ;  /* 0x000000ffff9f0224 */ /* 0x004fca00078e0006 */
[----:B------:R0:W2:Y:S02]  /*13920*/  @P0 LDG.E.U16 R7, desc[UR60][R158.64] ;  /* 0x0000003c9e070981 */ /* 0x0000a4000c1e1500 */
[----:B0-----:R-:W-:Y:S02]  /*13930*/  @P1 IMAD.MOV.U32 R159, RZ, RZ, R23 ;  /* 0x000000ffff9f1224 */ /* 0x001fe400078e0017 */
[----:B------:R-:W-:-:S05]  /*13940*/  @P1 IMAD.MOV.U32 R158, RZ, RZ, R2 ;  /* 0x000000ffff9e1224 */ /* 0x000fca00078e0002 */
[----:B------:R0:W4:Y:S01]  /*13950*/  @P1 LDG.E.U16 R19, desc[UR60][R158.64] ;  /* 0x0000003c9e131981 */ /* 0x000122000c1e1500 */
[----:B------:R-:W-:-:S03]  /*13960*/  ISETP.GT.AND P0, PT, R88, 0xd6, PT ;  /* 0x000000d65800780c */ /* 0x000fc60003f04270 */
[----:B------:R-:W-:Y:S04]  /*13970*/  STL [R1+0xe64], R3 ;  /* 0x000e640301007387 */ /* 0x000fe80000100800 */
[----:B------:R-:W4:Y:S04]  /*13980*/  LDL R6, [R1+0x600] ;  /* 0x0006000001067983 */ /* 0x000f280000100800 */
[----:B------:R-:W4:Y:S01]  /*13990*/  LDL R5, [R1+0x604] ;  /* 0x0006040001057983 */ /* 0x000f220000100800 */
[----:B------:R-:W-:Y:S01]  /*139a0*/  PRMT R16, RZ, 0x7610, R16 ;  /* 0x00007610ff107816 */ /* 0x000fe20000000010 */
[----:B0-----:R-:W-:-:S02]  /*139b0*/  @P0 IMAD.MOV.U32 R159, RZ, RZ, R18 ;  /* 0x000000ffff9f0224 */ /* 0x001fc400078e0012 */
[----:B---3--:R-:W-:-:S05]  /*139c0*/  @P0 IMAD.MOV.U32 R158, RZ, RZ, R17 ;  /* 0x000000ffff9e0224 */ /* 0x008fca00078e0011 */
[----:B------:R0:W3:Y:S04]  /*139d0*/  @P0 LDG.E.U16 R16, desc[UR60][R158.64] ;  /* 0x0000003c9e100981 */ /* 0x0000e8000c1e1500 */
[----:B--2---:R1:W-:Y:S04]  /*139e0*/  STL [R1+0x38], R7 ;  /* 0x0000380701007387 */ /* 0x0043e80000100800 */
[----:B-1----:R-:W2:Y:S04]  /*139f0*/  LDL.LU R7, [R1+0xf20] ;  /* 0x000f200001077983 */ /* 0x002ea80000300800 */
[----:B------:R-:W2:Y:S04]  /*13a00*/  LDL R23, [R1+0x5c8] ;  /* 0x0005c80001177983 */ /* 0x000ea80000100800 */
[----:B------:R-:W2:Y:S04]  /*13a10*/  LDL R2, [R1+0x5cc] ;  /* 0x0005cc0001027983 */ /* 0x000ea80000100800 */
[----:B----4-:R1:W-:Y:S04]  /*13a20*/  STL [R1+0xec4], R19 ;  /* 0x000ec41301007387 */ /* 0x0103e80000100800 */
[----:B------:R-:W4:Y:S01]  /*13a30*/  LDL R18, [R1+0x5c4] ;  /* 0x0005c40001127983 */ /* 0x000f220000100800 */
[----:B------:R-:W-:-:S02]  /*13a40*/  ISETP.GT.AND P1, PT, R88, 0xd7, PT ;  /* 0x000000d75800780c */ /* 0x000fc40003f24270 */
[----:B------:R-:W-:Y:S01]  /*13a50*/  PRMT R20, RZ, 0x7610, R20 ;  /* 0x00007610ff147816 */ /* 0x000fe20000000014 */
[----:B------:R-:W4:Y:S04]  /*13a60*/  LDL R17, [R1+0x588] ;  /* 0x0005880001117983 */ /* 0x000f280000100800 */
[----:B-1----:R-:W4:Y:S01]  /*13a70*/  LDL R19, [R1+0x5c0] ;  /* 0x0005c00001137983 */ /* 0x002f220000100800 */
[----:B------:R-:W-:-:S05]  /*13a80*/  ISETP.GT.AND P0, PT, R88, 0xde, PT ;  /* 0x000000de5800780c */ /* 0x000fca0003f04270 */
[----:B0-----:R-:W-:Y:S02]  /*13a90*/  @P1 IMAD.MOV.U32 R158, RZ, RZ, R5 ;  /* 0x000000ffff9e1224 */ /* 0x001fe400078e0005 */
[----:B------:R-:W-:-:S05]  /*13aa0*/  @P1 IMAD.MOV.U32 R159, RZ, RZ, R6 ;  /* 0x000000ffff9f1224 */ /* 0x000fca00078e0006 */
[----:B------:R2:W4:Y:S01]  /*13ab0*/  @P1 LDG.E.U16 R20, desc[UR60][R158.64] ;  /* 0x0000003c9e141981 */ /* 0x000522000c1e1500 */
[----:B------:R-:W-:Y:S02]  /*13ac0*/  ISETP.GT.AND P1, PT, R88, 0xdf, PT ;  /* 0x000000df5800780c */ /* 0x000fe40003f24270 */
[----:B------:R-:W-:Y:S01]  /*13ad0*/  PRMT R3, RZ, 0x7610, R3 ;  /* 0x00007610ff037816 */ /* 0x000fe20000000003 */
[----:B---3--:R0:W-:Y:S01]  /*13ae0*/  STL [R1+0x28], R16 ;  /* 0x0000281001007387 */ /* 0x0081e20000100800 */
[----:B------:R-:W-:-:S03]  /*13af0*/  PRMT R21, RZ, 0x7610, R21 ;  /* 0x00007610ff157816 */ /* 0x000fc60000000015 */
[----:B------:R-:W3:Y:S04]  /*13b00*/  LDL R6, [R1+0x580] ;  /* 0x0005800001067983 */ /* 0x000ee80000100800 */
[----:B------:R-:W3:Y:S04]  /*13b10*/  LDL R5, [R1+0x584] ;  /* 0x0005840001057983 */ /* 0x000ee80000100800 */
[----:B0-----:R-:W3:Y:S01]  /*13b20*/  LDL R16, [R1+0x58c] ;  /* 0x00058c0001107983 */ /* 0x001ee20000100800 */
[----:B--2---:R-:W-:Y:S02]  /*13b30*/  @P0 IMAD.MOV.U32 R159, RZ, RZ, R23 ;  /* 0x000000ffff9f0224 */ /* 0x004fe400078e0017 */
[----:B------:R-:W-:-:S05]  /*13b40*/  @P0 IMAD.MOV.U32 R158, RZ, RZ, R2 ;  /* 0x000000ffff9e0224 */ /* 0x000fca00078e0002 */
[----:B------:R4:W2:Y:S02]  /*13b50*/  @P0 LDG.E.U16 R3, desc[UR60][R158.64] ;  /* 0x0000003c9e030981 */ /* 0x0008a4000c1e1500 */
[----:B----4-:R-:W-:Y:S02]  /*13b60*/  @P1 IMAD.MOV.U32 R158, RZ, RZ, R18 ;  /* 0x000000ffff9e1224 */ /* 0x010fe400078e0012 */
[----:B------:R-:W-:-:S05]  /*13b70*/  @P1 IMAD.MOV.U32 R159, RZ, RZ, R19 ;  /* 0x000000ffff9f1224 */ /* 0x000fca00078e0013 */
[----:B------:R0:W4:Y:S01]  /*13b80*/  @P1 LDG.E.U16 R21, desc[UR60][R158.64] ;  /* 0x0000003c9e151981 */ /* 0x000122000c1e1500 */
[C---:B------:R-:W-:Y:S02]  /*13b90*/  ISETP.GT.AND P0, PT, R88.reuse, 0xe6, PT ;  /* 0x000000e65800780c */ /* 0x040fe40003f04270 */
[----:B------:R-:W-:Y:S02]  /*13ba0*/  ISETP.GT.AND P1, PT, R88, 0xe7, PT ;  /* 0x000000e75800780c */ /* 0x000fe40003f24270 */
[----:B------:R-:W-:Y:S01]  /*13bb0*/  PRMT R8, RZ, 0x7610, R8 ;  /* 0x00007610ff087816 */ /* 0x000fe20000000008 */
[----:B------:R-:W-:Y:S04]  /*13bc0*/  STL [R1+0xec8], R20 ;  /* 0x000ec81401007387 */ /* 0x000fe80000100800 */
[----:B------:R-:W4:Y:S04]  /*13bd0*/  LDL R2, [R1+0x54c] ;  /* 0x00054c0001027983 */ /* 0x000f280000100800 */
[----:B0-----:R-:W-:Y:S01]  /*13be0*/  @P0 IMAD.MOV.U32 R159, RZ, RZ, R17 ;  /* 0x000000ffff9f0224 */ /* 0x001fe200078e0011 */
[----:B------:R-:W-:Y:S01]  /*13bf0*/  PRMT R22, RZ, 0x7610, R22 ;  /* 0x00007610ff167816 */ /* 0x000fe20000000016 */
[----:B---3--:R-:W-:-:S05]  /*13c00*/  @P0 IMAD.MOV.U32 R158, RZ, RZ, R16 ;  /* 0x000000ffff9e0224 */ /* 0x008fca00078e0010 */
[----:B------:R0:W3:Y:S02]  /*13c10*/  @P0 LDG.E.U16 R8, desc[UR60][R158.64] ;  /* 0x0000003c9e080981 */ /* 0x0000e4000c1e1500 */
[----:B0-----:R-:W-:Y:S02]  /*13c20*/  @P1 IMAD.MOV.U32 R158, RZ, RZ, R5 ;  /* 0x000000ffff9e1224 */ /* 0x001fe400078e0005 */
[----:B------:R-:W-:-:S05]  /*13c30*/  @P1 IMAD.MOV.U32 R159, RZ, RZ, R6 ;  /* 0x000000ffff9f1224 */ /* 0x000fca00078e0006 */
[----:B------:R0:W3:Y:S04]  /*13c40*/  @P1 LDG.E.U16 R22, desc[UR60][R158.64] ;  /* 0x0000003c9e161981 */ /* 0x0000e8000c1e1500 */
[----:B--2---:R1:W-:Y:S04]  /*13c50*/  STL [R1+0x14], R3 ;  /* 0x0000140301007387 */ /* 0x0043e80000100800 */
[----:B-1----:R-:W2:Y:S04]  /*13c60*/  LDL R3, [R1+0x548] ;  /* 0x0005480001037983 */ /* 0x002ea80000100800 */
[----:B----4-:R-:W-:Y:S04]  /*13c70*/  STL [R1+0xecc], R21 ;  /* 0x000ecc1501007387 */ /* 0x010fe80000100800 */
[----:B------:R-:W4:Y:S04]  /*13c80*/  LDL R20, [R1+0x540] ;  /* 0x0005400001147983 */ /* 0x000f280000100800 */
[----:B------:R-:W4:Y:S01]  /*13c90*/  LDL R16, [R1+0x544] ;  /* 0x0005440001107983 */ /* 0x000f220000100800 */
[----:B------:R-:W-:-:S02]  /*13ca0*/  ISETP.GT.AND P0, PT, R88, 0xee, PT ;  /* 0x000000ee5800780c */ /* 0x000fc40003f04270 */
[----:B------:R-:W-:Y:S02]  /*13cb0*/  ISETP.GT.AND P1, PT, R88, 0xef, PT ;  /* 0x000000ef5800780c */ /* 0x000fe40003f24270 */
[----:B------:R-:W-:Y:S02]  /*13cc0*/  PRMT R15, RZ, 0x7610, R15 ;  /* 0x00007610ff0f7816 */ /* 0x000fe4000000000f */
[----:B------:R-:W-:-:S07]  /*13cd0*/  PRMT R252, RZ, 0x7610, R252 ;  /* 0x00007610fffc7816 */ /* 0x000fce00000000fc */
[----:B0-----:R-:W-:Y:S01]  /*13ce0*/  @P0 IMAD.MOV.U32 R158, RZ, RZ, R2 ;  /* 0x000000ffff9e0224 */ /* 0x001fe200078e0002 */
[----:B---3--:R-:W-:Y:S04]  /*13cf0*/  STL [R1+0xed0], R22 ;  /* 0x000ed01601007387 */ /* 0x008fe80000100800 */
[----:B------:R-:W3:Y:S04]  /*13d00*/  LDL R19, [R1+0x508] ;  /* 0x0005080001137983 */ /* 0x000ee80000100800 */
[----:B------:R-:W3:Y:S04]  /*13d10*/  LDL R18, [R1+0x500] ;  /* 0x0005000001127983 */ /* 0x000ee80000100800 */
[----:B------:R-:W3:Y:S01]  /*13d20*/  LDL R17, [R1+0x504] ;  /* 0x0005040001117983 */ /* 0x000ee20000100800 */
[----:B--2---:R-:W-:-:S03]  /*13d30*/  @P0 IMAD.MOV.U32 R159, RZ, RZ, R3 ;  /* 0x000000ffff9f0224 */ /* 0x004fc600078e0003 */
[----:B------:R-:W2:Y:S04]  /*13d40*/  LDL R3, [R1+0x50c] ;  /* 0x00050c0001037983 */ /* 0x000ea80000100800 */
[----:B------:R4:W3:Y:S02]  /*13d50*/  @P0 LDG.E.U16 R15, desc[UR60][R158.64] ;  /* 0x0000003c9e0f0981 */ /* 0x0008e4000c1e1500 */
[----:B----4-:R-:W-:Y:S02]  /*13d60*/  @P1 IMAD.MOV.U32 R158, RZ, RZ, R16 ;  /* 0x000000ffff9e1224 */ /* 0x010fe400078e0010 */
[----:B------:R-:W-:-:S05]  /*13d70*/  @P1 IMAD.MOV.U32 R159, RZ, RZ, R20 ;  /* 0x000000ffff9f1224 */ /* 0x000fca00078e0014 */
[----:B------:R2:W4:Y:S01]  /*13d80*/  @P1 LDG.E.U16 R252, desc[UR60][R158.64] ;  /* 0x0000003c9efc1981 */ /* 0x000522000c1e1500 */
[----:B------:R-:W-:-:S03]  /*13d90*/  ISETP.GT.AND P0, PT, R88, 0xf6, PT ;  /* 0x000000f65800780c */ /* 0x000fc60003f04270 */
[----:B------:R0:W-:Y:S04]  /*13da0*/  STL [R1+0xc], R8 ;  /* 0x00000c0801007387 */ /* 0x0001e80000100800 */
[----:B0-----:R-:W4:Y:S04]  /*13db0*/  LDL.LU R8, [R1+0xa4] ;  /* 0x0000a40001087983 */ /* 0x001f280000300800 */
[----:B------:R-:W4:Y:S04]  /*13dc0*/  LDL.LU R6, [R1+0x88] ;  /* 0x0000880001067983 */ /* 0x000f280000300800 */
[----:B------:R-:W4:Y:S04]  /*13dd0*/  LDL.LU R2, [R1+0x6c] ;  /* 0x00006c0001027983 */ /* 0x000f280000300800 */
[----:B------:R-:W4:Y:S04]  /*13de0*/  LDL.LU R23, [R1+0x50] ;  /* 0x0000500001177983 */ /* 0x000f280000300800 */
[----:B------:R-:W4:Y:S04]  /*13df0*/  LDL.LU R5, [R1+0x30] ;  /* 0x0000300001057983 */ /* 0x000f280000300800 */
[----:B---3--:R0:W-:Y:S04]  /*13e00*/  STL [R1+0xedc], R15 ;  /* 0x000edc0f01007387 */ /* 0x0081e80000100800 */
[----:B------:R-:W3:Y:S01]  /*13e10*/  LDL R16, [R1+0x4c8] ;  /* 0x0004c80001107983 */ /* 0x000ee20000100800 */
[----:B--2---:R-:W-:-:S03]  /*13e20*/  @P0 IMAD.MOV.U32 R158, RZ, RZ, R3 ;  /* 0x000000ffff9e0224 */ /* 0x004fc600078e0003 */
[----:B----4-:R-:W-:Y:S04]  /*13e30*/  STL [R1+0xed4], R252 ;  /* 0x000ed4fc01007387 */ /* 0x010fe80000100800 */
[----:B0-----:R-:W2:Y:S04]  /*13e40*/  LDL R15, [R1+0x4c0] ;  /* 0x0004c000010f7983 */ /* 0x001ea80000100800 */
[----:B------:R-:W4:Y:S01]  /*13e50*/  LDL R3, [R1+0x4c4] ;  /* 0x0004c40001037983 */ /* 0x000f220000100800 */
[----:B------:R-:W-:Y:S01]  /*13e60*/  ISETP.GT.AND P1, PT, R88, 0xf7, PT ;  /* 0x000000f75800780c */ /* 0x000fe20003f24270 */
[----:B------:R-:W-:Y:S01]  /*13e70*/  @P0 IMAD.MOV.U32 R159, RZ, RZ, R19 ;  /* 0x000000ffff9f0224 */ /* 0x000fe200078e0013 */
[----:B------:R-:W-:-:S02]  /*13e80*/  PRMT R246, RZ, 0x7610, R246 ;  /* 0x00007610fff67816 */ /* 0x000fc400000000f6 */
[----:B------:R-:W-:-:S04]  /*13e90*/  PRMT R245, RZ, 0x7610, R245 ;  /* 0x00007610fff57816 */ /* 0x000fc800000000f5 */
[----:B------:R0:W4:Y:S01]  /*13ea0*/  @P0 LDG.E.U16 R246, desc[UR60][R158.64] ;  /* 0x0000003c9ef60981 */ /* 0x000122000c1e1500 */
[----:B------:R-:W-:-:S04]  /*13eb0*/  ISETP.GT.AND P0, PT, R88, 0xfe, PT ;  /* 0x000000fe5800780c */ /* 0x000fc80003f04270 */
[----:B0-----:R-:W-:Y:S02]  /*13ec0*/  @P1 IMAD.MOV.U32 R158, RZ, RZ, R17 ;  /* 0x000000ffff9e1224 */ /* 0x001fe400078e0011 */
[----:B------:R-:W-:-:S05]  /*13ed0*/  @P1 IMAD.MOV.U32 R159, RZ, RZ, R18 ;  /* 0x000000ffff9f1224 */ /* 0x000fca00078e0012 */
[----:B------:R0:W4:Y:S01]  /*13ee0*/  @P1 LDG.E.U16 R245, desc[UR60][R158.64] ;  /* 0x0000003c9ef51981 */ /* 0x000122000c1e1500 */
[----:B------:R-:W-:Y:S02]  /*13ef0*/  ISETP.GT.AND P1, PT, R88, 0xff, PT ;  /* 0x000000ff5800780c */ /* 0x000fe40003f24270 */
[----:B------:R-:W-:Y:S02]  /*13f00*/  PRMT R241, RZ, 0x7610, R241 ;  /* 0x00007610fff17816 */ /* 0x000fe400000000f1 */
[----:B------:R-:W-:Y:S01]  /*13f10*/  PRMT R240, RZ, 0x7610, R240 ;  /* 0x00007610fff07816 */ /* 0x000fe200000000f0 */
[----:B0-----:R-:W-:Y:S02]  /*13f20*/  @P0 IMAD.MOV.U32 R158, RZ, RZ, R4 ;  /* 0x000000ffff9e0224 */ /* 0x001fe400078e0004 */
[----:B---3--:R-:W-:-:S05]  /*13f30*/  @P0 IMAD.MOV.U32 R159, RZ, RZ, R16 ;  /* 0x000000ffff9f0224 */ /* 0x008fca00078e0010 */
[----:B------:R2:W3:Y:S02]  /*13f40*/  @P0 LDG.E.U16 R241, desc[UR60][R158.64] ;  /* 0x0000003c9ef10981 */ /* 0x0004e4000c1e1500 */
[----:B--2---:R-:W-:Y:S02]  /*13f50*/  @P1 IMAD.MOV.U32 R159, RZ, RZ, R15 ;  /* 0x000000ffff9f1224 */ /* 0x004fe400078e000f */
[----:B----4-:R-:W-:-:S05]  /*13f60*/  @P1 IMAD.MOV.U32 R158, RZ, RZ, R3 ;  /* 0x000000ffff9e1224 */ /* 0x010fca00078e0003 */
[----:B------:R-:W2:Y:S01]  /*13f70*/  @P1 LDG.E.U16 R240, desc[UR60][R158.64] ;  /* 0x0000003c9ef01981 */ /* 0x000ea2000c1e1500 */
[----:B------:R-:W-:Y:S06]  /*13f80*/  BAR.SYNC.DEFER_BLOCKING 0x0 ;  /* 0x0000000000007b1d */ /* 0x000fec0000010000 */
[----:B------:R-:W-:Y:S04]  /*13f90*/  STL [R1+0xee0], R246 ;  /* 0x000ee0f601007387 */ /* 0x000fe80000100800 */
[----:B------:R-:W-:Y:S04]  /*13fa0*/  STL [R1+0xee4], R245 ;  /* 0x000ee4f501007387 */ /* 0x000fe80000100800 */
[----:B------:R-:W-:Y:S04]  /*13fb0*/  STL [R1+0xee8], R4 ;  /* 0x000ee80401007387 */ /* 0x000fe80000100800 */
[----:B------:R0:W-:Y:S04]  /*13fc0*/  STS.U16 [R7+0x1400], R9 ;  /* 0x0014000907007388 */ /* 0x0001e80000000400 */
[----:B------:R1:W-:Y:S04]  /*13fd0*/  STS.U16 [R7], R8 ;  /* 0x0000000807007388 */ /* 0x0003e80000000400 */
[----:B------:R4:W-:Y:S04]  /*13fe0*/  STS.U16 [R7+0x400], R6 ;  /* 0x0004000607007388 */ /* 0x0009e80000000400 */
[----:B------:R4:W-:Y:S04]  /*13ff0*/  STS.U16 [R7+0x800], R2 ;  /* 0x0008000207007388 */ /* 0x0009e80000000400 */
[----:B------:R4:W-:Y:S04]  /*14000*/  STS.U16 [R7+0xc00], R23 ;  /* 0x000c001707007388 */ /* 0x0009e80000000400 */
[----:B------:R4:W-:Y:S04]  /*14010*/  STS.U16 [R7+0x1000], R5 ;  /* 0x0010000507007388 */ /* 0x0009e80000000400 */
[----:B---3--:R-:W-:Y:S04]  /*14020*/  STL [R1+0xeec], R241 ;  /* 0x000eecf101007387 */ /* 0x008fe80000100800 */
[----:B--2---:R-:W-:Y:S04]  /*14030*/  STL [R1+0xef0], R240 ;  /* 0x000ef0f001007387 */ /* 0x004fe80000100800 */
[----:B0-----:R-:W2:Y:S04]  /*14040*/  LDL.LU R9, [R1+0xf1c] ;  /* 0x000f1c0001097983 */ /* 0x001ea80000300800 */
[----:B-1----:R-:W3:Y:S04]  /*14050*/  LDL.LU R8, [R1+0xa0] ;  /* 0x0000a00001087983 */ /* 0x002ee80000300800 */
[----:B----4-:R-:W4:Y:S04]  /*14060*/  LDL.LU R6, [R1+0x84] ;  /* 0x0000840001067983 */ /* 0x010f280000300800 */
[----:B------:R-:W4:Y:S04]  /*14070*/  LDL.LU R2, [R1+0x68] ;  /* 0x0000680001027983 */ /* 0x000f280000300800 */
[----:B------:R-:W4:Y:S04]  /*14080*/  LDL.LU R23, [R1+0x4c] ;  /* 0x00004c0001177983 */ /* 0x000f280000300800 */
[----:B------:R-:W4:Y:S04]  /*14090*/  LDL.LU R5, [R1+0x2c] ;  /* 0x00002c0001057983 */ /* 0x000f280000300800 */
[----:B------:R-:W-:Y:S04]  /*140a0*/  STS.U16 [R7+0x1800], R250 ;  /* 0x001800fa07007388 */ /* 0x000fe80000000400 */
        /* <DEDUP_REMOVED lines=25> */
[----:B------:R-:W-:Y:S04]  /*14240*/  STL [R1+0xd68], R7 ;  /* 0x000d680701007387 */ /* 0x000fe80000100800 */
[----:B--2---:R0:W-:Y:S04]  /*14250*/  STS.U16 [R9+0x1480], R10 ;  /* 0x0014800a09007388 */ /* 0x0041e80000000400 */
[----:B---3--:R1:W-:Y:S04]  /*14260*/  STS.U16 [R9+0x80], R8 ;  /* 0x0000800809007388 */ /* 0x0083e80000000400 */
[----:B----4-:R2:W-:Y:S04]  /*14270*/  STS.U16 [R9+0x480], R6 ;  /* 0x0004800609007388 */ /* 0x0105e80000000400 */
[----:B0-----:R-:W3:Y:S04]  /*14280*/  LDL.LU R10, [R1+0xf18] ;  /* 0x000f1800010a7983 */ /* 0x001ee80000300800 */
[----:B-1----:R-:W4:Y:S04]  /*14290*/  LDL.LU R8, [R1+0x9c] ;  /* 0x00009c0001087983 */ /* 0x002f280000300800 */
[----:B------:R0:W-:Y:S04]  /*142a0*/  STS.U16 [R9+0x880], R2 ;  /* 0x0008800209007388 */ /* 0x0001e80000000400 */
[----:B--2---:R-:W2:Y:S04]  /*142b0*/  LDL.LU R6, [R1+0x80] ;  /* 0x0000800001067983 */ /* 0x004ea80000300800 */
[----:B------:R1:W-:Y:S04]  /*142c0*/  STS.U16 [R9+0xc80], R23 ;  /* 0x000c801709007388 */ /* 0x0003e80000000400 */
[----:B0-----:R-:W2:Y:S04]  /*142d0*/  LDL.LU R2, [R1+0x64] ;  /* 0x0000640001027983 */ /* 0x001ea80000300800 */
[----:B------:R0:W-:Y:S04]  /*142e0*/  STS.U16 [R9+0x1080], R5 ;  /* 0x0010800509007388 */ /* 0x0001e80000000400 */
[----:B-1----:R-:W2:Y:S04]  /*142f0*/  LDL.LU R23, [R1+0x48] ;  /* 0x0000480001177983 */ /* 0x002ea80000300800 */
[----:B0-----:R-:W2:Y:S04]  /*14300*/  LDL.LU R5, [R1+0x24] ;  /* 0x0000240001057983 */ /* 0x001ea80000300800 */
        /* <DEDUP_REMOVED lines=27> */
[----:B---3--:R0:W-:Y:S04]  /*144c0*/  STS.U16 [R10+0x1500], R11 ;  /* 0x0015000b0a007388 */ /* 0x0081e80000000400 */
[----:B----4-:R1:W-:Y:S04]  /*144d0*/  STS.U16 [R10+0x100], R8 ;  /* 0x000100080a007388 */ /* 0x0103e80000000400 */
[----:B0-----:R-:W3:Y:S04]  /*144e0*/  LDL.LU R11, [R1+0xf14] ;  /* 0x000f1400010b7983 */ /* 0x001ee80000300800 */
[----:B--2---:R0:W-:Y:S04]  /*144f0*/  STS.U16 [R10+0x500], R6 ;  /* 0x000500060a007388 */ /* 0x0041e80000000400 */
[----:B-1----:R-:W2:Y:S04]  /*14500*/  LDL.LU R8, [R1+0x98] ;  /* 0x0000980001087983 */ /* 0x002ea80000300800 */
[----:B------:R1:W-:Y:S04]  /*14510*/  STS.U16 [R10+0x900], R2 ;  /* 0x000900020a007388 */ /* 0x0003e80000000400 */
[----:B0-----:R-:W4:Y:S04]  /*14520*/  LDL.LU R6, [R1+0x7c] ;  /* 0x00007c0001067983 */ /* 0x001f280000300800 */
[----:B------:R0:W-:Y:S04]  /*14530*/  STS.U16 [R10+0xd00], R23 ;  /* 0x000d00170a007388 */ /* 0x0001e80000000400 */
[----:B-1----:R-:W4:Y:S04]  /*14540*/  LDL.LU R2, [R1+0x60] ;  /* 0x0000600001027983 */ /* 0x002f280000300800 */
[----:B------:R1:W-:Y:S04]  /*14550*/  STS.U16 [R10+0x1100], R5 ;  /* 0x001100050a007388 */ /* 0x0003e80000000400 */
[----:B0-----:R-:W4:Y:S04]  /*14560*/  LDL.LU R23, [R1+0x44] ;  /* 0x0000440001177983 */ /* 0x001f280000300800 */
[----:B-1----:R-:W4:Y:S04]  /*14570*/  LDL.LU R5, [R1+0x20] ;  /* 0x0000200001057983 */ /* 0x002f280000300800 */
        /* <DEDUP_REMOVED lines=28> */
[----:B--2---:R1:W-:Y:S04]  /*14740*/  STS.U16 [R11+0x180], R8 ;  /* 0x000180080b007388 */ /* 0x0043e80000000400 */
[----:B0-----:R-:W2:Y:S04]  /*14750*/  LDL.LU R12, [R1+0xf10] ;  /* 0x000f1000010c7983 */ /* 0x001ea80000300800 */
[----:B----4-:R0:W-:Y:S04]  /*14760*/  STS.U16 [R11+0x580], R6 ;  /* 0x000580060b007388 */ /* 0x0101e80000000400 */
[----:B-1----:R-:W3:Y:S04]  /*14770*/  LDL.LU R8, [R1+0x94] ;  /* 0x0000940001087983 */ /* 0x002ee80000300800 */
        /* <DEDUP_REMOVED lines=45> */
[----:B-1----:R-:W4:Y:S01]  /*14a50*/  LDL.LU R5, [R1+0x18] ;  /* 0x0000180001057983 */ /* 0x002f220000300800 */
[----:B------:R-:W0:Y:S03]  /*14a60*/  S2R R16, SR_TID.X ;  /* 0x0000000000107919 */ /* 0x000e260000002100 */
[----:B------:R-:W-:Y:S04]  /*14a70*/  STS.U16 [R12+0x1a00], R244 ;  /* 0x001a00f40c007388 */ /* 0x000fe80000000400 */
[----:B------:R-:W-:Y:S04]  /*14a80*/  STS.U16 [R12+0x1e00], R236 ;  /* 0x001e00ec0c007388 */ /* 0x000fe80000000400 */
[----:B------:R-:W-:Y:S04]  /*14a90*/  STS.U16 [R12+0x2200], R230 ;  /* 0x002200e60c007388 */ /* 0x000fe80000000400 */
[----:B------:R-:W-:Y:S04]  /*14aa0*/  STS.U16 [R12+0x2600], R223 ;  /* 0x002600df0c007388 */ /* 0x000fe80000000400 */
[----:B------:R-:W-:Y:S04]  /*14ab0*/  STS.U16 [R12+0x2a00], R211 ;  /* 0x002a00d30c007388 */ /* 0x000fe80000000400 */
[----:B------:R-:W-:Y:S04]  /*14ac0*/  STS.U16 [R12+0x2e00], R199 ;  /* 0x002e00c70c007388 */ /* 0x000fe80000000400 */
[----:B------:R-:W-:Y:S01]  /*14ad0*/  STS.U16 [R12+0x3200], R187 ;  /* 0x003200bb0c007388 */ /* 0x000fe20000000400 */
[----:B0-----:R-:W-:-:S03]  /*14ae0*/  LOP3.LUT R16, R16, 0x7f, RZ, 0xc0, !PT ;  /* 0x0000007f10107812 */ /* 0x001fc600078ec0ff */
[----:B------:R-:W-:Y:S04]  /*14af0*/  STS.U16 [R12+0x3600], R175 ;  /* 0x003600af0c007388 */ /* 0x000fe80000000400 */
[----:B------:R-:W-:Y:S01]  /*14b00*/  STS.U16 [R12+0x3a00], R163 ;  /* 0x003a00a30c007388 */ /* 0x000fe20000000400 */
[----:B------:R-:W-:-:S03]  /*14b10*/  LOP3.LUT R15, R16, 0x80, RZ, 0xfc, !PT ;  /* 0x00000080100f7812 */ /* 0x000fc600078efcff */
        /* <DEDUP_REMOVED lines=21> */
[----:B------:R-:W2:Y:S04]  /*14c70*/  LDL.LU R16, [R1+0x8c] ;  /* 0x00008c0001107983 */ /* 0x000ea80000300800 */
        /* <DEDUP_REMOVED lines=10> */
[----:B------:R-:W4:Y:S04]  /*14d20*/  LDL.LU R225, [R1+0x108] ;  /* 0x0001080001e17983 */ /* 0x000f280000300800 */
[----:B------:R-:W4:Y:S04]  /*14d30*/  LDL.LU R223, [R1+0x10c] ;  /* 0x00010c0001df7983 */ /* 0x000f280000300800 */
[----:B------:R-:W4:Y:S04]  /*14d40*/  LDL.LU R219, [R1+0x104] ;  /* 0x0001040001db7983 */ /* 0x000f280000300800 */
[----:B------:R-:W-:Y:S04]  /*14d50*/  STL [R1+0xd7c], R13 ;  /* 0x000d7c0d01007387 */ /* 0x000fe80000100800 */
[----:B------:R-:W4:Y:S01]  /*14d60*/  LDL.LU R226, [R1+0x114] ;  /* 0x0001140001e27983 */ /* 0x000f220000300800 */
[----:B------:R-:W-:-:S03]  /*14d70*/  ISETP.GE.AND P1, PT, R15, R88, PT ;  /* 0x000000580f00720c */ /* 0x000fc60003f26270 */
[----:B------:R-:W-:Y:S04]  /*14d80*/  STS.U16 [R13+0x1a80], R243 ;  /* 0x001a80f30d007388 */ /* 0x000fe80000000400 */
[----:B------:R-:W-:Y:S01]  /*14d90*/  STS.U16 [R13+0x1e80], R235 ;  /* 0x001e80eb0d007388 */ /* 0x000fe20000000400 */
[----:B0-----:R-:W-:-:S03]  /*14da0*/  LOP3.LUT R3, R3, 0x7f, RZ, 0xc0, !PT ;  /* 0x0000007f03037812 */ /* 0x001fc600078ec0ff */
[----:B------:R-:W-:Y:S04]  /*14db0*/  STS.U16 [R13+0x2280], R229 ;  /* 0x002280e50d007388 */ /* 0x000fe80000000400 */
[----:B------:R-:W-:Y:S01]  /*14dc0*/  STS.U16 [R13+0x2680], R221 ;  /* 0x002680dd0d007388 */ /* 0x000fe20000000400 */
[----:B------:R-:W-:-:S03]  /*14dd0*/  ISETP.GE.AND P0, PT, R3, R88, PT ;  /* 0x000000580300720c */ /* 0x000fc60003f06270 */
        /* <DEDUP_REMOVED lines=22> */
[----:B------:R-:W4:Y:S04]  /*14f40*/  LDL R15, [R1+0xd20] ;  /* 0x000d2000010f7983 */ /* 0x000f280000100800 */
[----:B------:R-:W4:Y:S04]  /*14f50*/  LDL R4, [R1+0x4a8] ;  /* 0x0004a80001047983 */ /* 0x000f280000100800 */
[----:B--2---:R0:W-:Y:S04]  /*14f60*/  STS.U16 [R14+0x300], R16 ;  /* 0x000300100e007388 */ /* 0x0041e80000000400 */
[----:B---3--:R1:W-:Y:S04]  /*14f70*/  STS.U16 [R14+0x700], R8 ;  /* 0x000700080e007388 */ /* 0x0083e80000000400 */
[----:B0-----:R-:W2:Y:S04]  /*14f80*/  LDL R16, [R1+0xd28] ;  /* 0x000d280001107983 */ /* 0x001ea80000100800 */
[----:B----4-:R0:W-:Y:S04]  /*14f90*/  STS.U16 [R14+0xb00], R6 ;  /* 0x000b00060e007388 */ /* 0x0101e80000000400 */
[----:B-1----:R-:W3:Y:S04]  /*14fa0*/  LDL R8, [R1+0xd24] ;  /* 0x000d240001087983 */ /* 0x002ee80000100800 */
[----:B------:R1:W-:Y:S04]  /*14fb0*/  STS.U16 [R14+0xf00], R2 ;  /* 0x000f00020e007388 */ /* 0x0003e80000000400 */
[----:B0-----:R-:W4:Y:S04]  /*14fc0*/  LDL R6, [R1+0x4b0] ;  /* 0x0004b00001067983 */ /* 0x001f280000100800 */
[----:B-1----:R-:W4:Y:S04]  /*14fd0*/  LDL R2, [R1+0x4ac] ;  /* 0x0004ac0001027983 */ /* 0x002f280000100800 */
[----:B------:R0:W-:Y:S04]  /*14fe0*/  STS.U16 [R14+0x1b00], R5 ;  /* 0x001b00050e007388 */ /* 0x0001e80000000400 */
[----:B0-----:R-:W4:Y:S04]  /*14ff0*/  LDL R5, [R1+0x4b4] ;  /* 0x0004b40001057983 */ /* 0x001f280000100800 */
[----:B------:R-:W3:Y:S01]  /*15000*/  LDL.LU R3, [R1+0xd2c] ;  /* 0x000d2c0001037983 */ /* 0x000ee20000300800 */
[----:B------:R-:W-:Y:S01]  /*15010*/  PRMT R88, RZ, 0x7610, R88 ;  /* 0x00007610ff587816 */ /* 0x000fe20000000058 */
[----:B------:R-:W-:-:S02]  /*15020*/  @!P1 IMAD.MOV.U32 R90, RZ, RZ, R225 ;  /* 0x000000ffff5a9224 */ /* 0x000fc400078e00e1 */
[----:B------:R-:W-:Y:S01]  /*15030*/  @!P1 IMAD.MOV.U32 R91, RZ, RZ, R219 ;  /* 0x000000ffff5b9224 */ /* 0x000fe200078e00db */
[----:B------:R-:W-:Y:S01]  /*15040*/  STS.U16 [R14+0x1300], R23 ;  /* 0x001300170e007388 */ /* 0x000fe20000000400 */
[----:B------:R-:W-:-:S03]  /*15050*/  PRMT R89, RZ, 0x7610, R89 ;  /* 0x00007610ff597816 */ /* 0x000fc60000000059 */
[----:B------:R-:W-:Y:S04]  /*15060*/  STS.U16 [R14+0x1700], R251 ;  /* 0x001700fb0e007388 */ /* 0x000fe80000000400 */
[----:B------:R0:W-:Y:S04]  /*15070*/  STS.U16 [R14+0x1f00], R0 ;  /* 0x001f00000e007388 */ /* 0x0001e80000000400 */
[----:B------:R1:W4:Y:S01]  /*15080*/  @!P1 LDG.E.U16 R88, desc[UR60][R90.64] ;  /* 0x0000003c5a589981 */ /* 0x000322000c1e1500 */
[----:B------:R-:W-:Y:S02]  /*15090*/  PRMT R183, RZ, 0x7610, R183 ;  /* 0x00007610ffb77816 */ /* 0x000fe400000000b7 */
[----:B------:R-:W-:Y:S01]  /*150a0*/  PRMT R181, RZ, 0x7610, R181 ;  /* 0x00007610ffb57816 */ /* 0x000fe200000000b5 */
[----:B------:R-:W4:Y:S04]  /*150b0*/  LDL.LU R13, [R1+0x19c] ;  /* 0x00019c00010d7983 */ /* 0x000f280000300800 */
[----:B------:R-:W4:Y:S01]  /*150c0*/  LDL.LU R12, [R1+0x1c4] ;  /* 0x0001c400010c7983 */ /* 0x000f220000300800 */
[----:B-1----:R-:W-:-:S02]  /*150d0*/  @!P0 IMAD.MOV.U32 R90, RZ, RZ, R226 ;  /* 0x000000ffff5a8224 */ /* 0x002fc400078e00e2 */
[----:B------:R-:W-:Y:S01]  /*150e0*/  @!P0 IMAD.MOV.U32 R91, RZ, RZ, R223 ;  /* 0x000000ffff5b8224 */ /* 0x000fe200078e00df */
[----:B------:R-:W4:Y:S04]  /*150f0*/  LDL.LU R11, [R1+0x190] ;  /* 0x00019000010b7983 */ /* 0x000f280000300800 */
[----:B------:R2:W4:Y:S04]  /*15100*/  @!P0 LDG.E.U16 R89, desc[UR60][R90.64] ;  /* 0x0000003c5a598981 */ /* 0x000528000c1e1500 */
[----:B------:R-:W4:Y:S04]  /*15110*/  LDL.LU R10, [R1+0x1bc] ;  /* 0x0001bc00010a7983 */ /* 0x000f280000300800 */
[----:B------:R-:W4:Y:S04]  /*15120*/  LDL.LU R9, [R1+0x188] ;  /* 0x0001880001097983 */ /* 0x000f280000300800 */
[----:B------:R-:W4:Y:S04]  /*15130*/  LDL.LU R7, [R1+0x1b4] ;  /* 0x0001b40001077983 */ /* 0x000f280000300800 */
[----:B0-----:R-:W4:Y:S04]  /*15140*/  LDL.LU R0, [R1+0x180] ;  /* 0x0001800001007983 */ /* 0x001f280000300800 */
[----:B------:R-:W4:Y:S04]  /*15150*/  LDL.LU R251, [R1+0x1ac] ;  /* 0x0001ac0001fb7983 */ /* 0x000f280000300800 */
        /* <DEDUP_REMOVED lines=24> */
[----:B------:R-:W4:Y:S01]  /*152e0*/  LDL.LU R218, [R1+0x118] ;  /* 0x0001180001da7983 */ /* 0x000f220000300800 */
[----:B--2---:R-:W-:-:S02]  /*152f0*/  @!P0 IMAD.MOV.U32 R91, RZ, RZ, R16 ;  /* 0x000000ffff5b8224 */ /* 0x004fc400078e0010 */
[----:B---3--:R-:W-:-:S05]  /*15300*/  @!P0 IMAD.MOV.U32 R90, RZ, RZ, R3 ;  /* 0x000000ffff5a8224 */ /* 0x008fca00078e0003 */
[----:B------:R0:W2:Y:S02]  /*15310*/  @!P0 LDG.E.U16 R183, desc[UR60][R90.64] ;  /* 0x0000003c5ab78981 */ /* 0x0000a4000c1e1500 */
[----:B0-----:R-:W-:Y:S02]  /*15320*/  @!P1 IMAD.MOV.U32 R90, RZ, RZ, R8 ;  /* 0x000000ffff5a9224 */ /* 0x001fe400078e0008 */
[----:B------:R-:W-:-:S05]  /*15330*/  @!P1 IMAD.MOV.U32 R91, RZ, RZ, R15 ;  /* 0x000000ffff5b9224 */ /* 0x000fca00078e000f */
[----:B------:R0:W3:Y:S04]  /*15340*/  @!P1 LDG.E.U16 R181, desc[UR60][R90.64] ;  /* 0x0000003c5ab59981 */ /* 0x0000e8000c1e1500 */
[----:B------:R1:W-:Y:S04]  /*15350*/  STL [R1+0xd84], R225 ;  /* 0x000d84e101007387 */ /* 0x0003e80000100800 */
[----:B-1----:R-:W3:Y:S04]  /*15360*/  LDL.LU R225, [R1+0x1a4] ;  /* 0x0001a40001e17983 */ /* 0x002ee80000300800 */
[----:B------:R1:W-:Y:S04]  /*15370*/  STL [R1+0xd80], R219 ;  /* 0x000d80db01007387 */ /* 0x0003e80000100800 */
[----:B-1----:R-:W3:Y:S04]  /*15380*/  LDL.LU R219, [R1+0x1cc] ;  /* 0x0001cc0001db7983 */ /* 0x002ee80000300800 */
[----:B----4-:R-:W-:Y:S04]  /*15390*/  STL [R1+0xef4], R88 ;  /* 0x000ef45801007387 */ /* 0x010fe80000100800 */
[----:B------:R1:W-:Y:S04]  /*153a0*/  STL [R1+0xd8c], R226 ;  /* 0x000d8ce201007387 */ /* 0x0003e80000100800 */
[----:B-1----:R-:W4:Y:S04]  /*153b0*/  LDL.LU R226, [R1+0x1b0] ;  /* 0x0001b00001e27983 */ /* 0x002f280000300800 */
[----:B------:R1:W-:Y:S04]  /*153c0*/  STL [R1+0xd88], R223 ;  /* 0x000d88df01007387 */ /* 0x0003e80000100800 */
[----:B-1----:R-:W4:Y:S04]  /*153d0*/  LDL.LU R223, [R1+0x1d8] ;  /* 0x0001d80001df7983 */ /* 0x002f280000300800 */
[----:B------:R1:W-:Y:S04]  /*153e0*/  STL [R1+0xef8], R89 ;  /* 0x000ef85901007387 */ /* 0x0003e80000100800 */
[----:B------:R-:W4:Y:S04]  /*153f0*/  LDL R95, [R1+0x434] ;  /* 0x00043400015f7983 */ /* 0x000f280000100800 */
[----:B------:R-:W4:Y:S04]  /*15400*/  LDL R96, [R1+0x430] ;  /* 0x0004300001607983 */ /* 0x000f280000100800 */
[----:B------:R-:W4:Y:S04]  /*15410*/  LDL R94, [R1+0x428] ;  /* 0x00042800015e7983 */ /* 0x000f280000100800 */
[----:B-1----:R-:W4:Y:S04]  /*15420*/  LDL R89, [R1+0x42c] ;  /* 0x00042c0001597983 */ /* 0x002f280000100800 */
[----:B------:R-:W4:Y:S04]  /*15430*/  LDL R88, [R1+0x3ac] ;  /* 0x0003ac0001587983 */ /* 0x000f280000100800 */
[----:B------:R-:W4:Y:S04]  /*15440*/  LDL R23, [R1+0x3b0] ;  /* 0x0003b00001177983 */ /* 0x000f280000100800 */
[----:B------:R1:W-:Y:S01]  /*15450*/  STL [R1+0xefc], R3 ;  /* 0x000efc0301007387 */ /* 0x0003e20000100800 */
[----:B0-----:R-:W-:-:S02]  /*15460*/  @!P0 IMAD.MOV.U32 R91, RZ, RZ, R6 ;  /* 0x000000ffff5b8224 */ /* 0x001fc400078e0006 */
[----:B------:R-:W-:Y:S02]  /*15470*/  @!P0 IMAD.MOV.U32 R90, RZ, RZ, R5 ;  /* 0x000000ffff5a8224 */ /* 0x000fe400078e0005 */
[----:B------:R-:W-:Y:S02]  /*15480*/  @!P1 IMAD.MOV.U32 R93, RZ, RZ, R4 ;  /* 0x000000ffff5d9224 */ /* 0x000fe400078e0004 */
[----:B------:R-:W-:Y:S01]  /*15490*/  @!P1 IMAD.MOV.U32 R92, RZ, RZ, R2 ;  /* 0x000000ffff5c9224 */ /* 0x000fe200078e0002 */
[----:B--2---:R-:W-:Y:S04]  /*154a0*/  STL [R1+0xf00], R183 ;  /* 0x000f00b701007387 */ /* 0x004fe80000100800 */
[----:B------:R-:W2:Y:S04]  /*154b0*/  LDL R22, [R1+0x3a4] ;  /* 0x0003a40001167983 */ /* 0x000ea80000100800 */
[----:B------:R-:W2:Y:S04]  /*154c0*/  LDL R21, [R1+0x3a8] ;  /* 0x0003a80001157983 */ /* 0x000ea80000100800 */
[----:B------:R-:W2:Y:S04]  /*154d0*/  LDL R18, [R1+0x320] ;  /* 0x0003200001127983 */ /* 0x000ea80000100800 */
[----:B------:R-:W2:Y:S04]  /*154e0*/  LDL R17, [R1+0x324] ;  /* 0x0003240001117983 */ /* 0x000ea80000100800 */
[----:B------:R-:W2:Y:S04]  /*154f0*/  LDL R20, [R1+0x328] ;  /* 0x0003280001147983 */ /* 0x000ea80000100800 */
[----:B------:R-:W2:Y:S04]  /*15500*/  LDL R19, [R1+0x32c] ;  /* 0x00032c0001137983 */ /* 0x000ea80000100800 */
[----:B------:R-:W2:Y:S04]  /*15510*/  LDL R16, [R1+0x2a8] ;  /* 0x0002a80001107983 */ /* 0x000ea80000100800 */
[----:B------:R-:W2:Y:S04]  /*15520*/  LDL R15, [R1+0x2ac] ;  /* 0x0002ac00010f7983 */ /* 0x000ea80000100800 */
[----:B---3--:R-:W-:Y:S04]  /*15530*/  STL [R1+0xf04], R181 ;  /* 0x000f04b501007387 */ /* 0x008fe80000100800 */
[----:B------:R-:W3:Y:S04]  /*15540*/  LDL R8, [R1+0x2a0] ;  /* 0x0002a00001087983 */ /* 0x000ee80000100800 */
[----:B------:R-:W3:Y:S04]  /*15550*/  LDL R6, [R1+0x2a4] ;  /* 0x0002a40001067983 */ /* 0x000ee80000100800 */
[----:B------:R-:W3:Y:S04]  /*15560*/  LDL R5, [R1+0x228] ;  /* 0x0002280001057983 */ /* 0x000ee80000100800 */
[----:B------:R-:W3:Y:S04]  /*15570*/  LDL R4, [R1+0x22c] ;  /* 0x00022c0001047983 */ /* 0x000ee80000100800 */
[----:B-1----:R-:W3:Y:S04]  /*15580*/  LDL R3, [R1+0x220] ;  /* 0x0002200001037983 */ /* 0x002ee80000100800 */
[----:B------:R-:W3:Y:S01]  /*15590*/  LDL R2, [R1+0x224] ;  /* 0x0002240001027983 */ /* 0x000ee20000100800 */
[----:B------:R-:W-:-:S02]  /*155a0*/  PRMT R163, RZ, 0x7610, R163 ;  /* 0x00007610ffa37816 */ /* 0x000fc400000000a3 */
[----:B------:R-:W-:Y:S01]  /*155b0*/  PRMT R161, RZ, 0x7610, R161 ;  /* 0x00007610ffa17816 */ /* 0x000fe200000000a1 */
[----:B------:R-:W3:Y:S04]  /*155c0*/  LDL R107, [R1+0x420] ;  /* 0x00042000016b7983 */ /* 0x000ee80000100800 */
[----:B------:R0:W3:Y:S04]  /*155d0*/  @!P0 LDG.E.U16 R163, desc[UR60][R90.64] ;  /* 0x0000003c5aa38981 */ /* 0x0000e8000c1e1500 */
[----:B------:R4:W3:Y:S04]  /*155e0*/  @!P1 LDG.E.U16 R161, desc[UR60][R92.64] ;  /* 0x0000003c5ca19981 */ /* 0x0008e8000c1e1500 */
[----:B------:R-:W3:Y:S01]  /*155f0*/  LDL R106, [R1+0x424] ;  /* 0x00042400016a7983 */ /* 0x000ee20000100800 */
[----:B0-----:R-:W-:-:S02]  /*15600*/  PRMT R90, RZ, 0x7610, R90 ;  /* 0x00007610ff5a7816 */ /* 0x001fc4000000005a */
[----:B------:R-:W-:Y:S01]  /*15610*/  PRMT R91, RZ, 0x7610, R91 ;  /* 0x00007610ff5b7816 */ /* 0x000fe2000000005b */
[----:B----4-:R-:W-:Y:S02]  /*15620*/  @!P0 IMAD.MOV.U32 R92, RZ, RZ, R95 ;  /* 0x000000ffff5c8224 */ /* 0x010fe400078e005f */
[----:B------:R-:W-:Y:S02]  /*15630*/  @!P0 IMAD.MOV.U32 R93, RZ, RZ, R96 ;  /* 0x000000ffff5d8224 */ /* 0x000fe400078e0060 */
[----:B------:R-:W-:-:S03]  /*15640*/  @!P1 IMAD.MOV.U32 R95, RZ, RZ, R94 ;  /* 0x000000ffff5f9224 */ /* 0x000fc600078e005e */
[----:B------:R0:W4:Y:S01]  /*15650*/  @!P0 LDG.E.U16 R90, desc[UR60][R92.64] ;  /* 0x0000003c5c5a8981 */ /* 0x000122000c1e1500 */
[----:B------:R-:W-:-:S05]  /*15660*/  @!P1 IMAD.MOV.U32 R94, RZ, RZ, R89 ;  /* 0x000000ffff5e9224 */ /* 0x000fca00078e0059 */
[----:B------:R1:W4:Y:S01]  /*15670*/  @!P1 LDG.E.U16 R91, desc[UR60][R94.64] ;  /* 0x0000003c5e5b9981 */ /* 0x000322000c1e1500 */
[----:B0-----:R-:W-:Y:S02]  /*15680*/  PRMT R92, RZ, 0x7610, R92 ;  /* 0x00007610ff5c7816 */ /* 0x001fe4000000005c */
[----:B------:R-:W-:Y:S01]  /*15690*/  PRMT R93, RZ, 0x7610, R93 ;  /* 0x00007610ff5d7816 */ /* 0x000fe2000000005d */
[----:B-1----:R-:W-:Y:S02]  /*156a0*/  @!P0 IMAD.MOV.U32 R94, RZ, RZ, R23 ;  /* 0x000000ffff5e8224 */ /* 0x002fe400078e0017 */
[----:B------:R-:W-:-:S05]  /*156b0*/  @!P0 IMAD.MOV.U32 R95, RZ, RZ, R88 ;  /* 0x000000ffff5f8224 */ /* 0x000fca00078e0058 */
[----:B------:R0:W4:Y:S02]  /*156c0*/  @!P0 LDG.E.U16 R92, desc[UR60][R94.64] ;  /* 0x0000003c5e5c8981 */ /* 0x000124000c1e1500 */
[----:B0-----:R-:W-:Y:S02]  /*156d0*/  PRMT R95, RZ, 0x7610, R95 ;  /* 0x00007610ff5f7816 */ /* 0x001fe4000000005f */
[----:B------:R-:W-:Y:S01]  /*156e0*/  PRMT R94, RZ, 0x7610, R94 ;  /* 0x00007610ff5e7816 */ /* 0x000fe2000000005e */
[----:B--2---:R-:W-:Y:S02]  /*156f0*/  @!P1 IMAD.MOV.U32 R97, RZ, RZ, R22 ;  /* 0x000000ffff619224 */ /* 0x004fe400078e0016 */
[----:B------:R-:W-:Y:S02]  /*15700*/  @!P1 IMAD.MOV.U32 R96, RZ, RZ, R21 ;  /* 0x000000ffff609224 */ /* 0x000fe400078e0015 */
[----:B------:R-:W-:-:S03]  /*15710*/  @!P1 IMAD.MOV.U32 R99, RZ, RZ, R18 ;  /* 0x000000ffff639224 */ /* 0x000fc600078e0012 */
[----:B------:R0:W2:Y:S01]  /*15720*/  @!P1 LDG.E.U16 R93, desc[UR60][R96.64] ;  /* 0x0000003c605d9981 */ /* 0x0000a2000c1e1500 */
[----:B------:R-:W-:-:S05]  /*15730*/  @!P1 IMAD.MOV.U32 R98, RZ, RZ, R17 ;  /* 0x000000ffff629224 */ /* 0x000fca00078e0011 */
[----:B------:R1:W2:Y:S01]  /*15740*/  @!P1 LDG.E.U16 R95, desc[UR60][R98.64] ;  /* 0x0000003c625f9981 */ /* 0x0002a2000c1e1500 */
[----:B0-----:R-:W-:Y:S02]  /*15750*/  @!P0 IMAD.MOV.U32 R97, RZ, RZ, R20 ;  /* 0x000000ffff618224 */ /* 0x001fe400078e0014 */
[----:B------:R-:W-:-:S05]  /*15760*/  @!P0 IMAD.MOV.U32 R96, RZ, RZ, R19 ;  /* 0x000000ffff608224 */ /* 0x000fca00078e0013 */
[----:B------:R0:W2:Y:S01]  /*15770*/  @!P0 LDG.E.U16 R94, desc[UR60][R96.64] ;  /* 0x0000003c605e8981 */ /* 0x0000a2000c1e1500 */
[----:B-1----:R-:W-:Y:S02]  /*15780*/  @!P0 IMAD.MOV.U32 R99, RZ, RZ, R16 ;  /* 0x000000ffff638224 */ /* 0x002fe400078e0010 */
[----:B------:R-:W-:Y:S01]  /*15790*/  @!P0 IMAD.MOV.U32 R98, RZ, RZ, R15 ;  /* 0x000000ffff628224 */ /* 0x000fe200078e000f */
[----:B------:R-:W4:Y:S04]  /*157a0*/  LDL R16, [R1+0xd18] ;  /* 0x000d180001107983 */ /* 0x000f280000100800 */
[----:B------:R-:W2:Y:S01]  /*157b0*/  LDL R15, [R1+0xd1c] ;  /* 0x000d1c00010f7983 */ /* 0x000ea20000100800 */
[----:B0-----:R-:W-:Y:S01]  /*157c0*/  PRMT R97, RZ, 0x7610, R97 ;  /* 0x00007610ff617816 */ /* 0x001fe20000000061 */
[----:B---3--:R-:W-:-:S02]  /*157d0*/  @!P1 IMAD.MOV.U32 R101, RZ, RZ, R8 ;  /* 0x000000ffff659224 */ /* 0x008fc400078e0008 */
[----:B------:R-:W3:Y:S01]  /*157e0*/  LDL R8, [R1+0xd10] ;  /* 0x000d100001087983 */ /* 0x000ee20000100800 */
[----:B------:R-:W-:-:S03]  /*157f0*/  @!P1 IMAD.MOV.U32 R100, RZ, RZ, R6 ;  /* 0x000000ffff649224 */ /* 0x000fc600078e0006 */
[----:B------:R-:W3:Y:S04]  /*15800*/  LDL R6, [R1+0xd14] ;  /* 0x000d140001067983 */ /* 0x000ee80000100800 */
[----:B------:R0:W3:Y:S02]  /*15810*/  @!P1 LDG.E.U16 R97, desc[UR60][R100.64] ;  /* 0x0000003c64619981 */ /* 0x0000e4000c1e1500 */
[----:B0-----:R-:W-:Y:S02]  /*15820*/  @!P0 IMAD.MOV.U32 R100, RZ, RZ, R4 ;  /* 0x000000ffff648224 */ /* 0x001fe400078e0004 */
[----:B------:R-:W-:Y:S01]  /*15830*/  @!P0 IMAD.MOV.U32 R101, RZ, RZ, R5 ;  /* 0x000000ffff658224 */ /* 0x000fe200078e0005 */
[----:B------:R-:W3:Y:S04]  /*15840*/  LDL R4, [R1+0x4a4] ;  /* 0x0004a40001047983 */ /* 0x000ee80000100800 */
[----:B------:R-:W3:Y:S01]  /*15850*/  LDL R5, [R1+0x4a0] ;  /* 0x0004a00001057983 */ /* 0x000ee20000100800 */
[----:B------:R-:W-:-:S03]  /*15860*/  @!P1 IMAD.MOV.U32 R103, RZ, RZ, R3 ;  /* 0x000000ffff679224 */ /* 0x000fc600078e0003 */
[----:B------:R-:W3:Y:S01]  /*15870*/  LDL R3, [R1+0x498] ;  /* 0x0004980001037983 */ /* 0x000ee20000100800 */
[----:B------:R-:W-:-:S03]  /*15880*/  @!P1 IMAD.MOV.U32 R102, RZ, RZ, R2 ;  /* 0x000000ffff669224 */ /* 0x000fc600078e0002 */
[----:B------:R-:W3:Y:S01]  /*15890*/  LDL R2, [R1+0x49c] ;  /* 0x00049c0001027983 */ /* 0x000ee20000100800 */
[----:B------:R-:W-:-:S06]  /*158a0*/  PRMT R96, RZ, 0x7610, R96 ;  /* 0x00007610ff607816 */ /* 0x000fcc0000000060 */
[----:B------:R0:W3:Y:S02]  /*158b0*/  @!P0 LDG.E.U16 R96, desc[UR60][R98.64] ;  /* 0x0000003c62608981 */ /* 0x0000e4000c1e1500 */
[----:B0-----:R-:W-:Y:S02]  /*158c0*/  PRMT R98, RZ, 0x7610, R98 ;  /* 0x00007610ff627816 */ /* 0x001fe40000000062 */
[----:B------:R-:W-:-:S04]  /*158d0*/  PRMT R99, RZ, 0x7610, R99 ;  /* 0x00007610ff637816 */ /* 0x000fc80000000063 */
[----:B------:R0:W3:Y:S04]  /*158e0*/  @!P0 LDG.E.U16 R98, desc[UR60][R100.64] ;  /* 0x0000003c64628981 */ /* 0x0000e8000c1e1500 */
[----:B------:R1:W3:Y:S01]  /*158f0*/  @!P1 LDG.E.U16 R99, desc[UR60][R102.64] ;  /* 0x0000003c66639981 */ /* 0x0002e2000c1e1500 */
[----:B0-----:R-:W-:-:S03]  /*15900*/  PRMT R100, RZ, 0x7610, R100 ;  /* 0x00007610ff647816 */ /* 0x001fc60000000064 */
[----:B------:R0:W-:Y:S01]  /*15910*/  STL [R1+0xd94], R13 ;  /* 0x000d940d01007387 */ /* 0x0001e20000100800 */
[----:B-1----:R-:W-:Y:S02]  /*15920*/  @!P0 IMAD.MOV.U32 R102, RZ, RZ, R13 ;  /* 0x000000ffff668224 */ /* 0x002fe400078e000d */
[----:B------:R-:W-:Y:S01]  /*15930*/  @!P0 IMAD.MOV.U32 R103, RZ, RZ, R247 ;  /* 0x000000ffff678224 */ /* 0x000fe200078e00f7 */
[----:B0-----:R-:W3:Y:S04]  /*15940*/  LDL.LU R13, [R1+0x1b8] ;  /* 0x0001b800010d7983 */ /* 0x001ee80000300800 */
[----:B------:R0:W-:Y:S04]  /*15950*/  STL [R1+0xd90], R247 ;  /* 0x000d90f701007387 */ /* 0x0001e80000100800 */
[----:B------:R1:W3:Y:S04]  /*15960*/  @!P0 LDG.E.U16 R100, desc[UR60][R102.64] ;  /* 0x0000003c66648981 */ /* 0x0002e8000c1e1500 */
[----:B0-----:R-:W3:Y:S01]  /*15970*/  LDL.LU R247, [R1+0x1e0] ;  /* 0x0001e00001f77983 */ /* 0x001ee20000300800 */
[----:B-1----:R-:W-:-:S03]  /*15980*/  @!P1 IMAD.MOV.U32 R102, RZ, RZ, R11 ;  /* 0x000000ffff669224 */ /* 0x002fc600078e000b */
[----:B------:R0:W-:Y:S01]  /*15990*/  STL [R1+0xd9c], R11 ;  /* 0x000d9c0b01007387 */ /* 0x0001e20000100800 */
[----:B------:R-:W-:-:S03]  /*159a0*/  @!P1 IMAD.MOV.U32 R103, RZ, RZ, R243 ;  /* 0x000000ffff679224 */ /* 0x000fc600078e00f3 */
[----:B0-----:R-:W3:Y:S04]  /*159b0*/  LDL.LU R11, [R1+0x1c0] ;  /* 0x0001c000010b7983 */ /* 0x001ee80000300800 */
[----:B------:R0:W-:Y:S01]  /*159c0*/  STL [R1+0xd98], R243 ;  /* 0x000d98f301007387 */ /* 0x0001e20000100800 */
[----:B------:R-:W-:Y:S02]  /*159d0*/  PRMT R101, RZ, 0x7610, R101 ;  /* 0x00007610ff657816 */ /* 0x000fe40000000065 */
[----:B------:R-:W-:-:S04]  /*159e0*/  PRMT R179, RZ, 0x7610, R179 ;  /* 0x00007610ffb37816 */ /* 0x000fc800000000b3 */
[----:B------:R4:W3:Y:S04]  /*159f0*/  @!P1 LDG.E.U16 R101, desc[UR60][R102.64] ;  /* 0x0000003c66659981 */ /* 0x0008e8000c1e1500 */
[----:B0-----:R-:W3:Y:S04]  /*15a00*/  LDL.LU R243, [R1+0x1e8] ;  /* 0x0001e80001f37983 */ /* 0x001ee80000300800 */
[----:B------:R-:W3:Y:S04]  /*15a10*/  LDL R108, [R1+0x418] ;  /* 0x00041800016c7983 */ /* 0x000ee80000100800 */
        /* <DEDUP_REMOVED lines=8> */
[----:B------:R-:W3:Y:S01]  /*15aa0*/  LDL R17, [R1+0x314] ;  /* 0x0003140001117983 */ /* 0x000ee20000100800 */
[----:B------:R-:W-:-:S02]  /*15ab0*/  PRMT R157, RZ, 0x7610, R157 ;  /* 0x00007610ff9d7816 */ /* 0x000fc4000000009d */
[----:B------:R-:W-:Y:S01]  /*15ac0*/  PRMT R177, RZ, 0x7610, R177 ;  /* 0x00007610ffb17816 */ /* 0x000fe200000000b1 */
[----:B------:R-:W-:Y:S01]  /*15ad0*/  @!P0 IMAD.MOV.U32 R116, RZ, RZ, R9 ;  /* 0x000000ffff748224 */ /* 0x000fe200078e0009 */
[----:B------:R-:W3:Y:S01]  /*15ae0*/  LDL R123, [R1+0x488] ;  /* 0x00048800017b7983 */ /* 0x000ee20000100800 */
[----:B------:R-:W-:-:S03]  /*15af0*/  @!P0 IMAD.MOV.U32 R117, RZ, RZ, R239 ;  /* 0x000000ffff758224 */ /* 0x000fc600078e00ef */
[----:B------:R-:W3:Y:S04]  /*15b00*/  LDL R122, [R1+0x48c] ;  /* 0x00048c00017a7983 */ /* 0x000ee80000100800 */
[----:B------:R-:W3:Y:S04]  /*15b10*/  LDL R121, [R1+0x410] ;  /* 0x0004100001797983 */ /* 0x000ee80000100800 */
[----:B------:R-:W3:Y:S01]  /*15b20*/  LDL R120, [R1+0x414] ;  /* 0x0004140001787983 */ /* 0x000ee20000100800 */
[----:B----4-:R-:W-:-:S03]  /*15b30*/  @!P0 IMAD.MOV.U32 R103, RZ, RZ, R16 ;  /* 0x000000ffff678224 */ /* 0x010fc600078e0010 */
[----:B------:R-:W4:Y:S01]  /*15b40*/  LDL R16, [R1+0x298] ;  /* 0x0002980001107983 */ /* 0x000f220000100800 */
[----:B--2---:R-:W-:-:S03]  /*15b50*/  @!P0 IMAD.MOV.U32 R102, RZ, RZ, R15 ;  /* 0x000000ffff668224 */ /* 0x004fc600078e000f */
[----:B------:R-:W2:Y:S04]  /*15b60*/  LDL R15, [R1+0x29c] ;  /* 0x00029c00010f7983 */ /* 0x000ea80000100800 */
[----:B------:R3:W2:Y:S02]  /*15b70*/  @!P0 LDG.E.U16 R179, desc[UR60][R102.64] ;  /* 0x0000003c66b38981 */ /* 0x0006a4000c1e1500 */
[----:B---3--:R-:W-:Y:S02]  /*15b80*/  @!P1 IMAD.MOV.U32 R102, RZ, RZ, R6 ;  /* 0x000000ffff669224 */ /* 0x008fe400078e0006 */
[----:B------:R-:W-:Y:S01]  /*15b90*/  @!P1 IMAD.MOV.U32 R103, RZ, RZ, R8 ;  /* 0x000000ffff679224 */ /* 0x000fe200078e0008 */
[----:B------:R-:W3:Y:S04]  /*15ba0*/  LDL R6, [R1+0x294] ;  /* 0x0002940001067983 */ /* 0x000ee80000100800 */
[----:B------:R-:W3:Y:S01]  /*15bb0*/  LDL R8, [R1+0x290] ;  /* 0x0002900001087983 */ /* 0x000ee20000100800 */
[----:B------:R-:W-:-:S03]  /*15bc0*/  @!P0 IMAD.MOV.U32 R104, RZ, RZ, R4 ;  /* 0x000000ffff688224 */ /* 0x000fc600078e0004 */
[----:B------:R-:W3:Y:S01]  /*15bd0*/  @!P1 LDG.E.U16 R177, desc[UR60][R102.64] ;  /* 0x0000003c66b19981 */ /* 0x000ee2000c1e1500 */
[----:B------:R-:W-:-:S03]  /*15be0*/  @!P0 IMAD.MOV.U32 R105, RZ, RZ, R5 ;  /* 0x000000ffff698224 */ /* 0x000fc600078e0005 */
[----:B------:R-:W3:Y:S04]  /*15bf0*/  LDL R4, [R1+0x21c] ;  /* 0x00021c0001047983 */ /* 0x000ee80000100800 */
[----:B------:R-:W3:Y:S04]  /*15c00*/  LDL R5, [R1+0x214] ;  /* 0x0002140001057983 */ /* 0x000ee80000100800 */
[----:B------:R0:W3:Y:S02]  /*15c10*/  @!P0 LDG.E.U16 R157, desc[UR60][R104.64] ;  /* 0x0000003c689d8981 */ /* 0x0000e4000c1e1500 */
[----:B0-----:R-:W-:-:S02]  /*15c20*/  @!P1 IMAD.MOV.U32 R105, RZ, RZ, R3 ;  /* 0x000000ffff699224 */ /* 0x001fc400078e0003 */
[----:B------:R-:W3:Y:S01]  /*15c30*/  LDL R3, [R1+0x20c] ;  /* 0x00020c0001037983 */ /* 0x000ee20000100800 */
[----:B------:R-:W-:-:S03]  /*15c40*/  @!P1 IMAD.MOV.U32 R104, RZ, RZ, R2 ;  /* 0x000000ffff689224 */ /* 0x000fc600078e0002 */
[----:B------:R-:W3:Y:S01]  /*15c50*/  LDL R2, [R1+0x210] ;  /* 0x0002100001027983 */ /* 0x000ee20000100800 */
[----:B------:R-:W-:Y:S02]  /*15c60*/  PRMT R102, RZ, 0x7610, R102 ;  /* 0x00007610ff667816 */ /* 0x000fe40000000066 */
[----:B------:R-:W-:-:S04]  /*15c70*/  PRMT R103, RZ, 0x7610, R103 ;  /* 0x00007610ff677816 */ /* 0x000fc80000000067 */
[----:B------:R0:W3:Y:S04]  /*15c80*/  @!P1 LDG.E.U16 R102, desc[UR60][R104.64] ;  /* 0x0000003c68669981 */ /* 0x0000e8000c1e1500 */
[----:B------:R1:W3:Y:S01]  /*15c90*/  @!P0 LDG.E.U16 R103, desc[UR60][R106.64] ;  /* 0x0000003c6a678981 */ /* 0x0002e2000c1e1500 */
[----:B0-----:R-:W-:Y:S02]  /*15ca0*/  PRMT R104, RZ, 0x7610, R104 ;  /* 0x00007610ff687816 */ /* 0x001fe40000000068 */
[----:B------:R-:W-:Y:S01]  /*15cb0*/  PRMT R105, RZ, 0x7610, R105 ;  /* 0x00007610ff697816 */ /* 0x000fe20000000069 */
[----:B-1----:R-:W-:Y:S02]  /*15cc0*/  @!P1 IMAD.MOV.U32 R107, RZ, RZ, R108 ;  /* 0x000000ffff6b9224 */ /* 0x002fe400078e006c */
[----:B------:R-:W-:-:S02]  /*15cd0*/  @!P1 IMAD.MOV.U32 R106, RZ, RZ, R89 ;  /* 0x000000ffff6a9224 */ /* 0x000fc400078e0059 */
[----:B------:R-:W3:Y:S01]  /*15ce0*/  LDL R89, [R1+0x408] ;  /* 0x0004080001597983 */ /* 0x000ee20000100800 */
[----:B------:R-:W-:-:S03]  /*15cf0*/  @!P0 IMAD.MOV.U32 R109, RZ, RZ, R88 ;  /* 0x000000ffff6d8224 */ /* 0x000fc600078e0058 */
[----:B------:R0:W3:Y:S01]  /*15d00*/  @!P1 LDG.E.U16 R104, desc[UR60][R106.64] ;  /* 0x0000003c6a689981 */ /* 0x0000e2000c1e1500 */
[----:B------:R-:W-:-:S03]  /*15d10*/  @!P0 IMAD.MOV.U32 R108, RZ, RZ, R23 ;  /* 0x000000ffff6c8224 */ /* 0x000fc600078e0017 */
[----:B------:R-:W3:Y:S04]  /*15d20*/  LDL R88, [R1+0x40c] ;  /* 0x00040c0001587983 */ /* 0x000ee80000100800 */
[----:B------:R1:W3:Y:S01]  /*15d30*/  @!P0 LDG.E.U16 R105, desc[UR60][R108.64] ;  /* 0x0000003c6c698981 */ /* 0x0002e2000c1e1500 */
[----:B0-----:R-:W-:Y:S02]  /*15d40*/  PRMT R106, RZ, 0x7610, R106 ;  /* 0x00007610ff6a7816 */ /* 0x001fe4000000006a */
[----:B------:R-:W-:Y:S01]  /*15d50*/  PRMT R107, RZ, 0x7610, R107 ;  /* 0x00007610ff6b7816 */ /* 0x000fe2000000006b */
[----:B-1----:R-:W-:Y:S02]  /*15d60*/  @!P1 IMAD.MOV.U32 R108, RZ, RZ, R21 ;  /* 0x000000ffff6c9224 */ /* 0x002fe400078e0015 */
[----:B------:R-:W-:-:S02]  /*15d70*/  @!P1 IMAD.MOV.U32 R109, RZ, RZ, R22 ;  /* 0x000000ffff6d9224 */ /* 0x000fc400078e0016 */
[----:B------:R-:W-:Y:S02]  /*15d80*/  @!P0 IMAD.MOV.U32 R110, RZ, RZ, R19 ;  /* 0x000000ffff6e8224 */ /* 0x000fe400078e0013 */
[----:B------:R-:W-:Y:S01]  /*15d90*/  @!P0 IMAD.MOV.U32 R111, RZ, RZ, R20 ;  /* 0x000000ffff6f8224 */ /* 0x000fe200078e0014 */
[----:B------:R0:W3:Y:S04]  /*15da0*/  @!P1 LDG.E.U16 R106, desc[UR60][R108.64] ;  /* 0x0000003c6c6a9981 */ /* 0x0000e8000c1e1500 */
[----:B------:R1:W3:Y:S01]  /*15db0*/  @!P0 LDG.E.U16 R107, desc[UR60][R110.64] ;  /* 0x0000003c6e6b8981 */ /* 0x0002e2000c1e1500 */
[----:B0-----:R-:W-:Y:S02]  /*15dc0*/  PRMT R109, RZ, 0x7610, R109 ;  /* 0x00007610ff6d7816 */ /* 0x001fe4000000006d */
[----:B------:R-:W-:Y:S01]  /*15dd0*/  PRMT R108, RZ, 0x7610, R108 ;  /* 0x00007610ff6c7816 */ /* 0x000fe2000000006c */
[----:B-1----:R-:W-:-:S02]  /*15de0*/  @!P1 IMAD.MOV.U32 R110, RZ, RZ, R17 ;  /* 0x000000ffff6e9224 */ /* 0x002fc400078e0011 */
[----:B------:R-:W-:-:S05]  /*15df0*/  @!P1 IMAD.MOV.U32 R111, RZ, RZ, R18 ;  /* 0x000000ffff6f9224 */ /* 0x000fca00078e0012 */
[----:B------:R0:W3:Y:S02]  /*15e00*/  @!P1 LDG.E.U16 R108, desc[UR60][R110.64] ;  /* 0x0000003c6e6c9981 */ /* 0x0000e4000c1e1500 */
[----:B0-----:R-:W-:Y:S01]  /*15e10*/  PRMT R111, RZ, 0x7610, R111 ;  /* 0x00007610ff6f7816 */ /* 0x001fe2000000006f */
[----:B----4-:R-:W-:Y:S02]  /*15e20*/  @!P0 IMAD.MOV.U32 R113, RZ, RZ, R16 ;  /* 0x000000ffff718224 */ /* 0x010fe400078e0010 */
[----:B--2---:R-:W-:-:S05]  /*15e30*/  @!P0 IMAD.MOV.U32 R112, RZ, RZ, R15 ;  /* 0x000000ffff708224 */ /* 0x004fca00078e000f */
[----:B------:R3:W2:Y:S02]  /*15e40*/  @!P0 LDG.E.U16 R109, desc[UR60][R112.64] ;  /* 0x0000003c706d8981 */ /* 0x0006a4000c1e1500 */
[----:B---3--:R-:W-:Y:S02]  /*15e50*/  @!P1 IMAD.MOV.U32 R112, RZ, RZ, R6 ;  /* 0x000000ffff709224 */ /* 0x008fe400078e0006 */
[----:B------:R-:W3:Y:S01]  /*15e60*/  LDL R6, [R1+0xd0c] ;  /* 0x000d0c0001067983 */ /* 0x000ee20000100800 */
[----:B------:R-:W-:-:S03]  /*15e70*/  @!P1 IMAD.MOV.U32 R113, RZ, RZ, R8 ;  /* 0x000000ffff719224 */ /* 0x000fc600078e0008 */
[----:B------:R-:W4:Y:S01]  /*15e80*/  LDL R8, [R1+0xd08] ;  /* 0x000d080001087983 */ /* 0x000f220000100800 */
[----:B------:R-:W-:-:S03]  /*15e90*/  @!P0 IMAD.MOV.U32 R114, RZ, RZ, R4 ;  /* 0x000000ffff728224 */ /* 0x000fc600078e0004 */
[----:B------:R-:W2:Y:S01]  /*15ea0*/  LDL R4, [R1+0xd04] ;  /* 0x000d040001047983 */ /* 0x000ea20000100800 */
[----:B------:R-:W-:-:S03]  /*15eb0*/  @!P0 IMAD.MOV.U32 R115, RZ, RZ, R5 ;  /* 0x000000ffff738224 */ /* 0x000fc600078e0005 */
[----:B------:R-:W2:Y:S04]  /*15ec0*/  LDL R5, [R1+0xd00] ;  /* 0x000d000001057983 */ /* 0x000ea80000100800 */
[----:B------:R0:W2:Y:S02]  /*15ed0*/  @!P0 LDG.E.U16 R111, desc[UR60][R114.64] ;  /* 0x0000003c726f8981 */ /* 0x0000a4000c1e1500 */
[----:B0-----:R-:W-:Y:S02]  /*15ee0*/  @!P1 IMAD.MOV.U32 R115, RZ, RZ, R3 ;  /* 0x000000ffff739224 */ /* 0x001fe400078e0003 */
[----:B------:R-:W3:Y:S01]  /*15ef0*/  LDL R3, [R1+0x490] ;  /* 0x0004900001037983 */ /* 0x000ee20000100800 */
[----:B------:R-:W-:-:S03]  /*15f00*/  @!P1 IMAD.MOV.U32 R114, RZ, RZ, R2 ;  /* 0x000000ffff729224 */ /* 0x000fc600078e0002 */
[----:B------:R-:W4:Y:S01]  /*15f10*/  LDL R2, [R1+0x494] ;  /* 0x0004940001027983 */ /* 0x000f220000100800 */
[----:B------:R-:W-:-:S06]  /*15f20*/  PRMT R110, RZ, 0x7610, R110 ;  /* 0x00007610ff6e7816 */ /* 0x000fcc000000006e */
[----:B------:R0:W2:Y:S04]  /*15f30*/  @!P1 LDG.E.U16 R110, desc[UR60][R112.64] ;  /* 0x0000003c706e9981 */ /* 0x0000a8000c1e1500 */
[----:B------:R1:W-:Y:S01]  /*15f40*/  STL [R1+0xda4], R9 ;  /* 0x000da40901007387 */ /* 0x0003e20000100800 */
[----:B0-----:R-:W-:-:S03]  /*15f50*/  PRMT R113, RZ, 0x7610, R113 ;  /* 0x00007610ff717816 */ /* 0x001fc60000000071 */
[----:B-1----:R-:W2:Y:S04]  /*15f60*/  LDL.LU R9, [R1+0x1c8] ;  /* 0x0001c80001097983 */ /* 0x002ea80000300800 */
[----:B------:R0:W-:Y:S01]  /*15f70*/  STL [R1+0xda0], R239 ;  /* 0x000da0ef01007387 */ /* 0x0001e20000100800 */
[----:B------:R-:W-:-:S03]  /*15f80*/  PRMT R112, RZ, 0x7610, R112 ;  /* 0x00007610ff707816 */ /* 0x000fc60000000070 */
[----:B------:R1:W2:Y:S04]  /*15f90*/  @!P0 LDG.E.U16 R113, desc[UR60][R116.64] ;  /* 0x0000003c74718981 */ /* 0x0002a8000c1e1500 */
[----:B------:R1:W2:Y:S04]  /*15fa0*/  @!P1 LDG.E.U16 R112, desc[UR60][R114.64] ;  /* 0x0000003c72709981 */ /* 0x0002a8000c1e1500 */
[----:B0-----:R-:W2:Y:S01]  /*15fb0*/  LDL.LU R239, [R1+0x1f0] ;  /* 0x0001f00001ef7983 */ /* 0x001ea20000300800 */
[----:B-1----:R-:W-:-:S03]  /*15fc0*/  @!P1 IMAD.MOV.U32 R116, RZ, RZ, R0 ;  /* 0x000000ffff749224 */ /* 0x002fc600078e0000 */
[----:B------:R0:W-:Y:S01]  /*15fd0*/  STL [R1+0xdac], R0 ;  /* 0x000dac0001007387 */ /* 0x0001e20000100800 */
[----:B------:R-:W-:Y:S01]  /*15fe0*/  @!P1 IMAD.MOV.U32 R117, RZ, RZ, R237 ;  /* 0x000000ffff759224 */ /* 0x000fe200078e00ed */
[----:B------:R-:W-:Y:S02]  /*15ff0*/  PRMT R114, RZ, 0x7610, R114 ;  /* 0x00007610ff727816 */ /* 0x000fe40000000072 */
[----:B------:R-:W-:-:S04]  /*16000*/  PRMT R175, RZ, 0x7610, R175 ;  /* 0x00007610ffaf7816 */ /* 0x000fc800000000af */
[----:B------:R1:W2:Y:S04]  /*16010*/  @!P1 LDG.E.U16 R114, desc[UR60][R116.64] ;  /* 0x0000003c74729981 */ /* 0x0002a8000c1e1500 */
[----:B0-----:R-:W2:Y:S04]  /*16020*/  LDL.LU R0, [R1+0x1d4] ;  /* 0x0001d40001007983 */ /* 0x001ea80000300800 */
[----:B------:R0:W-:Y:S04]  /*16030*/  STL [R1+0xda8], R237 ;  /* 0x000da8ed01007387 */ /* 0x0001e80000100800 */
[----:B0-----:R-:W2:Y:S04]  /*16040*/  LDL.LU R237, [R1+0x1fc] ;  /* 0x0001fc0001ed7983 */ /* 0x001ea80000300800 */
        /* <DEDUP_REMOVED lines=8> */
[----:B------:R-:W2:Y:S01]  /*160d0*/  LDL R16, [R1+0x304] ;  /* 0x0003040001107983 */ /* 0x000ea20000100800 */
[----:B---3--:R-:W-:-:S02]  /*160e0*/  @!P0 IMAD.MOV.U32 R119, RZ, RZ, R3 ;  /* 0x000000ffff778224 */ /* 0x008fc400078e0003 */
[----:B----4-:R-:W-:Y:S01]  /*160f0*/  @!P0 IMAD.MOV.U32 R118, RZ, RZ, R2 ;  /* 0x000000ffff768224 */ /* 0x010fe200078e0002 */
[----:B------:R-:W3:Y:S01]  /*16100*/  LDL R3, [R1+0x208] ;  /* 0x0002080001037983 */ /* 0x000ee20000100800 */
[----:B-1----:R-:W-:Y:S02]  /*16110*/  @!P0 IMAD.MOV.U32 R116, RZ, RZ, R6 ;  /* 0x000000ffff748224 */ /* 0x002fe400078e0006 */
[----:B------:R-:W-:Y:S01]  /*16120*/  @!P0 IMAD.MOV.U32 R117, RZ, RZ, R8 ;  /* 0x000000ffff758224 */ /* 0x000fe200078e0008 */
[----:B------:R-:W4:Y:S04]  /*16130*/  LDL R2, [R1+0x200] ;  /* 0x0002000001027983 */ /* 0x000f280000100800 */
[----:B------:R-:W3:Y:S04]  /*16140*/  LDL R8, [R1+0x28c] ;  /* 0x00028c0001087983 */ /* 0x000ee80000100800 */
[----:B------:R2:W4:Y:S01]  /*16150*/  @!P0 LDG.E.U16 R175, desc[UR60][R116.64] ;  /* 0x0000003c74af8981 */ /* 0x000522000c1e1500 */
[----:B------:R-:W-:-:S02]  /*16160*/  PRMT R173, RZ, 0x7610, R173 ;  /* 0x00007610ffad7816 */ /* 0x000fc400000000ad */
[----:B------:R-:W-:Y:S01]  /*16170*/  PRMT R115, RZ, 0x7610, R115 ;  /* 0x00007610ff737816 */ /* 0x000fe20000000073 */
[----:B------:R-:W4:Y:S04]  /*16180*/  LDL R6, [R1+0x280] ;  /* 0x0002800001067983 */ /* 0x000f280000100800 */
[----:B------:R-:W4:Y:S01]  /*16190*/  LDL R133, [R1+0x480] ;  /* 0x0004800001857983 */ /* 0x000f220000100800 */
[----:B--2---:R-:W-:Y:S02]  /*161a0*/  @!P1 IMAD.MOV.U32 R116, RZ, RZ, R4 ;  /* 0x000000ffff749224 */ /* 0x004fe400078e0004 */
[----:B------:R-:W-:Y:S01]  /*161b0*/  @!P1 IMAD.MOV.U32 R117, RZ, RZ, R5 ;  /* 0x000000ffff759224 */ /* 0x000fe200078e0005 */
[----:B------:R-:W2:Y:S04]  /*161c0*/  LDL R4, [R1+0x204] ;  /* 0x0002040001047983 */ /* 0x000ea80000100800 */
[----:B------:R-:W4:Y:S04]  /*161d0*/  LDL R5, [R1+0x284] ;  /* 0x0002840001057983 */ /* 0x000f280000100800 */
[----:B------:R0:W4:Y:S04]  /*161e0*/  @!P1 LDG.E.U16 R173, desc[UR60][R116.64] ;  /* 0x0000003c74ad9981 */ /* 0x000128000c1e1500 */
[----:B------:R1:W4:Y:S04]  /*161f0*/  @!P0 LDG.E.U16 R115, desc[UR60][R118.64] ;  /* 0x0000003c76738981 */ /* 0x000328000c1e1500 */
[----:B------:R-:W4:Y:S01]  /*16200*/  LDL R132, [R1+0x484] ;  /* 0x0004840001847983 */ /* 0x000f220000100800 */
[----:B0-----:R-:W-:-:S02]  /*16210*/  PRMT R116, RZ, 0x7610, R116 ;  /* 0x00007610ff747816 */ /* 0x001fc40000000074 */
[----:B------:R-:W-:Y:S01]  /*16220*/  PRMT R117, RZ, 0x7610, R117 ;  /* 0x00007610ff757816 */ /* 0x000fe20000000075 */
[----:B------:R-:W4:Y:S01]  /*16230*/  LDL R134, [R1+0x478] ;  /* 0x0004780001867983 */ /* 0x000f220000100800 */
[----:B-1----:R-:W-:Y:S02]  /*16240*/  @!P1 IMAD.MOV.U32 R118, RZ, RZ, R122 ;  /* 0x000000ffff769224 */ /* 0x002fe400078e007a */
[----:B------:R-:W-:Y:S02]  /*16250*/  @!P1 IMAD.MOV.U32 R119, RZ, RZ, R123 ;  /* 0x000000ffff779224 */ /* 0x000fe400078e007b */
[----:B------:R0:W4:Y:S04]  /*16260*/  @!P0 LDG.E.U16 R117, desc[UR60][R120.64] ;  /* 0x0000003c78758981 */ /* 0x000128000c1e1500 */
[----:B------:R1:W4:Y:S01]  /*16270*/  @!P1 LDG.E.U16 R116, desc[UR60][R118.64] ;  /* 0x0000003c76749981 */ /* 0x000322000c1e1500 */
[----:B0-----:R-:W-:-:S02]  /*16280*/  @!P1 IMAD.MOV.U32 R120, RZ, RZ, R88 ;  /* 0x000000ffff789224 */ /* 0x001fc400078e0058 */
[----:B------:R-:W-:Y:S01]  /*16290*/  @!P1 IMAD.MOV.U32 R121, RZ, RZ, R89 ;  /* 0x000000ffff799224 */ /* 0x000fe200078e0059 */
[----:B------:R-:W4:Y:S01]  /*162a0*/  LDL R88, [R1+0x400] ;  /* 0x0004000001587983 */ /* 0x000f220000100800 */
[----:B-1----:R-:W-:Y:S02]  /*162b0*/  PRMT R118, RZ, 0x7610, R118 ;  /* 0x00007610ff767816 */ /* 0x002fe40000000076 */
[----:B------:R-:W-:Y:S01]  /*162c0*/  PRMT R119, RZ, 0x7610, R119 ;  /* 0x00007610ff777816 */ /* 0x000fe20000000077 */
[----:B------:R-:W4:Y:S01]  /*162d0*/  LDL R89, [R1+0x47c] ;  /* 0x00047c0001597983 */ /* 0x000f220000100800 */
[----:B------:R-:W-:-:S03]  /*162e0*/  @!P0 IMAD.MOV.U32 R123, RZ, RZ, R23 ;  /* 0x000000ffff7b8224 */ /* 0x000fc600078e0017 */
[----:B------:R0:W4:Y:S01]  /*162f0*/  @!P1 LDG.E.U16 R118, desc[UR60][R120.64] ;  /* 0x0000003c78769981 */ /* 0x000122000c1e1500 */
[----:B------:R-:W-:-:S03]  /*16300*/  @!P0 IMAD.MOV.U32 R122, RZ, RZ, R22 ;  /* 0x000000ffff7a8224 */ /* 0x000fc600078e0016 */
[----:B------:R-:W4:Y:S04]  /*16310*/  LDL R23, [R1+0x404] ;  /* 0x0004040001177983 */ /* 0x000f280000100800 */
[----:B------:R1:W4:Y:S01]  /*16320*/  @!P0 LDG.E.U16 R119, desc[UR60][R122.64] ;  /* 0x0000003c7a778981 */ /* 0x000322000c1e1500 */
[----:B0-----:R-:W-:Y:S02]  /*16330*/  PRMT R120, RZ, 0x7610, R120 ;  /* 0x00007610ff787816 */ /* 0x001fe40000000078 */
[----:B------:R-:W-:Y:S01]  /*16340*/  PRMT R121, RZ, 0x7610, R121 ;  /* 0x00007610ff797816 */ /* 0x000fe20000000079 */
[----:B------:R-:W4:Y:S01]  /*16350*/  LDL R22, [R1+0x3f8] ;  /* 0x0003f80001167983 */ /* 0x000f220000100800 */
[----:B-1----:R-:W-:Y:S02]  /*16360*/  @!P1 IMAD.MOV.U32 R122, RZ, RZ, R20 ;  /* 0x000000ffff7a9224 */ /* 0x002fe400078e0014 */
[----:B------:R-:W-:Y:S01]  /*16370*/  @!P1 IMAD.MOV.U32 R123, RZ, RZ, R21 ;  /* 0x000000ffff7b9224 */ /* 0x000fe200078e0015 */
[----:B------:R-:W4:Y:S01]  /*16380*/  LDL R20, [R1+0x378] ;  /* 0x0003780001147983 */ /* 0x000f220000100800 */
[----:B------:R-:W-:-:S02]  /*16390*/  @!P0 IMAD.MOV.U32 R124, RZ, RZ, R18 ;  /* 0x000000ffff7c8224 */ /* 0x000fc400078e0012 */
[----:B------:R-:W-:Y:S01]  /*163a0*/  @!P0 IMAD.MOV.U32 R125, RZ, RZ, R19 ;  /* 0x000000ffff7d8224 */ /* 0x000fe200078e0013 */
[----:B------:R0:W4:Y:S01]  /*163b0*/  @!P1 LDG.E.U16 R120, desc[UR60][R122.64] ;  /* 0x0000003c7a789981 */ /* 0x000122000c1e1500 */
[----:B------:R-:W-:-:S03]  /*163c0*/  @!P0 IMAD.MOV.U32 R127, RZ, RZ, R15 ;  /* 0x000000ffff7f8224 */ /* 0x000fc600078e000f */
[----:B------:R1:W4:Y:S01]  /*163d0*/  @!P0 LDG.E.U16 R121, desc[UR60][R124.64] ;  /* 0x0000003c7c798981 */ /* 0x000322000c1e1500 */
[----:B------:R-:W-:-:S03]  /*163e0*/  @!P0 IMAD.MOV.U32 R130, RZ, RZ, R250 ;  /* 0x000000ffff828224 */ /* 0x000fc600078e00fa */
[----:B------:R-:W4:Y:S01]  /*163f0*/  LDL R21, [R1+0x3fc] ;  /* 0x0003fc0001157983 */ /* 0x000f220000100800 */
[----:B0-----:R-:W-:Y:S02]  /*16400*/  PRMT R123, RZ, 0x7610, R123 ;  /* 0x00007610ff7b7816 */ /* 0x001fe4000000007b */
[----:B------:R-:W-:Y:S01]  /*16410*/  PRMT R122, RZ, 0x7610, R122 ;  /* 0x00007610ff7a7816 */ /* 0x000fe2000000007a */
[----:B------:R-:W4:Y:S01]  /*16420*/  LDL R19, [R1+0x37c] ;  /* 0x00037c0001137983 */ /* 0x000f220000100800 */
[----:B-1----:R-:W-:Y:S02]  /*16430*/  @!P1 IMAD.MOV.U32 R124, RZ, RZ, R16 ;  /* 0x000000ffff7c9224 */ /* 0x002fe400078e0010 */
[----:B------:R-:W-:Y:S01]  /*16440*/  @!P1 IMAD.MOV.U32 R125, RZ, RZ, R17 ;  /* 0x000000ffff7d9224 */ /* 0x000fe200078e0011 */
[----:B------:R-:W4:Y:S04]  /*16450*/  LDL R18, [R1+0x370] ;  /* 0x0003700001127983 */ /* 0x000f280000100800 */
[----:B------:R0:W4:Y:S01]  /*16460*/  @!P1 LDG.E.U16 R122, desc[UR60][R124.64] ;  /* 0x0000003c7c7a9981 */ /* 0x000122000c1e1500 */
[----:B------:R-:W-:-:S03]  /*16470*/  @!P0 IMAD.MOV.U32 R131, RZ, RZ, R235 ;  /* 0x000000ffff838224 */ /* 0x000fc600078e00eb */
[----:B------:R-:W4:Y:S04]  /*16480*/  LDL R17, [R1+0x374] ;  /* 0x0003740001117983 */ /* 0x000f280000100800 */
[----:B------:R-:W4:Y:S01]  /*16490*/  LDL R16, [R1+0x2f8] ;  /* 0x0002f80001107983 */ /* 0x000f220000100800 */
[----:B0-----:R-:W-:Y:S01]  /*164a0*/  PRMT R125, RZ, 0x7610, R125 ;  /* 0x00007610ff7d7816 */ /* 0x001fe2000000007d */
[----:B---3--:R-:W-:Y:S02]  /*164b0*/  @!P0 IMAD.MOV.U32 R126, RZ, RZ, R8 ;  /* 0x000000ffff7e8224 */ /* 0x008fe400078e0008 */
[----:B------:R-:W3:Y:S04]  /*164c0*/  LDL R15, [R1+0x2fc] ;  /* 0x0002fc00010f7983 */ /* 0x000ee80000100800 */
[----:B------:R4:W3:Y:S01]  /*164d0*/  @!P0 LDG.E.U16 R123, desc[UR60][R126.64] ;  /* 0x0000003c7e7b8981 */ /* 0x0008e2000c1e1500 */
[----:B------:R-:W-:-:S03]  /*164e0*/  @!P0 IMAD.MOV.U32 R128, RZ, RZ, R3 ;  /* 0x000000ffff808224 */ /* 0x000fc600078e0003 */
[----:B------:R-:W3:Y:S01]  /*164f0*/  LDL R3, [R1+0xcf0] ;  /* 0x000cf00001037983 */ /* 0x000ee20000100800 */
[----:B--2---:R-:W-:-:S03]  /*16500*/  @!P0 IMAD.MOV.U32 R129, RZ, RZ, R4 ;  /* 0x000000ffff818224 */ /* 0x004fc600078e0004 */
[----:B------:R-:W2:Y:S01]  /*16510*/  LDL R4, [R1+0xcfc] ;  /* 0x000cfc0001047983 */ /* 0x000ea20000100800 */
[----:B----4-:R-:W-:-:S03]  /*16520*/  @!P1 IMAD.MOV.U32 R126, RZ, RZ, R5 ;  /* 0x000000ffff7e9224 */ /* 0x010fc600078e0005 */
[----:B------:R-:W4:Y:S04]  /*16530*/  LDL R5, [R1+0xcf8] ;  /* 0x000cf80001057983 */ /* 0x000f280000100800 */
[----:B------:R0:W3:Y:S02]  /*16540*/  @!P0 LDG.E.U16 R125, desc[UR60][R128.64] ;  /* 0x0000003c807d8981 */ /* 0x0000e4000c1e1500 */
[----:B0-----:R-:W-:Y:S02]  /*16550*/  @!P1 IMAD.MOV.U32 R128, RZ, RZ, R2 ;  /* 0x000000ffff809224 */ /* 0x001fe400078e0002 */
[----:B------:R-:W3:Y:S01]  /*16560*/  LDL R2, [R1+0xcf4] ;  /* 0x000cf40001027983 */ /* 0x000ee20000100800 */
[----:B------:R-:W-:Y:S01]  /*16570*/  PRMT R124, RZ, 0x7610, R124 ;  /* 0x00007610ff7c7816 */ /* 0x000fe2000000007c */
[----:B------:R-:W-:-:S02]  /*16580*/  @!P1 IMAD.MOV.U32 R127, RZ, RZ, R6 ;  /* 0x000000ffff7f9224 */ /* 0x000fc400078e0006 */
[----:B------:R-:W-:Y:S01]  /*16590*/  @!P1 IMAD.MOV.U32 R129, RZ, RZ, R237 ;  /* 0x000000ffff819224 */ /* 0x000fe200078e00ed */
[----:B------:R0:W-:Y:S04]  /*165a0*/  STL [R1+0xdb4], R237 ;  /* 0x000db4ed01007387 */ /* 0x0001e80000100800 */
[----:B------:R1:W3:Y:S04]  /*165b0*/  @!P1 LDG.E.U16 R124, desc[UR60][R126.64] ;  /* 0x0000003c7e7c9981 */ /* 0x0002e8000c1e1500 */
[----:B0-----:R-:W3:Y:S01]  /*165c0*/  LDL.LU R237, [R1+0x1e4] ;  /* 0x0001e40001ed7983 */ /* 0x001ee20000300800 */
[----:B-1----:R-:W-:-:S03]  /*165d0*/  PRMT R127, RZ, 0x7610, R127 ;  /* 0x00007610ff7f7816 */ /* 0x002fc6000000007f */
[----:B------:R0:W-:Y:S01]  /*165e0*/  STL [R1+0xdb8], R250 ;  /* 0x000db8fa01007387 */ /* 0x0001e20000100800 */
[----:B------:R-:W-:-:S03]  /*165f0*/  PRMT R126, RZ, 0x7610, R126 ;  /* 0x00007610ff7e7816 */ /* 0x000fc6000000007e */
[----:B------:R1:W3:Y:S04]  /*16600*/  @!P0 LDG.E.U16 R127, desc[UR60][R130.64] ;  /* 0x0000003c827f8981 */ /* 0x0002e8000c1e1500 */
[----:B------:R1:W3:Y:S04]  /*16610*/  @!P1 LDG.E.U16 R126, desc[UR60][R128.64] ;  /* 0x0000003c807e9981 */ /* 0x0002e8000c1e1500 */
[----:B0-----:R-:W3:Y:S01]  /*16620*/  LDL.LU R250, [R1+0x1ec] ;  /* 0x0001ec0001fa7983 */ /* 0x001ee20000300800 */
[----:B-1----:R-:W-:-:S03]  /*16630*/  @!P1 IMAD.MOV.U32 R130, RZ, RZ, R248 ;  /* 0x000000ffff829224 */ /* 0x002fc600078e00f8 */
[----:B------:R0:W-:Y:S01]  /*16640*/  STL [R1+0xdb0], R235 ;  /* 0x000db0eb01007387 */ /* 0x0001e20000100800 */
[----:B------:R-:W-:Y:S01]  /*16650*/  @!P1 IMAD.MOV.U32 R131, RZ, RZ, R233 ;  /* 0x000000ffff839224 */ /* 0x000fe200078e00e9 */
[----:B------:R-:W-:Y:S02]  /*16660*/  PRMT R128, RZ, 0x7610, R128 ;  /* 0x00007610ff807816 */ /* 0x000fe40000000080 */
[----:B------:R-:W-:-:S04]  /*16670*/  PRMT R171, RZ, 0x7610, R171 ;  /* 0x00007610ffab7816 */ /* 0x000fc800000000ab */
[----:B------:R2:W3:Y:S04]  /*16680*/  @!P1 LDG.E.U16 R128, desc[UR60][R130.64] ;  /* 0x0000003c82809981 */ /* 0x0004e8000c1e1500 */
[----:B0-----:R-:W3:Y:S04]  /*16690*/  LDL.LU R235, [R1+0x1dc] ;  /* 0x0001dc0001eb7983 */ /* 0x001ee80000300800 */
[----:B------:R0:W-:Y:S04]  /*166a0*/  STL [R1+0xdc0], R248 ;  /* 0x000dc0f801007387 */ /* 0x0001e80000100800 */
[----:B0-----:R-:W3:Y:S04]  /*166b0*/  LDL.LU R248, [R1+0x230] ;  /* 0x0002300001f87983 */ /* 0x001ee80000300800 */
[----:B------:R0:W-:Y:S04]  /*166c0*/  STL [R1+0xdbc], R233 ;  /* 0x000dbce901007387 */ /* 0x0001e80000100800 */
[----:B0-----:R-:W3:Y:S04]  /*166d0*/  LDL.LU R233, [R1+0x1f4] ;  /* 0x0001f40001e97983 */ /* 0x001ee80000300800 */
[----:B------:R-:W3:Y:S04]  /*166e0*/  LDL R8, [R1+0x2f0] ;  /* 0x0002f00001087983 */ /* 0x000ee80000100800 */
[----:B------:R-:W3:Y:S01]  /*166f0*/  LDL R6, [R1+0x2f4] ;  /* 0x0002f40001067983 */ /* 0x000ee20000100800 */
[----:B--2---:R-:W-:-:S03]  /*16700*/  @!P0 MOV R130, R4 ;  /* 0x0000000400828202 */ /* 0x004fc60000000f00 */
[----:B------:R-:W2:Y:S01]  /*16710*/  LDL R4, [R1+0x27c] ;  /* 0x00027c0001047983 */ /* 0x000ea20000100800 */
[----:B----4-:R-:W-:-:S03]  /*16720*/  @!P0 IMAD.MOV.U32 R131, RZ, RZ, R5 ;  /* 0x000000ffff838224 */ /* 0x010fc600078e0005 */
[----:B------:R-:W4:Y:S04]  /*16730*/  LDL R5, [R1+0x278] ;  /* 0x0002780001057983 */ /* 0x000f280000100800 */
[----:B------:R3:W4:Y:S02]  /*16740*/  @!P0 LDG.E.U16 R171, desc[UR60][R130.64] ;  /* 0x0000003c82ab8981 */ /* 0x000724000c1e1500 */
[----:B---3--:R-:W-:Y:S02]  /*16750*/  @!P1 IMAD.MOV.U32 R131, RZ, RZ, R3 ;  /* 0x000000ffff839224 */ /* 0x008fe400078e0003 */
[----:B------:R-:W3:Y:S01]  /*16760*/  LDL R3, [R1+0x270] ;  /* 0x0002700001037983 */ /* 0x000ee20000100800 */
[----:B------:R-:W-:-:S03]  /*16770*/  @!P1 IMAD.MOV.U32 R130, RZ, RZ, R2 ;  /* 0x000000ffff829224 */ /* 0x000fc600078e0002 */
[----:B------:R-:W3:Y:S01]  /*16780*/  LDL R2, [R1+0x274] ;  /* 0x0002740001027983 */ /* 0x000ee20000100800 */
[----:B------:R-:W-:Y:S02]  /*16790*/  PRMT R169, RZ, 0x7610, R169 ;  /* 0x00007610ffa97816 */ /* 0x000fe400000000a9 */
[----:B------:R-:W-:Y:S01]  /*167a0*/  PRMT R129, RZ, 0x7610, R129 ;  /* 0x00007610ff817816 */ /* 0x000fe20000000081 */
[----:B------:R-:W-:-:S03]  /*167b0*/  @!P0 IMAD.MOV.U32 R135, RZ, RZ, R88 ;  /* 0x000000ffff878224 */ /* 0x000fc600078e0058 */
[----:B------:R0:W3:Y:S04]  /*167c0*/  @!P1 LDG.E.U16 R169, desc[UR60][R130.64] ;  /* 0x0000003c82a99981 */ /* 0x0000e8000c1e1500 */
[----:B------:R1:W3:Y:S01]  /*167d0*/  @!P0 LDG.E.U16 R129, desc[UR60][R132.64] ;  /* 0x0000003c84818981 */ /* 0x0002e2000c1e1500 */
[----:B0-----:R-:W-:Y:S02]  /*167e0*/  PRMT R130, RZ, 0x7610, R130 ;  /* 0x00007610ff827816 */ /* 0x001fe40000000082 */
[----:B------:R-:W-:Y:S01]  /*167f0*/  PRMT R131, RZ, 0x7610, R131 ;  /* 0x00007610ff837816 */ /* 0x000fe20000000083 */
[----:B-1----:R-:W-:Y:S02]  /*16800*/  @!P1 IMAD.MOV.U32 R132, RZ, RZ, R89 ;  /* 0x000000ffff849224 */ /* 0x002fe400078e0059 */
[----:B------:R-:W-:-:S02]  /*16810*/  @!P1 IMAD.MOV.U32 R133, RZ, RZ, R134 ;  /* 0x000000ffff859224 */ /* 0x000fc400078e0086 */
[----:B------:R-:W-:-:S03]  /*16820*/  @!P0 IMAD.MOV.U32 R134, RZ, RZ, R23 ;  /* 0x000000ffff868224 */ /* 0x000fc600078e0017 */
[----:B------:R0:W3:Y:S01]  /*16830*/  @!P1 LDG.E.U16 R130, desc[UR60][R132.64] ;  /* 0x0000003c84829981 */ /* 0x0000e2000c1e1500 */
[----:B------:R-:W-:-:S03]  /*16840*/  @!P0 IMAD.MOV.U32 R136, RZ, RZ, R19 ;  /* 0x000000ffff888224 */ /* 0x000fc600078e0013 */
[----:B------:R1:W3:Y:S01]  /*16850*/  @!P0 LDG.E.U16 R131, desc[UR60][R134.64] ;  /* 0x0000003c86838981 */ /* 0x0002e2000c1e1500 */
[----:B------:R-:W-:Y:S02]  /*16860*/  @!P0 IMAD.MOV.U32 R137, RZ, RZ, R20 ;  /* 0x000000ffff898224 */ /* 0x000fe400078e0014 */
[----:B------:R-:W-:Y:S01]  /*16870*/  @!P0 IMAD.MOV.U32 R138, RZ, RZ, R15 ;  /* 0x000000ffff8a8224 */ /* 0x000fe200078e000f */
[----:B------:R-:W3:Y:S01]  /*16880*/  LDL R20, [R1+0x3ec] ;  /* 0x0003ec0001147983 */ /* 0x000ee20000100800 */
[----:B0-----:R-:W-:Y:S02]  /*16890*/  PRMT R132, RZ, 0x7610, R132 ;  /* 0x00007610ff847816 */ /* 0x001fe40000000084 */
[----:B------:R-:W-:Y:S01]  /*168a0*/  PRMT R133, RZ, 0x7610, R133 ;  /* 0x00007610ff857816 */ /* 0x000fe20000000085 */
[----:B------:R-:W-:Y:S01]  /*168b0*/  @!P0 IMAD.MOV.U32 R139, RZ, RZ, R16 ;  /* 0x000000ffff8b8224 */ /* 0x000fe200078e0010 */
[----:B------:R-:W3:Y:S01]  /*168c0*/  LDL R15, [R1+0xce0] ;  /* 0x000ce000010f7983 */ /* 0x000ee20000100800 */
[----:B-1----:R-:W-:-:S02]  /*168d0*/  @!P1 IMAD.MOV.U32 R134, RZ, RZ, R21 ;  /* 0x000000ffff869224 */ /* 0x002fc400078e0015 */
[----:B------:R-:W-:Y:S01]  /*168e0*/  @!P1 IMAD.MOV.U32 R135, RZ, RZ, R22 ;  /* 0x000000ffff879224 */ /* 0x000fe200078e0016 */
[----:B------:R0:W3:Y:S04]  /*168f0*/  @!P0 LDG.E.U16 R133, desc[UR60][R136.64] ;  /* 0x0000003c88858981 */ /* 0x0000e8000c1e1500 */
[----:B------:R1:W3:Y:S04]  /*16900*/  @!P1 LDG.E.U16 R132, desc[UR60][R134.64] ;  /* 0x0000003c86849981 */ /* 0x0002e8000c1e1500 */
[----:B------:R-:W3:Y:S01]  /*16910*/  LDL R16, [R1+0xcec] ;  /* 0x000cec0001107983 */ /* 0x000ee20000100800 */
[----:B0-----:R-:W-:-:S03]  /*16920*/  @!P1 IMAD.MOV.U32 R136, RZ, RZ, R17 ;  /* 0x000000ffff889224 */ /* 0x001fc600078e0011 */
[----:B------:R-:W3:Y:S01]  /*16930*/  LDL R17, [R1+0xce8] ;  /* 0x000ce80001117983 */ /* 0x000ee20000100800 */
[----:B-1----:R-:W-:Y:S01]  /*16940*/  PRMT R135, RZ, 0x7610, R135 ;  /* 0x00007610ff877816 */ /* 0x002fe20000000087 */
[----:B------:R-:W-:Y:S01]  /*16950*/  @!P1 IMAD.MOV.U32 R137, RZ, RZ, R18 ;  /* 0x000000ffff899224 */ /* 0x000fe200078e0012 */
[----:B------:R-:W-:Y:S01]  /*16960*/  PRMT R134, RZ, 0x7610, R134 ;  /* 0x00007610ff867816 */ /* 0x000fe20000000086 */
[----:B------:R-:W-:Y:S01]  /*16970*/  @!P0 IMAD.MOV.U32 R143, RZ, RZ, R239 ;  /* 0x000000ffff8f8224 */ /* 0x000fe200078e00ef */
[----:B------:R-:W3:Y:S04]  /*16980*/  LDL R22, [R1+0x3f0] ;  /* 0x0003f00001167983 */ /* 0x000ee80000100800 */
[----:B------:R0:W3:Y:S04]  /*16990*/  @!P0 LDG.E.U16 R135, desc[UR60][R138.64] ;  /* 0x0000003c8a878981 */ /* 0x0000e8000c1e1500 */
[----:B------:R1:W3:Y:S01]  /*169a0*/  @!P1 LDG.E.U16 R134, desc[UR60][R136.64] ;  /* 0x0000003c88869981 */ /* 0x0002e2000c1e1500 */
[----:B0-----:R-:W-:-:S03]  /*169b0*/  @!P1 IMAD.MOV.U32 R139, RZ, RZ, R8 ;  /* 0x000000ffff8b9224 */ /* 0x001fc600078e0008 */
[----:B------:R-:W3:Y:S01]  /*169c0*/  LDL R8, [R1+0xce4] ;  /* 0x000ce40001087983 */ /* 0x000ee20000100800 */
[----:B------:R-:W-:Y:S01]  /*169d0*/  @!P1 IMAD.MOV.U32 R138, RZ, RZ, R6 ;  /* 0x000000ffff8a9224 */ /* 0x000fe200078e0006 */
[----:B-1----:R-:W-:Y:S02]  /*169e0*/  PRMT R137, RZ, 0x7610, R137 ;  /* 0x00007610ff897816 */ /* 0x002fe40000000089 */
[----:B------:R-:W3:Y:S01]  /*169f0*/  LDL R6, [R1+0x470] ;  /* 0x0004700001067983 */ /* 0x000ee20000100800 */
[----:B--2---:R-:W-:-:S03]  /*16a00*/  @!P0 IMAD.MOV.U32 R140, RZ, RZ, R4 ;  /* 0x000000ffff8c8224 */ /* 0x004fc600078e0004 */
[----:B------:R-:W2:Y:S01]  /*16a10*/  LDL R4, [R1+0x468] ;  /* 0x0004680001047983 */ /* 0x000ea20000100800 */
[----:B----4-:R-:W-:-:S03]  /*16a20*/  @!P0 IMAD.MOV.U32 R141, RZ, RZ, R5 ;  /* 0x000000ffff8d8224 */ /* 0x010fc600078e0005 */
[----:B------:R-:W4:Y:S04]  /*16a30*/  LDL R5, [R1+0x474] ;  /* 0x0004740001057983 */ /* 0x000f280000100800 */
[----:B------:R3:W2:Y:S02]  /*16a40*/  @!P0 LDG.E.U16 R137, desc[UR60][R140.64] ;  /* 0x0000003c8c898981 */ /* 0x0006a4000c1e1500 */
[----:B---3--:R-:W-:Y:S02]  /*16a50*/  @!P1 IMAD.MOV.U32 R141, RZ, RZ, R3 ;  /* 0x000000ffff8d9224 */ /* 0x008fe400078e0003 */
[----:B------:R-:W3:Y:S01]  /*16a60*/  LDL R3, [R1+0x46c] ;  /* 0x00046c0001037983 */ /* 0x000ee20000100800 */
[----:B------:R-:W-:-:S03]  /*16a70*/  @!P1 IMAD.MOV.U32 R140, RZ, RZ, R2 ;  /* 0x000000ffff8c9224 */ /* 0x000fc600078e0002 */
[----:B------:R-:W2:Y:S01]  /*16a80*/  LDL R2, [R1+0x3f4] ;  /* 0x0003f40001027983 */ /* 0x000ea20000100800 */
[----:B------:R-:W-:Y:S01]  /*16a90*/  PRMT R136, RZ, 0x7610, R136 ;  /* 0x00007610ff887816 */ /* 0x000fe20000000088 */
[----:B------:R-:W-:-:S05]  /*16aa0*/  @!P0 IMAD.MOV.U32 R142, RZ, RZ, R233 ;  /* 0x000000ffff8e8224 */ /* 0x000fca00078e00e9 */
[----:B------:R0:W2:Y:S04]  /*16ab0*/  @!P1 LDG.E.U16 R136, desc[UR60][R138.64] ;  /* 0x0000003c8a889981 */ /* 0x0000a8000c1e1500 */
[----:B------:R1:W-:Y:S01]  /*16ac0*/  STL [R1+0xdc8], R233 ;  /* 0x000dc8e901007387 */ /* 0x0003e20000100800 */
[----:B0-----:R-:W-:Y:S02]  /*16ad0*/  PRMT R138, RZ, 0x7610, R138 ;  /* 0x00007610ff8a7816 */ /* 0x001fe4000000008a */
[----:B------:R-:W-:Y:S01]  /*16ae0*/  PRMT R139, RZ, 0x7610, R139 ;  /* 0x00007610ff8b7816 */ /* 0x000fe2000000008b */
[----:B-1----:R-:W2:Y:S01]  /*16af0*/  LDL.LU R233, [R1+0x240] ;  /* 0x0002400001e97983 */ /* 0x002ea20000300800 */
[----:B------:R-:W-:-:S03]  /*16b00*/  @!P0 IMAD.MOV.U32 R144, RZ, RZ, R244 ;  /* 0x000000ffff908224 */ /* 0x000fc600078e00f4 */
[----:B------:R0:W2:Y:S01]  /*16b10*/  @!P1 LDG.E.U16 R138, desc[UR60][R140.64] ;  /* 0x0000003c8c8a9981 */ /* 0x0000a2000c1e1500 */
[----:B------:R-:W-:-:S03]  /*16b20*/  @!P0 IMAD.MOV.U32 R145, RZ, RZ, R231 ;  /* 0x000000ffff918224 */ /* 0x000fc600078e00e7 */
[----:B------:R1:W-:Y:S04]  /*16b30*/  STL [R1+0xdc4], R239 ;  /* 0x000dc4ef01007387 */ /* 0x0003e80000100800 */
[----:B------:R1:W2:Y:S01]  /*16b40*/  @!P0 LDG.E.U16 R139, desc[UR60][R142.64] ;  /* 0x0000003c8e8b8981 */ /* 0x0002a2000c1e1500 */
[----:B0-----:R-:W-:Y:S02]  /*16b50*/  PRMT R140, RZ, 0x7610, R140 ;  /* 0x00007610ff8c7816 */ /* 0x001fe4000000008c */
[----:B------:R-:W-:Y:S01]  /*16b60*/  PRMT R141, RZ, 0x7610, R141 ;  /* 0x00007610ff8d7816 */ /* 0x000fe2000000008d */
[----:B-1----:R-:W2:Y:S01]  /*16b70*/  LDL.LU R239, [R1+0x238] ;  /* 0x0002380001ef7983 */ /* 0x002ea20000300800 */
[----:B------:R-:W-:-:S03]  /*16b80*/  @!P1 IMAD.MOV.U32 R142, RZ, RZ, R250 ;  /* 0x000000ffff8e9224 */ /* 0x000fc600078e00fa */
[----:B------:R0:W-:Y:S01]  /*16b90*/  STL [R1+0xdd0], R250 ;  /* 0x000dd0fa01007387 */ /* 0x0001e20000100800 */
[----:B------:R-:W-:-:S03]  /*16ba0*/  @!P1 IMAD.MOV.U32 R143, RZ, RZ, R243 ;  /* 0x000000ffff8f9224 */ /* 0x000fc600078e00f3 */
[----:B------:R1:W2:Y:S04]  /*16bb0*/  @!P0 LDG.E.U16 R141, desc[UR60][R144.64] ;  /* 0x0000003c908d8981 */ /* 0x0002a8000c1e1500 */
[----:B------:R1:W2:Y:S04]  /*16bc0*/  @!P1 LDG.E.U16 R140, desc[UR60][R142.64] ;  /* 0x0000003c8e8c9981 */ /* 0x0002a8000c1e1500 */
[----:B0-----:R-:W2:Y:S04]  /*16bd0*/  LDL.LU R250, [R1+0x250] ;  /* 0x0002500001fa7983 */ /* 0x001ea80000300800 */
[----:B------:R0:W-:Y:S01]  /*16be0*/  STL [R1+0xdcc], R243 ;  /* 0x000dccf301007387 */ /* 0x0001e20000100800 */
[----:B-1----:R-:W-:Y:S01]  /*16bf0*/  @!P1 IMAD.MOV.U32 R144, RZ, RZ, R242 ;  /* 0x000000ffff909224 */ /* 0x002fe200078e00f2 */
[----:B------:R-:W-:Y:S01]  /*16c00*/  PRMT R142, RZ, 0x7610, R142 ;  /* 0x00007610ff8e7816 */ /* 0x000fe2000000008e */
[----:B------:R-:W-:Y:S01]  /*16c10*/  @!P1 IMAD.MOV.U32 R145, RZ, RZ, R229 ;  /* 0x000000ffff919224 */ /* 0x000fe200078e00e5 */
[----:B------:R-:W-:-:S04]  /*16c20*/  PRMT R167, RZ, 0x7610, R167 ;  /* 0x00007610ffa77816 */ /* 0x000fc800000000a7 */
[----:B------:R1:W2:Y:S04]  /*16c30*/  @!P1 LDG.E.U16 R142, desc[UR60][R144.64] ;  /* 0x0000003c908e9981 */ /* 0x0002a8000c1e1500 */
[----:B0-----:R-:W2:Y:S04]  /*16c40*/  LDL.LU R243, [R1+0x248] ;  /* 0x0002480001f37983 */ /* 0x001ea80000300800 */
[----:B------:R0:W-:Y:S01]  /*16c50*/  STL [R1+0xdd8], R244 ;  /* 0x000dd8f401007387 */ /* 0x0001e20000100800 */
[----:B-1----:R-:W-:-:S03]  /*16c60*/  @!P0 IMAD.MOV.U32 R144, RZ, RZ, R16 ;  /* 0x000000ffff908224 */ /* 0x002fc600078e0010 */
[----:B0-----:R-:W2:Y:S04]  /*16c70*/  LDL.LU R244, [R1+0x234] ;  /* 0x0002340001f47983 */ /* 0x001ea80000300800 */
[----:B------:R0:W-:Y:S01]  /*16c80*/  STL [R1+0xdd4], R231 ;  /* 0x000dd4e701007387 */ /* 0x0001e20000100800 */
[----:B------:R-:W-:-:S05]  /*16c90*/  @!P0 IMAD.MOV.U32 R145, RZ, RZ, R17 ;  /* 0x000000ffff918224 */ /* 0x000fca00078e0011 */
[----:B------:R1:W2:Y:S04]  /*16ca0*/  @!P0 LDG.E.U16 R167, desc[UR60][R144.64] ;  /* 0x0000003c90a78981 */ /* 0x0002a8000c1e1500 */
[----:B0-----:R-:W2:Y:S04]  /*16cb0*/  LDL.LU R231, [R1+0x258] ;  /* 0x0002580001e77983 */ /* 0x001ea80000300800 */
[----:B------:R0:W-:Y:S04]  /*16cc0*/  STL [R1+0xde0], R242 ;  /* 0x000de0f201007387 */ /* 0x0001e80000100800 */
[----:B0-----:R-:W2:Y:S04]  /*16cd0*/  LDL.LU R242, [R1+0x23c] ;  /* 0x00023c0001f27983 */ /* 0x001ea80000300800 */
[----:B------:R0:W-:Y:S01]  /*16ce0*/  STL [R1+0xddc], R229 ;  /* 0x000ddce501007387 */ /* 0x0001e20000100800 */
[----:B-1----:R-:W-:-:S02]  /*16cf0*/  @!P1 IMAD.MOV.U32 R144, RZ, RZ, R8 ;  /* 0x000000ffff909224 */ /* 0x002fc400078e0008 */
[----:B------:R-:W-:Y:S01]  /*16d00*/  @!P1 IMAD.MOV.U32 R145, RZ, RZ, R15 ;  /* 0x000000ffff919224 */ /* 0x000fe200078e000f */
[----:B0-----:R-:W2:Y:S04]  /*16d10*/  LDL.LU R229, [R1+0x260] ;  /* 0x0002600001e57983 */ /* 0x001ea80000300800 */
[----:B------:R-:W2:Y:S04]  /*16d20*/  LDL R21, [R1+0x3e8] ;  /* 0x0003e80001157983 */ /* 0x000ea80000100800 */
[----:B------:R-:W2:Y:S04]  /*16d30*/  LDL R19, [R1+0x368] ;  /* 0x0003680001137983 */ /* 0x000ea80000100800 */
[----:B------:R-:W2:Y:S04]  /*16d40*/  LDL R18, [R1+0x36c] ;  /* 0x00036c0001127983 */ /* 0x000ea80000100800 */
[----:B------:R-:W2:Y:S04]  /*16d50*/  LDL R8, [R1+0x2ec] ;  /* 0x0002ec0001087983 */ /* 0x000ea80000100800 */
[----:B------:R-:W2:Y:S01]  /*16d60*/  LDL R15, [R1+0x2e8] ;  /* 0x0002e800010f7983 */ /* 0x000ea20000100800 */
[----:B------:R-:W-:Y:S01]  /*16d70*/  PRMT R143, RZ, 0x7610, R143 ;  /* 0x00007610ff8f7816 */ /* 0x000fe2000000008f */
[----:B------:R-:W-:-:S02]  /*16d80*/  @!P0 IMAD.MOV.U32 R147, RZ, RZ, R6 ;  /* 0x000000ffff938224 */ /* 0x000fc400078e0006 */
[----:B------:R-:W2:Y:S04]  /*16d90*/  LDL R17, [R1+0x360] ;  /* 0x0003600001117983 */ /* 0x000ea80000100800 */
[----:B------:R-:W2:Y:S04]  /*16da0*/  LDL R16, [R1+0x364] ;  /* 0x0003640001107983 */ /* 0x000ea80000100800 */
[----:B------:R-:W2:Y:S01]  /*16db0*/  LDL R6, [R1+0x2e0] ;  /* 0x0002e00001067983 */ /* 0x000ea20000100800 */
[----:B----4-:R-:W-:-:S03]  /*16dc0*/  @!P0 IMAD.MOV.U32 R146, RZ, RZ, R5 ;  /* 0x000000ffff928224 */ /* 0x010fc600078e0005 */
[----:B------:R-:W4:Y:S04]  /*16dd0*/  LDL R5, [R1+0x2e4] ;  /* 0x0002e40001057983 */ /* 0x000f280000100800 */
[----:B------:R3:W4:Y:S02]  /*16de0*/  @!P0 LDG.E.U16 R143, desc[UR60][R146.64] ;  /* 0x0000003c928f8981 */ /* 0x000724000c1e1500 */
[----:B---3--:R-:W-:Y:S02]  /*16df0*/  @!P1 IMAD.MOV.U32 R146, RZ, RZ, R3 ;  /* 0x000000ffff929224 */ /* 0x008fe400078e0003 */
[----:B--2---:R-:W-:Y:S01]  /*16e00*/  @!P1 IMAD.MOV.U32 R147, RZ, RZ, R4 ;  /* 0x000000ffff939224 */ /* 0x004fe200078e0004 */
[----:B------:R-:W2:Y:S04]  /*16e10*/  LDL R3, [R1+0x26c] ;  /* 0x00026c0001037983 */ /* 0x000ea80000100800 */
[----:B------:R-:W3:Y:S01]  /*16e20*/  LDL R4, [R1+0x268] ;  /* 0x0002680001047983 */ /* 0x000ee20000100800 */
[----:B------:R-:W-:-:S03]  /*16e30*/  @!P0 IMAD.MOV.U32 R148, RZ, RZ, R2 ;  /* 0x000000ffff948224 */ /* 0x000fc600078e0002 */
[----:B------:R-:W3:Y:S01]  /*16e40*/  LDL R2, [R1+0x264] ;  /* 0x0002640001027983 */ /* 0x000ee20000100800 */
[----:B------:R-:W-:Y:S01]  /*16e50*/  PRMT R165, RZ, 0x7610, R165 ;  /* 0x00007610ffa57816 */ /* 0x000fe200000000a5 */
[----:B------:R-:W-:-:S05]  /*16e60*/  @!P0 IMAD.MOV.U32 R149, RZ, RZ, R22 ;  /* 0x000000ffff958224 */ /* 0x000fca00078e0016 */
[----:B------:R0:W3:Y:S02]  /*16e70*/  @!P1 LDG.E.U16 R165, desc[UR60][R144.64] ;  /* 0x0000003c90a59981 */ /* 0x0000e4000c1e1500 */
[----:B0-----:R-:W-:Y:S02]  /*16e80*/  PRMT R144, RZ, 0x7610, R144 ;  /* 0x00007610ff907816 */ /* 0x001fe40000000090 */
[----:B------:R-:W-:-:S04]  /*16e90*/  PRMT R145, RZ, 0x7610, R145 ;  /* 0x00007610ff917816 */ /* 0x000fc80000000091 */
[----:B------:R0:W3:Y:S04]  /*16ea0*/  @!P1 LDG.E.U16 R144, desc[UR60][R146.64] ;  /* 0x0000003c92909981 */ /* 0x0000e8000c1e1500 */
[----:B------:R1:W3:Y:S01]  /*16eb0*/  @!P0 LDG.E.U16 R145, desc[UR60][R148.64] ;  /* 0x0000003c94918981 */ /* 0x0002e2000c1e1500 */
[----:B0-----:R-:W-:Y:S01]  /*16ec0*/  PRMT R146, RZ, 0x7610, R146 ;  /* 0x00007610ff927816 */ /* 0x001fe20000000092 */
[----:B-1----:R-:W-:Y:S01]  /*16ed0*/  @!P1 IMAD.MOV.U32 R148, RZ, RZ, R20 ;  /* 0x000000ffff949224 */ /* 0x002fe200078e0014 */
[----:B------:R-:W-:Y:S01]  /*16ee0*/  PRMT R147, RZ, 0x7610, R147 ;  /* 0x00007610ff937816 */ /* 0x000fe20000000093 */
[----:B------:R-:W-:Y:S01]  /*16ef0*/  @!P0 IMAD.MOV.U32 R158, RZ, RZ, R237 ;  /* 0x000000ffff9e8224 */ /* 0x000fe200078e00ed */
[----:B------:R-:W3:Y:S01]  /*16f00*/  LDL R20, [R1+0x458] ;  /* 0x0004580001147983 */ /* 0x000ee20000100800 */
[----:B------:R-:W-:-:S02]  /*16f10*/  @!P1 IMAD.MOV.U32 R149, RZ, RZ, R21 ;  /* 0x000000ffff959224 */ /* 0x000fc400078e0015 */
[----:B------:R-:W-:-:S03]  /*16f20*/  @!P0 IMAD.MOV.U32 R151, RZ, RZ, R19 ;  /* 0x000000ffff978224 */ /* 0x000fc600078e0013 */
[----:B------:R0:W3:Y:S01]  /*16f30*/  @!P1 LDG.E.U16 R146, desc[UR60][R148.64] ;  /* 0x0000003c94929981 */ /* 0x0000e2000c1e1500 */
[----:B------:R-:W-:Y:S02]  /*16f40*/  @!P0 IMAD.MOV.U32 R150, RZ, RZ, R18 ;  /* 0x000000ffff968224 */ /* 0x000fe400078e0012 */
[----:B------:R-:W-:-:S03]  /*16f50*/  @!P0 IMAD.MOV.U32 R152, RZ, RZ, R8 ;  /* 0x000000ffff988224 */ /* 0x000fc600078e0008 */
[----:B------:R1:W3:Y:S01]  /*16f60*/  @!P0 LDG.E.U16 R147, desc[UR60][R150.64] ;  /* 0x0000003c96938981 */ /* 0x0002e2000c1e1500 */
[----:B0-----:R-:W-:Y:S01]  /*16f70*/  PRMT R149, RZ, 0x7610, R149 ;  /* 0x00007610ff957816 */ /* 0x001fe20000000095 */
[----:B------:R-:W-:Y:S02]  /*16f80*/  @!P0 IMAD.MOV.U32 R153, RZ, RZ, R15 ;  /* 0x000000ffff998224 */ /* 0x000fe400078e000f */
[----:B------:R-:W3:Y:S01]  /*16f90*/  LDL R8, [R1+0xcdc] ;  /* 0x000cdc0001087983 */ /* 0x000ee20000100800 */
[----:B------:R-:W-:-:S03]  /*16fa0*/  PRMT R148, RZ, 0x7610, R148 ;  /* 0x00007610ff947816 */ /* 0x000fc60000000094 */
[----:B------:R-:W3:Y:S01]  /*16fb0*/  LDL R15, [R1+0xcd8] ;  /* 0x000cd800010f7983 */ /* 0x000ee20000100800 */
[----:B-1----:R-:W-:Y:S02]  /*16fc0*/  @!P1 IMAD.MOV.U32 R151, RZ, RZ, R17 ;  /* 0x000000ffff979224 */ /* 0x002fe400078e0011 */
[----:B------:R-:W-:Y:S01]  /*16fd0*/  @!P1 IMAD.MOV.U32 R150, RZ, RZ, R16 ;  /* 0x000000ffff969224 */ /* 0x000fe200078e0010 */
[----:B------:R0:W3:Y:S04]  /*16fe0*/  @!P0 LDG.E.U16 R149, desc[UR60][R152.64] ;  /* 0x0000003c98958981 */ /* 0x0000e8000c1e1500 */
[----:B------:R1:W3:Y:S01]  /*16ff0*/  @!P1 LDG.E.U16 R148, desc[UR60][R150.64] ;  /* 0x0000003c96949981 */ /* 0x0002e2000c1e1500 */
[----:B0-----:R-:W-:-:S03]  /*17000*/  @!P1 IMAD.MOV.U32 R153, RZ, RZ, R6 ;  /* 0x000000ffff999224 */ /* 0x001fc600078e0006 */
[----:B------:R-:W3:Y:S01]  /*17010*/  LDL R6, [R1+0xcd0] ;  /* 0x000cd00001067983 */ /* 0x000ee20000100800 */
[----:B-1----:R-:W-:Y:S01]  /*17020*/  PRMT R151, RZ, 0x7610, R151 ;  /* 0x00007610ff977816 */ /* 0x002fe20000000097 */
[----:B----4-:R-:W-:Y:S02]  /*17030*/  @!P1 IMAD.MOV.U32 R152, RZ, RZ, R5 ;  /* 0x000000ffff989224 */ /* 0x010fe400078e0005 */
[----:B------:R-:W4:Y:S01]  /*17040*/  LDL R5, [R1+0xcd4] ;  /* 0x000cd40001057983 */ /* 0x000f220000100800 */
[----:B--2---:R-:W-:-:S03]  /*17050*/  @!P0 IMAD.MOV.U32 R154, RZ, RZ, R3 ;  /* 0x000000ffff9a8224 */ /* 0x004fc600078e0003 */
[----:B------:R-:W2:Y:S01]  /*17060*/  LDL R3, [R1+0x464] ;  /* 0x0004640001037983 */ /* 0x000ea20000100800 */
[----:B---3--:R-:W-:-:S03]  /*17070*/  @!P0 IMAD.MOV.U32 R155, RZ, RZ, R4 ;  /* 0x000000ffff9b8224 */ /* 0x008fc600078e0004 */
[----:B------:R-:W3:Y:S04]  /*17080*/  LDL R4, [R1+0x460] ;  /* 0x0004600001047983 */ /* 0x000ee80000100800 */
[----:B------:R0:W3:Y:S02]  /*17090*/  @!P0 LDG.E.U16 R151, desc[UR60][R154.64] ;  /* 0x0000003c9a978981 */ /* 0x0000e4000c1e1500 */
[----:B0-----:R-:W-:Y:S02]  /*170a0*/  @!P1 IMAD.MOV.U32 R154, RZ, RZ, R2 ;  /* 0x000000ffff9a9224 */ /* 0x001fe400078e0002 */
[----:B------:R-:W3:Y:S01]  /*170b0*/  LDL R2, [R1+0x45c] ;  /* 0x00045c0001027983 */ /* 0x000ee20000100800 */
[----:B------:R-:W-:Y:S01]  /*170c0*/  PRMT R150, RZ, 0x7610, R150 ;  /* 0x00007610ff967816 */ /* 0x000fe20000000096 */
[----:B------:R-:W-:-:S02]  /*170d0*/  @!P1 IMAD.MOV.U32 R155, RZ, RZ, R229 ;  /* 0x000000ffff9b9224 */ /* 0x000fc400078e00e5 */
[----:B------:R-:W-:-:S03]  /*170e0*/  @!P0 IMAD.MOV.U32 R159, RZ, RZ, R247 ;  /* 0x000000ffff9f8224 */ /* 0x000fc600078e00f7 */
[----:B------:R0:W3:Y:S04]  /*170f0*/  @!P1 LDG.E.U16 R150, desc[UR60][R152.64] ;  /* 0x0000003c98969981 */ /* 0x0000e8000c1e1500 */
[----:B------:R1:W-:Y:S01]  /*17100*/  STL [R1+0xde8], R229 ;  /* 0x000de8e501007387 */ /* 0x0003e20000100800 */
[----:B0-----:R-:W-:Y:S02]  /*17110*/  PRMT R152, RZ, 0x7610, R152 ;  /* 0x00007610ff987816 */ /* 0x001fe40000000098 */
[----:B------:R-:W-:Y:S01]  /*17120*/  PRMT R153, RZ, 0x7610, R153 ;  /* 0x00007610ff997816 */ /* 0x000fe20000000099 */
[----:B-1----:R-:W3:Y:S04]  /*17130*/  LDL.LU R229, [R1+0x24c] ;  /* 0x00024c0001e57983 */ /* 0x002ee80000300800 */
[----:B------:R0:W3:Y:S04]  /*17140*/  @!P1 LDG.E.U16 R152, desc[UR60][R154.64] ;  /* 0x0000003c9a989981 */ /* 0x0000e8000c1e1500 */
[----:B------:R1:W3:Y:S04]  /*17150*/  @!P0 LDG.E.U16 R153, desc[UR60][R158.64] ;  /* 0x0000003c9e998981 */ /* 0x0002e8000c1e1500 */
[----:B------:R1:W-:Y:S01]  /*17160*/  STL [R1+0xdec], R237 ;  /* 0x000deced01007387 */ /* 0x0003e20000100800 */
[----:B0-----:R-:W-:Y:S01]  /*17170*/  PRMT R154, RZ, 0x7610, R154 ;  /* 0x00007610ff9a7816 */ /* 0x001fe2000000009a */
[----:B-1----:R-:W-:-:S02]  /*17180*/  @!P1 IMAD.MOV.U32 R158, RZ, RZ, R235 ;  /* 0x000000ffff9e9224 */ /* 0x002fc400078e00eb */
[----:B------:R-:W-:Y:S01]  /*17190*/  @!P1 IMAD.MOV.U32 R159, RZ, RZ, R223 ;  /* 0x000000ffff9f9224 */ /* 0x000fe200078e00df */
[----:B------:R-:W3:Y:S01]  /*171a0*/  LDL.LU R237, [R1+0x254] ;  /* 0x0002540001ed7983 */ /* 0x000ee20000300800 */
[----:B------:R-:W-:-:S03]  /*171b0*/  PRMT R155, RZ, 0x7610, R155 ;  /* 0x00007610ff9b7816 */ /* 0x000fc6000000009b */
[----:B------:R0:W-:Y:S04]  /*171c0*/  STL [R1+0xde4], R247 ;  /* 0x000de4f701007387 */ /* 0x0001e80000100800 */
[----:B------:R1:W3:Y:S04]  /*171d0*/  @!P1 LDG.E.U16 R154, desc[UR60][R158.64] ;  /* 0x0000003c9e9a9981 */ /* 0x0002e8000c1e1500 */
[----:B0-----:R-:W3:Y:S04]  /*171e0*/  LDL.LU R247, [R1+0x244] ;  /* 0x0002440001f77983 */ /* 0x001ee80000300800 */
[----:B------:R0:W-:Y:S01]  /*171f0*/  STL [R1+0xdf4], R235 ;  /* 0x000df4eb01007387 */ /* 0x0001e20000100800 */
[----:B-1----:R-:W-:-:S02]  /*17200*/  @!P0 IMAD.MOV.U32 R158, RZ, RZ, R238 ;  /* 0x000000ffff9e8224 */ /* 0x002fc400078e00ee */
[----:B------:R-:W-:-:S05]  /*17210*/  @!P0 IMAD.MOV.U32 R159, RZ, RZ, R227 ;  /* 0x000000ffff9f8224 */ /* 0x000fca00078e00e3 */
[----:B------:R1:W3:Y:S04]  /*17220*/  @!P0 LDG.E.U16 R155, desc[UR60][R158.64] ;  /* 0x0000003c9e9b8981 */ /* 0x0002e8000c1e1500 */
[----:B0-----:R-:W3:Y:S04]  /*17230*/  LDL.LU R235, [R1+0x2b0] ;  /* 0x0002b00001eb7983 */ /* 0x001ee80000300800 */
[----:B------:R0:W-:Y:S01]  /*17240*/  STL [R1+0xdf0], R223 ;  /* 0x000df0df01007387 */ /* 0x0001e20000100800 */
[----:B-1----:R-:W-:-:S03]  /*17250*/  @!P1 IMAD.MOV.U32 R158, RZ, RZ, R236 ;  /* 0x000000ffff9e9224 */ /* 0x002fc600078e00ec */
[----:B0-----:R-:W3:Y:S04]  /*17260*/  LDL.LU R223, [R1+0x25c] ;  /* 0x00025c0001df7983 */ /* 0x001ee80000300800 */
        /* <DEDUP_REMOVED lines=13> */
[----:B------:R-:W3:Y:S04]  /*17340*/  LDL R18, [R1+0x3e4] ;  /* 0x0003e40001127983 */ /* 0x000ee80000100800 */
[----:B------:R-:W3:Y:S04]  /*17350*/  LDL R16, [R1+0x3dc] ;  /* 0x0003dc0001107983 */ /* 0x000ee80000100800 */
[----:B------:R-:W3:Y:S01]  /*17360*/  LDL R17, [R1+0x3d8] ;  /* 0x0003d80001117983 */ /* 0x000ee20000100800 */
[----:B-1----:R-:W-:-:S02]  /*17370*/  @!P0 IMAD.MOV.U32 R158, RZ, RZ, R8 ;  /* 0x000000ffff9e8224 */ /* 0x002fc400078e0008 */
[----:B------:R-:W-:Y:S01]  /*17380*/  @!P0 IMAD.MOV.U32 R159, RZ, RZ, R15 ;  /* 0x000000ffff9f8224 */ /* 0x000fe200078e000f */
[----:B------:R-:W3:Y:S04]  /*17390*/  LDL R8, [R1+0x35c] ;  /* 0x00035c0001087983 */ /* 0x000ee80000100800 */
[----:B------:R-:W3:Y:S01]  /*173a0*/  LDL R15, [R1+0x358] ;  /* 0x00035800010f7983 */ /* 0x000ee20000100800 */
[----:B------:R-:W-:-:S03]  /*173b0*/  PRMT R162, RZ, 0x7610, R162 ;  /* 0x00007610ffa27816 */ /* 0x000fc600000000a2 */
[----:B------:R0:W3:Y:S01]  /*173c0*/  @!P0 LDG.E.U16 R160, desc[UR60][R158.64] ;  /* 0x0000003c9ea08981 */ /* 0x0000e2000c1e1500 */
[----:B------:R-:W-:Y:S01]  /*173d0*/  PRMT R164, RZ, 0x7610, R164 ;  /* 0x00007610ffa47816 */ /* 0x000fe200000000a4 */
[----:B0-----:R-:W-:Y:S02]  /*173e0*/  @!P1 IMAD.MOV.U32 R159, RZ, RZ, R6 ;  /* 0x000000ffff9f9224 */ /* 0x001fe400078e0006 */
[----:B------:R-:W3:Y:S01]  /*173f0*/  LDL R6, [R1+0x350] ;  /* 0x0003500001067983 */ /* 0x000ee20000100800 */
[----:B----4-:R-:W-:-:S03]  /*17400*/  @!P1 IMAD.MOV.U32 R158, RZ, RZ, R5 ;  /* 0x000000ffff9e9224 */ /* 0x010fc600078e0005 */
[----:B------:R-:W4:Y:S04]  /*17410*/  LDL R5, [R1+0x354] ;  /* 0x0003540001057983 */ /* 0x000f280000100800 */
[----:B------:R2:W4:Y:S02]  /*17420*/  @!P1 LDG.E.U16 R162, desc[UR60][R158.64] ;  /* 0x0000003c9ea29981 */ /* 0x000524000c1e1500 */
[----:B--2---:R-:W-:Y:S02]  /*17430*/  @!P0 IMAD.MOV.U32 R158, RZ, RZ, R3 ;  /* 0x000000ffff9e8224 */ /* 0x004fe400078e0003 */
[----:B------:R-:W2:Y:S01]  /*17440*/  LDL R3, [R1+0x2dc] ;  /* 0x0002dc0001037983 */ /* 0x000ea20000100800 */
[----:B---3--:R-:W-:-:S03]  /*17450*/  @!P0 IMAD.MOV.U32 R159, RZ, RZ, R4 ;  /* 0x000000ffff9f8224 */ /* 0x008fc600078e0004 */
[----:B------:R-:W3:Y:S04]  /*17460*/  LDL R4, [R1+0x2d8] ;  /* 0x0002d80001047983 */ /* 0x000ee80000100800 */
[----:B------:R0:W3:Y:S02]  /*17470*/  @!P0 LDG.E.U16 R164, desc[UR60][R158.64] ;  /* 0x0000003c9ea48981 */ /* 0x0000e4000c1e1500 */
[----:B0-----:R-:W-:Y:S02]  /*17480*/  @!P1 IMAD.MOV.U32 R158, RZ, RZ, R2 ;  /* 0x000000ffff9e9224 */ /* 0x001fe400078e0002 */
[----:B------:R-:W3:Y:S01]  /*17490*/  LDL R2, [R1+0x2d4] ;  /* 0x0002d40001027983 */ /* 0x000ee20000100800 */
[----:B------:R-:W-:Y:S01]  /*174a0*/  PRMT R166, RZ, 0x7610, R166 ;  /* 0x00007610ffa67816 */ /* 0x000fe200000000a6 */
[----:B------:R-:W-:Y:S01]  /*174b0*/  @!P1 IMAD.MOV.U32 R159, RZ, RZ, R20 ;  /* 0x000000ffff9f9224 */ /* 0x000fe200078e0014 */
[----:B------:R-:W-:Y:S01]  /*174c0*/  PRMT R168, RZ, 0x7610, R168 ;  /* 0x00007610ffa87816 */ /* 0x000fe200000000a8 */
[----:B------:R-:W3:Y:S04]  /*174d0*/  LDL R20, [R1+0xcc8] ;  /* 0x000cc80001147983 */ /* 0x000ee80000100800 */
[----:B------:R0:W3:Y:S01]  /*174e0*/  @!P1 LDG.E.U16 R166, desc[UR60][R158.64] ;  /* 0x0000003c9ea69981 */ /* 0x0000e2000c1e1500 */
[----:B------:R-:W-:-:S02]  /*174f0*/  PRMT R170, RZ, 0x7610, R170 ;  /* 0x00007610ffaa7816 */ /* 0x000fc400000000aa */
[----:B------:R-:W-:Y:S02]  /*17500*/  PRMT R172, RZ, 0x7610, R172 ;  /* 0x00007610ffac7816 */ /* 0x000fe400000000ac */
[----:B------:R-:W-:Y:S02]  /*17510*/  PRMT R174, RZ, 0x7610, R174 ;  /* 0x00007610ffae7816 */ /* 0x000fe400000000ae */
[----:B------:R-:W-:Y:S01]  /*17520*/  PRMT R176, RZ, 0x7610, R176 ;  /* 0x00007610ffb07816 */ /* 0x000fe200000000b0 */
[----:B0-----:R-:W-:Y:S02]  /*17530*/  @!P0 IMAD.MOV.U32 R159, RZ, RZ, R19 ;  /* 0x000000ffff9f8224 */ /* 0x001fe400078e0013 */
[----:B------:R-:W3:Y:S01]  /*17540*/  LDL R19, [R1+0xccc] ;  /* 0x000ccc0001137983 */ /* 0x000ee20000100800 */
[----:B------:R-:W-:-:S03]  /*17550*/  @!P0 IMAD.MOV.U32 R158, RZ, RZ, R18 ;  /* 0x000000ffff9e8224 */ /* 0x000fc600078e0012 */
[----:B------:R-:W3:Y:S04]  /*17560*/  LDL R18, [R1+0xcc0] ;  /* 0x000cc00001127983 */ /* 0x000ee80000100800 */
[----:B------:R0:W3:Y:S02]  /*17570*/  @!P0 LDG.E.U16 R168, desc[UR60][R158.64] ;  /* 0x0000003c9ea88981 */ /* 0x0000e4000c1e1500 */
[----:B0-----:R-:W-:Y:S02]  /*17580*/  @!P1 IMAD.MOV.U32 R158, RZ, RZ, R16 ;  /* 0x000000ffff9e9224 */ /* 0x001fe400078e0010 */
[----:B------:R-:W-:Y:S01]  /*17590*/  @!P1 IMAD.MOV.U32 R159, RZ, RZ, R17 ;  /* 0x000000ffff9f9224 */ /* 0x000fe200078e0011 */
[----:B------:R-:W3:Y:S04]  /*175a0*/  LDL R16, [R1+0x450] ;  /* 0x0004500001107983 */ /* 0x000ee80000100800 */
[----:B------:R-:W3:Y:S04]  /*175b0*/  LDL R17, [R1+0xcc4] ;  /* 0x000cc40001117983 */ /* 0x000ee80000100800 */
[----:B------:R0:W3:Y:S02]  /*175c0*/  @!P1 LDG.E.U16 R170, desc[UR60][R158.64] ;  /* 0x0000003c9eaa9981 */ /* 0x0000e4000c1e1500 */
[----:B0-----:R-:W-:-:S02]  /*175d0*/  @!P0 IMAD.MOV.U32 R158, RZ, RZ, R8 ;  /* 0x000000ffff9e8224 */ /* 0x001fc400078e0008 */
[----:B------:R-:W-:Y:S01]  /*175e0*/  @!P0 IMAD.MOV.U32 R159, RZ, RZ, R15 ;  /* 0x000000ffff9f8224 */ /* 0x000fe200078e000f */
[----:B------:R-:W3:Y:S04]  /*175f0*/  LDL R8, [R1+0x448] ;  /* 0x0004480001087983 */ /* 0x000ee80000100800 */
[----:B------:R-:W3:Y:S04]  /*17600*/  LDL R15, [R1+0x454] ;  /* 0x00045400010f7983 */ /* 0x000ee80000100800 */
[----:B------:R0:W3:Y:S02]  /*17610*/  @!P0 LDG.E.U16 R172, desc[UR60][R158.64] ;  /* 0x0000003c9eac8981 */ /* 0x0000e4000c1e1500 */
[----:B0-----:R-:W-:-:S02]  /*17620*/  @!P1 IMAD.MOV.U32 R159, RZ, RZ, R6 ;  /* 0x000000ffff9f9224 */ /* 0x001fc400078e0006 */
        /* <DEDUP_REMOVED lines=8> */
[----:B------:R0:W2:Y:S02]  /*176b0*/  @!P0 LDG.E.U16 R176, desc[UR60][R158.64] ;  /* 0x0000003c9eb08981 */ /* 0x0000a4000c1e1500 */
[----:B0-----:R-:W-:Y:S02]  /*176c0*/  @!P1 IMAD.MOV.U32 R158, RZ, RZ, R2 ;  /* 0x000000ffff9e9224 */ /* 0x001fe400078e0002 */
[----:B------:R-:W2:Y:S01]  /*176d0*/  LDL R2, [R1+0x3cc] ;  /* 0x0003cc0001027983 */ /* 0x000ea20000100800 */
[----:B------:R-:W-:Y:S01]  /*176e0*/  PRMT R178, RZ, 0x7610, R178 ;  /* 0x00007610ffb27816 */ /* 0x000fe200000000b2 */
[----:B------:R-:W-:Y:S01]  /*176f0*/  @!P1 IMAD.MOV.U32 R159, RZ, RZ, R236 ;  /* 0x000000ffff9f9224 */ /* 0x000fe200078e00ec */
[----:B------:R-:W-:-:S04]  /*17700*/  PRMT R180, RZ, 0x7610, R180 ;  /* 0x00007610ffb47816 */ /* 0x000fc800000000b4 */
[----:B------:R0:W2:Y:S01]  /*17710*/  @!P1 LDG.E.U16 R178, desc[UR60][R158.64] ;  /* 0x0000003c9eb29981 */ /* 0x0000a2000c1e1500 */
[----:B------:R-:W-:Y:S01]  /*17720*/  PRMT R182, RZ, 0x7610, R182 ;  /* 0x00007610ffb67816 */ /* 0x000fe200000000b6 */
[----:B0-----:R-:W-:Y:S02]  /*17730*/  @!P0 IMAD.MOV.U32 R158, RZ, RZ, R223 ;  /* 0x000000ffff9e8224 */ /* 0x001fe400078e00df */
[----:B------:R-:W-:Y:S01]  /*17740*/  @!P0 IMAD.MOV.U32 R159, RZ, RZ, R231 ;  /* 0x000000ffff9f8224 */ /* 0x000fe200078e00e7 */
[----:B------:R0:W-:Y:S04]  /*17750*/  STL [R1+0xe0c], R236 ;  /* 0x000e0cec01007387 */ /* 0x0001e80000100800 */
[----:B------:R1:W2:Y:S01]  /*17760*/  @!P0 LDG.E.U16 R180, desc[UR60][R158.64] ;  /* 0x0000003c9eb48981 */ /* 0x0002a2000c1e1500 */
[----:B------:R-:W-:-:S03]  /*17770*/  PRMT R184, RZ, 0x7610, R184 ;  /* 0x00007610ffb87816 */ /* 0x000fc600000000b8 */
[----:B0-----:R-:W2:Y:S01]  /*17780*/  LDL.LU R236, [R1+0x2bc] ;  /* 0x0002bc0001ec7983 */ /* 0x001ea20000300800 */
[----:B-1----:R-:W-:Y:S02]  /*17790*/  @!P1 IMAD.MOV.U32 R158, RZ, RZ, R237 ;  /* 0x000000ffff9e9224 */ /* 0x002fe400078e00ed */
[----:B------:R-:W-:Y:S01]  /*177a0*/  @!P1 IMAD.MOV.U32 R159, RZ, RZ, R250 ;  /* 0x000000ffff9f9224 */ /* 0x000fe200078e00fa */
[----:B------:R0:W-:Y:S04]  /*177b0*/  STL [R1+0xe10], R223 ;  /* 0x000e10df01007387 */ /* 0x0001e80000100800 */
[----:B------:R1:W2:Y:S04]  /*177c0*/  @!P1 LDG.E.U16 R182, desc[UR60][R158.64] ;  /* 0x0000003c9eb69981 */ /* 0x0002a8000c1e1500 */
[----:B0-----:R-:W2:Y:S04]  /*177d0*/  LDL.LU R223, [R1+0x2c4] ;  /* 0x0002c40001df7983 */ /* 0x001ea80000300800 */
[----:B------:R0:W-:Y:S01]  /*177e0*/  STL [R1+0xe08], R231 ;  /* 0x000e08e701007387 */ /* 0x0001e20000100800 */
[----:B-1----:R-:W-:-:S02]  /*177f0*/  @!P0 IMAD.MOV.U32 R158, RZ, RZ, R0 ;  /* 0x000000ffff9e8224 */ /* 0x002fc400078e0000 */
[----:B------:R-:W-:Y:S01]  /*17800*/  @!P0 IMAD.MOV.U32 R159, RZ, RZ, R219 ;  /* 0x000000ffff9f8224 */ /* 0x000fe200078e00db */
[----:B------:R-:W-:-:S04]  /*17810*/  PRMT R185, RZ, 0x7610, R185 ;  /* 0x00007610ffb97816 */ /* 0x000fc800000000b9 */
[----:B------:R1:W2:Y:S04]  /*17820*/  @!P0 LDG.E.U16 R184, desc[UR60][R158.64] ;  /* 0x0000003c9eb88981 */ /* 0x0002a8000c1e1500 */
[----:B0-----:R-:W2:Y:S04]  /*17830*/  LDL.LU R231, [R1+0x2b4] ;  /* 0x0002b40001e77983 */ /* 0x001ea80000300800 */
[----:B------:R0:W-:Y:S01]  /*17840*/  STL [R1+0xe18], R237 ;  /* 0x000e18ed01007387 */ /* 0x0001e20000100800 */
[----:B-1----:R-:W-:Y:S02]  /*17850*/  @!P1 IMAD.MOV.U32 R158, RZ, RZ, R9 ;  /* 0x000000ffff9e9224 */ /* 0x002fe400078e0009 */
        /* <DEDUP_REMOVED lines=14> */
[----:B-1----:R-:W-:-:S03]  /*17940*/  @!P1 IMAD.MOV.U32 R158, RZ, RZ, R232 ;  /* 0x000000ffff9e9224 */ /* 0x002fc600078e00e8 */
[----:B0-----:R-:W2:Y:S04]  /*17950*/  LDL.LU R9, [R1+0x334] ;  /* 0x0003340001097983 */ /* 0x001ea80000300800 */
[----:B------:R0:W-:Y:S01]  /*17960*/  STL [R1+0xe24], R12 ;  /* 0x000e240c01007387 */ /* 0x0001e20000100800 */
[----:B------:R-:W-:-:S03]  /*17970*/  @!P1 IMAD.MOV.U32 R159, RZ, RZ, R221 ;  /* 0x000000ffff9f9224 */ /* 0x000fc600078e00dd */
[----:B0-----:R-:W2:Y:S04]  /*17980*/  LDL.LU R12, [R1+0x348] ;  /* 0x00034800010c7983 */ /* 0x001ea80000300800 */
[----:B------:R0:W-:Y:S04]  /*17990*/  STL [R1+0xe30], R234 ;  /* 0x000e30ea01007387 */ /* 0x0001e80000100800 */
[----:B0-----:R-:W2:Y:S04]  /*179a0*/  LDL.LU R234, [R1+0x344] ;  /* 0x0003440001ea7983 */ /* 0x001ea80000300800 */
[----:B------:R0:W-:Y:S04]  /*179b0*/  STL [R1+0xe2c], R222 ;  /* 0x000e2cde01007387 */ /* 0x0001e80000100800 */
[----:B0-----:R-:W2:Y:S04]  /*179c0*/  LDL.LU R222, [R1+0x33c] ;  /* 0x00033c0001de7983 */ /* 0x001ea80000300800 */
[----:B------:R0:W-:Y:S04]  /*179d0*/  STL [R1+0xe38], R232 ;  /* 0x000e38e801007387 */ /* 0x0001e80000100800 */
[----:B0-----:R-:W2:Y:S04]  /*179e0*/  LDL.LU R232, [R1+0x3b4] ;  /* 0x0003b40001e87983 */ /* 0x001ea80000300800 */
[----:B------:R0:W-:Y:S04]  /*179f0*/  STL [R1+0xe34], R221 ;  /* 0x000e34dd01007387 */ /* 0x0001e80000100800 */
[----:B0-----:R-:W2:Y:S01]  /*17a00*/  LDL.LU R221, [R1+0x34c] ;  /* 0x00034c0001dd7983 */ /* 0x001ea20000300800 */
[----:B------:R-:W-:-:S02]  /*17a10*/  PRMT R187, RZ, 0x7610, R187 ;  /* 0x00007610ffbb7816 */ /* 0x000fc400000000bb */
[----:B------:R-:W-:-:S04]  /*17a20*/  PRMT R188, RZ, 0x7610, R188 ;  /* 0x00007610ffbc7816 */ /* 0x000fc800000000bc */
[----:B------:R0:W2:Y:S01]  /*17a30*/  @!P1 LDG.E.U16 R187, desc[UR60][R158.64] ;  /* 0x0000003c9ebb9981 */ /* 0x0000a2000c1e1500 */
[----:B------:R-:W-:Y:S01]  /*17a40*/  PRMT R189, RZ, 0x7610, R189 ;  /* 0x00007610ffbd7816 */ /* 0x000fe200000000bd */
[----:B0-----:R-:W-:Y:S02]  /*17a50*/  @!P0 IMAD.MOV.U32 R158, RZ, RZ, R19 ;  /* 0x000000ffff9e8224 */ /* 0x001fe400078e0013 */
[----:B------:R-:W-:-:S05]  /*17a60*/  @!P0 IMAD.MOV.U32 R159, RZ, RZ, R20 ;  /* 0x000000ffff9f8224 */ /* 0x000fca00078e0014 */
        /* <DEDUP_REMOVED lines=12> */
[----:B------:R3:W2:Y:S02]  /*17b30*/  @!P1 LDG.E.U16 R191, desc[UR60][R158.64] ;  /* 0x0000003c9ebf9981 */ /* 0x0006a4000c1e1500 */
[----:B---3--:R-:W-:Y:S02]  /*17b40*/  @!P0 IMAD.MOV.U32 R158, RZ, RZ, R4 ;  /* 0x000000ffff9e8224 */ /* 0x008fe400078e0004 */
[----:B----4-:R-:W-:-:S05]  /*17b50*/  @!P0 IMAD.MOV.U32 R159, RZ, RZ, R5 ;  /* 0x000000ffff9f8224 */ /* 0x010fca00078e0005 */
[----:B------:R2:W3:Y:S02]  /*17b60*/  @!P0 LDG.E.U16 R192, desc[UR60][R158.64] ;  /* 0x0000003c9ec08981 */ /* 0x0004e4000c1e1500 */
[----:B--2---:R-:W-:Y:S02]  /*17b70*/  @!P1 IMAD.MOV.U32 R158, RZ, RZ, R2 ;  /* 0x000000ffff9e9224 */ /* 0x004fe400078e0002 */
[----:B------:R-:W2:Y:S01]  /*17b80*/  LDL R2, [R1+0xcbc] ;  /* 0x000cbc0001027983 */ /* 0x000ea20000100800 */
[----:B------:R-:W-:-:S03]  /*17b90*/  @!P1 IMAD.MOV.U32 R159, RZ, RZ, R3 ;  /* 0x000000ffff9f9224 */ /* 0x000fc600078e0003 */
[----:B------:R-:W4:Y:S01]  /*17ba0*/  LDL R3, [R1+0xcb8] ;  /* 0x000cb80001037983 */ /* 0x000f220000100800 */
[----:B------:R-:W-:Y:S02]  /*17bb0*/  PRMT R193, RZ, 0x7610, R193 ;  /* 0x00007610ffc17816 */ /* 0x000fe400000000c1 */
[----:B------:R-:W-:-:S04]  /*17bc0*/  PRMT R194, RZ, 0x7610, R194 ;  /* 0x00007610ffc27816 */ /* 0x000fc800000000c2 */
[----:B------:R0:W3:Y:S01]  /*17bd0*/  @!P1 LDG.E.U16 R193, desc[UR60][R158.64] ;  /* 0x0000003c9ec19981 */ /* 0x0000e2000c1e1500 */
[----:B------:R-:W-:Y:S02]  /*17be0*/  PRMT R195, RZ, 0x7610, R195 ;  /* 0x00007610ffc37816 */ /* 0x000fe400000000c3 */
[----:B------:R-:W-:Y:S02]  /*17bf0*/  PRMT R196, RZ, 0x7610, R196 ;  /* 0x00007610ffc47816 */ /* 0x000fe400000000c4 */
[----:B------:R-:W-:Y:S02]  /*17c00*/  PRMT R197, RZ, 0x7610, R197 ;  /* 0x00007610ffc57816 */ /* 0x000fe400000000c5 */
[----:B------:R-:W-:Y:S02]  /*17c10*/  PRMT R198, RZ, 0x7610, R198 ;  /* 0x00007610ffc67816 */ /* 0x000fe400000000c6 */
[----:B------:R-:W-:Y:S02]  /*17c20*/  PRMT R199, RZ, 0x7610, R199 ;  /* 0x00007610ffc77816 */ /* 0x000fe400000000c7 */
[----:B------:R-:W-:-:S02]  /*17c30*/  PRMT R200, RZ, 0x7610, R200 ;  /* 0x00007610ffc87816 */ /* 0x000fc400000000c8 */
[----:B------:R-:W-:Y:S02]  /*17c40*/  PRMT R201, RZ, 0x7610, R201 ;  /* 0x00007610ffc97816 */ /* 0x000fe400000000c9 */
[----:B------:R-:W-:Y:S02]  /*17c50*/  PRMT R202, RZ, 0x7610, R202 ;  /* 0x00007610ffca7816 */ /* 0x000fe400000000ca */
[----:B------:R-:W-:Y:S01]  /*17c60*/  PRMT R203, RZ, 0x7610, R203 ;  /* 0x00007610ffcb7816 */ /* 0x000fe200000000cb */
[----:B0-----:R-:W-:Y:S02]  /*17c70*/  @!P0 IMAD.MOV.U32 R159, RZ, RZ, R12 ;  /* 0x000000ffff9f8224 */ /* 0x001fe400078e000c */
[----:B------:R-:W-:Y:S01]  /*17c80*/  @!P0 IMAD.MOV.U32 R158, RZ, RZ, R221 ;  /* 0x000000ffff9e8224 */ /* 0x000fe200078e00dd */
[----:B------:R0:W-:Y:S04]  /*17c90*/  STL [R1+0xe40], R221 ;  /* 0x000e40dd01007387 */ /* 0x0001e80000100800 */
[----:B------:R1:W3:Y:S04]  /*17ca0*/  @!P0 LDG.E.U16 R194, desc[UR60][R158.64] ;  /* 0x0000003c9ec28981 */ /* 0x0002e8000c1e1500 */
[----:B0-----:R-:W3:Y:S01]  /*17cb0*/  LDL.LU R221, [R1+0x3b8] ;  /* 0x0003b80001dd7983 */ /* 0x001ee20000300800 */
[----:B-1----:R-:W-:-:S02]  /*17cc0*/  @!P1 IMAD.MOV.U32 R158, RZ, RZ, R234 ;  /* 0x000000ffff9e9224 */ /* 0x002fc400078e00ea */
[----:B------:R-:W-:Y:S01]  /*17cd0*/  @!P1 IMAD.MOV.U32 R159, RZ, RZ, R0 ;  /* 0x000000ffff9f9224 */ /* 0x000fe200078e0000 */
        /* <DEDUP_REMOVED lines=9> */
[----:B-1----:R-:W-:Y:S02]  /*17d70*/  @!P1 IMAD.MOV.U32 R158, RZ, RZ, R223 ;  /* 0x000000ffff9e9224 */ /* 0x002fe400078e00df */
[----:B------:R-:W-:-:S05]  /*17d80*/  @!P1 IMAD.MOV.U32 R159, RZ, RZ, R238 ;  /* 0x000000ffff9f9224 */ /* 0x000fca00078e00ee */
[----:B------:R1:W3:Y:S04]  /*17d90*/  @!P1 LDG.E.U16 R197, desc[UR60][R158.64] ;  /* 0x0000003c9ec59981 */ /* 0x0002e8000c1e1500 */
[----:B0-----:R-:W3:Y:S04]  /*17da0*/  LDL.LU R0, [R1+0x3c4] ;  /* 0x0003c40001007983 */ /* 0x001ee80000300800 */
[----:B------:R0:W-:Y:S01]  /*17db0*/  STL [R1+0xe50], R250 ;  /* 0x000e50fa01007387 */ /* 0x0001e20000100800 */
[----:B-1----:R-:W-:-:S03]  /*17dc0*/  @!P0 IMAD.MOV.U32 R159, RZ, RZ, R243 ;  /* 0x000000ffff9f8224 */ /* 0x002fc600078e00f3 */
[----:B0-----:R-:W3:Y:S04]  /*17dd0*/  LDL.LU R250, [R1+0x43c] ;  /* 0x00043c0001fa7983 */ /* 0x001ee80000300800 */
[----:B------:R0:W-:Y:S04]  /*17de0*/  STL [R1+0xe4c], R224 ;  /* 0x000e4ce001007387 */ /* 0x0001e80000100800 */
[----:B0-----:R-:W3:Y:S04]  /*17df0*/  LDL.LU R224, [R1+0x440] ;  /* 0x0004400001e07983 */ /* 0x001ee80000300800 */
[----:B------:R0:W-:Y:S04]  /*17e00*/  STL [R1+0xe58], R223 ;  /* 0x000e58df01007387 */ /* 0x0001e80000100800 */
[----:B0-----:R-:W3:Y:S04]  /*17e10*/  LDL.LU R223, [R1+0x4b8] ;  /* 0x0004b80001df7983 */ /* 0x001ee80000300800 */
[----:B------:R0:W-:Y:S04]  /*17e20*/  STL [R1+0xe54], R238 ;  /* 0x000e54ee01007387 */ /* 0x0001e80000100800 */
[----:B0-----:R-:W3:Y:S04]  /*17e30*/  LDL.LU R238, [R1+0x444] ;  /* 0x0004440001ee7983 */ /* 0x001ee80000300800 */
[----:B------:R0:W-:Y:S04]  /*17e40*/  STL [R1+0xe5c], R243 ;  /* 0x000e5cf301007387 */ /* 0x0001e80000100800 */
[----:B0-----:R-:W3:Y:S01]  /*17e50*/  LDL.LU R243, [R1+0x4bc] ;  /* 0x0004bc0001f37983 */ /* 0x001ee20000300800 */
[----:B------:R-:W-:-:S03]  /*17e60*/  @!P0 IMAD.MOV.U32 R158, RZ, RZ, R229 ;  /* 0x000000ffff9e8224 */ /* 0x000fc600078e00e5 */
[----:B------:R-:W3:Y:S04]  /*17e70*/  LDL.LU R20, [R1+0x150] ;  /* 0x0001500001147983 */ /* 0x000ee80000300800 */
[----:B------:R0:W3:Y:S04]  /*17e80*/  @!P0 LDG.E.U16 R198, desc[UR60][R158.64] ;  /* 0x0000003c9ec68981 */ /* 0x0000e8000c1e1500 */
[----:B------:R-:W3:Y:S04]  /*17e90*/  LDL.LU R19, [R1+0x12c] ;  /* 0x00012c0001137983 */ /* 0x000ee80000300800 */
[----:B------:R-:W3:Y:S01]  /*17ea0*/  LDL.LU R18, [R1+0x110] ;  /* 0x0001100001127983 */ /* 0x000ee20000300800 */
[----:B0-----:R-:W-:-:S02]  /*17eb0*/  @!P1 IMAD.MOV.U32 R158, RZ, RZ, R247 ;  /* 0x000000ffff9e9224 */ /* 0x001fc400078e00f7 */
[----:B------:R-:W-:Y:S01]  /*17ec0*/  @!P1 IMAD.MOV.U32 R159, RZ, RZ, R233 ;  /* 0x000000ffff9f9224 */ /* 0x000fe200078e00e9 */
[----:B------:R-:W3:Y:S04]  /*17ed0*/  LDL.LU R17, [R1+0xfc] ;  /* 0x0000fc0001117983 */ /* 0x000ee80000300800 */
[----:B------:R0:W3:Y:S04]  /*17ee0*/  @!P1 LDG.E.U16 R199, desc[UR60][R158.64] ;  /* 0x0000003c9ec79981 */ /* 0x0000e8000c1e1500 */
[----:B------:R-:W3:Y:S04]  /*17ef0*/  LDL.LU R16, [R1+0xf4] ;  /* 0x0000f40001107983 */ /* 0x000ee80000300800 */
[----:B------:R-:W3:Y:S01]  /*17f00*/  LDL.LU R8, [R1+0xec] ;  /* 0x0000ec0001087983 */ /* 0x000ee20000300800 */
[----:B0-----:R-:W-:-:S02]  /*17f10*/  @!P0 IMAD.MOV.U32 R158, RZ, RZ, R11 ;  /* 0x000000ffff9e8224 */ /* 0x001fc400078e000b */
[----:B------:R-:W-:Y:S01]  /*17f20*/  @!P0 IMAD.MOV.U32 R159, RZ, RZ, R10 ;  /* 0x000000ffff9f8224 */ /* 0x000fe200078e000a */
[----:B------:R-:W3:Y:S04]  /*17f30*/  LDL.LU R6, [R1+0xe4] ;  /* 0x0000e40001067983 */ /* 0x000ee80000300800 */
[----:B------:R0:W3:Y:S02]  /*17f40*/  @!P0 LDG.E.U16 R200, desc[UR60][R158.64] ;  /* 0x0000003c9ec88981 */ /* 0x0000e4000c1e1500 */
[----:B0-----:R-:W-:Y:S02]  /*17f50*/  @!P1 IMAD.MOV.U32 R158, RZ, RZ, R13 ;  /* 0x000000ffff9e9224 */ /* 0x001fe400078e000d */
[----:B------:R-:W-:-:S05]  /*17f60*/  @!P1 IMAD.MOV.U32 R159, RZ, RZ, R7 ;  /* 0x000000ffff9f9224 */ /* 0x000fca00078e0007 */
[----:B------:R0:W3:Y:S02]  /*17f70*/  @!P1 LDG.E.U16 R201, desc[UR60][R158.64] ;  /* 0x0000003c9ec99981 */ /* 0x0000e4000c1e1500 */
[----:B0-----:R-:W-:Y:S02]  /*17f80*/  @!P0 IMAD.MOV.U32 R158, RZ, RZ, R230 ;  /* 0x000000ffff9e8224 */ /* 0x001fe400078e00e6 */
[----:B------:R-:W-:-:S05]  /*17f90*/  @!P0 IMAD.MOV.U32 R159, RZ, RZ, R220 ;  /* 0x000000ffff9f8224 */ /* 0x000fca00078e00dc */
[----:B------:R0:W3:Y:S02]  /*17fa0*/  @!P0 LDG.E.U16 R202, desc[UR60][R158.64] ;  /* 0x0000003c9eca8981 */ /* 0x0000e4000c1e1500 */
[----:B0-----:R-:W-:Y:S02]  /*17fb0*/  @!P1 IMAD.MOV.U32 R158, RZ, RZ, R228 ;  /* 0x000000ffff9e9224 */ /* 0x001fe400078e00e4 */
[----:B------:R-:W-:-:S05]  /*17fc0*/  @!P1 IMAD.MOV.U32 R159, RZ, RZ, R218 ;  /* 0x000000ffff9f9224 */ /* 0x000fca00078e00da */
[----:B------:R2:W3:Y:S02]  /*17fd0*/  @!P1 LDG.E.U16 R203, desc[UR60][R158.64] ;  /* 0x0000003c9ecb9981 */ /* 0x0004e4000c1e1500 */
[----:B--2---:R-:W-:Y:S02]  /*17fe0*/  @!P0 IMAD.MOV.U32 R158, RZ, RZ, R2 ;  /* 0x000000ffff9e8224 */ /* 0x004fe400078e0002 */
[----:B------:R-:W2:Y:S04]  /*17ff0*/  LDL.LU R2, [R1+0xdc] ;  /* 0x0000dc0001027983 */ /* 0x000ea80000300800 */
[----:B------:R-:W2:Y:S04]  /*18000*/  LDL.LU R23, [R1+0xd4] ;  /* 0x0000d40001177983 */ /* 0x000ea80000300800 */
[----:B------:R-:W2:Y:S01]  /*18010*/  LDL.LU R5, [R1+0xcc] ;  /* 0x0000cc0001057983 */ /* 0x000ea20000300800 */
[----:B----4-:R-:W-:-:S03]  /*18020*/  @!P0 IMAD.MOV.U32 R159, RZ, RZ, R3 ;  /* 0x000000ffff9f8224 */ /* 0x010fc600078e0003 */
        /* <DEDUP_REMOVED lines=11> */
[----:B------:R-:W-:-:S02]  /*180e0*/  PRMT R204, RZ, 0x7610, R204 ;  /* 0x00007610ffcc7816 */ /* 0x000fc400000000cc */
[----:B------:R-:W-:Y:S01]  /*180f0*/  PRMT R205, RZ, 0x7610, R205 ;  /* 0x00007610ffcd7816 */ /* 0x000fe200000000cd */
[----:B------:R-:W4:Y:S04]  /*18100*/  LDL.LU R252, [R1+0xd30] ;  /* 0x000d300001fc7983 */ /* 0x000f280000300800 */
[----:B------:R3:W4:Y:S01]  /*18110*/  @!P0 LDG.E.U16 R204, desc[UR60][R158.64] ;  /* 0x0000003c9ecc8981 */ /* 0x000722000c1e1500 */
[----:B------:R-:W-:Y:S02]  /*18120*/  PRMT R206, RZ, 0x7610, R206 ;  /* 0x00007610ffce7816 */ /* 0x000fe400000000ce */
[----:B------:R-:W-:Y:S01]  /*18130*/  PRMT R207, RZ, 0x7610, R207 ;  /* 0x00007610ffcf7816 */ /* 0x000fe200000000cf */
[----:B------:R-:W4:Y:S01]  /*18140*/  LDL.LU R22, [R1+0x388] ;  /* 0x0003880001167983 */ /* 0x000f220000300800 */
[----:B------:R-:W-:-:S02]  /*18150*/  PRMT R208, RZ, 0x7610, R208 ;  /* 0x00007610ffd07816 */ /* 0x000fc400000000d0 */
[----:B------:R-:W-:Y:S01]  /*18160*/  PRMT R209, RZ, 0x7610, R209 ;  /* 0x00007610ffd17816 */ /* 0x000fe200000000d1 */
[----:B------:R-:W4:Y:S01]  /*18170*/  LDL.LU R21, [R1+0x218] ;  /* 0x0002180001157983 */ /* 0x000f220000300800 */
        /* <DEDUP_REMOVED lines=8> */
[----:B---3--:R-:W-:Y:S02]  /*18200*/  @!P1 IMAD.MOV.U32 R159, RZ, RZ, R223 ;  /* 0x000000ffff9f9224 */ /* 0x008fe400078e00df */
        /* <DEDUP_REMOVED lines=8> */
[----:B0-----:R-:W-:Y:S01]  /*18290*/  @!P0 IMAD.MOV.U32 R158, RZ, RZ, R0 ;  /* 0x000000ffff9e8224 */ /* 0x001fe200078e0000 */
[----:B------:R-:W-:-:S05]  /*182a0*/  @!P0 MOV R159, R12 ;  /* 0x0000000c009f8202 */ /* 0x000fca0000000f00 */
        /* <DEDUP_REMOVED lines=20> */
[----:B------:R-:W-:Y:S01]  /*183f0*/  @!P1 IMAD.MOV.U32 R159, RZ, RZ, R248 ;  /* 0x000000ffff9f9224 */ /* 0x000fe200078e00f8 */
[----:B------:R0:W-:Y:S04]  /*18400*/  STS.U16 [R14+0x2300], R20 ;  /* 0x002300140e007388 */ /* 0x0001e80000000400 */
[----:B------:R1:W3:Y:S04]  /*18410*/  @!P1 LDG.E.U16 R215, desc[UR60][R158.64] ;  /* 0x0000003c9ed79981 */ /* 0x0002e8000c1e1500 */
[----:B------:R2:W-:Y:S04]  /*18420*/  STS.U16 [R14+0x2700], R19 ;  /* 0x002700130e007388 */ /* 0x0005e80000000400 */
[----:B0-----:R-:W3:Y:S01]  /*18430*/  LDL.LU R20, [R1+0x1f8] ;  /* 0x0001f80001147983 */ /* 0x001ee20000300800 */
[----:B-1----:R-:W-:-:S02]  /*18440*/  @!P0 IMAD.MOV.U32 R158, RZ, RZ, R226 ;  /* 0x000000ffff9e8224 */ /* 0x002fc400078e00e2 */
[----:B------:R-:W-:Y:S01]  /*18450*/  @!P0 IMAD.MOV.U32 R159, RZ, RZ, R251 ;  /* 0x000000ffff9f8224 */ /* 0x000fe200078e00fb */
[----:B------:R0:W-:Y:S04]  /*18460*/  STS.U16 [R14+0x2b00], R18 ;  /* 0x002b00120e007388 */ /* 0x0001e80000000400 */
[----:B--2---:R-:W2:Y:S04]  /*18470*/  LDL.LU R19, [R1+0x1d0] ;  /* 0x0001d00001137983 */ /* 0x004ea80000300800 */
[----:B------:R1:W-:Y:S04]  /*18480*/  STS.U16 [R14+0x2f00], R17 ;  /* 0x002f00110e007388 */ /* 0x0003e80000000400 */
[----:B0-----:R-:W2:Y:S04]  /*18490*/  LDL.LU R18, [R1+0x1a8] ;  /* 0x0001a80001127983 */ /* 0x001ea80000300800 */
[----:B------:R0:W2:Y:S04]  /*184a0*/  @!P0 LDG.E.U16 R216, desc[UR60][R158.64] ;  /* 0x0000003c9ed88981 */ /* 0x0000a8000c1e1500 */
[----:B------:R4:W-:Y:S04]  /*184b0*/  STS.U16 [R14+0x3300], R16 ;  /* 0x003300100e007388 */ /* 0x0009e80000000400 */
[----:B-1----:R-:W2:Y:S01]  /*184c0*/  LDL.LU R17, [R1+0x194] ;  /* 0x0001940001117983 */ /* 0x002ea20000300800 */
[----:B0-----:R-:W-:-:S02]  /*184d0*/  @!P1 IMAD.MOV.U32 R158, RZ, RZ, R225 ;  /* 0x000000ffff9e9224 */ /* 0x001fc400078e00e1 */
[----:B------:R-:W-:Y:S01]  /*184e0*/  @!P1 IMAD.MOV.U32 R159, RZ, RZ, R249 ;  /* 0x000000ffff9f9224 */ /* 0x000fe200078e00f9 */
[----:B------:R0:W-:Y:S04]  /*184f0*/  STS.U16 [R14+0x3700], R8 ;  /* 0x003700080e007388 */ /* 0x0001e80000000400 */
[----:B----4-:R-:W4:Y:S04]  /*18500*/  LDL.LU R16, [R1+0x16c] ;  /* 0x00016c0001107983 */ /* 0x010f280000300800 */
[----:B------:R1:W-:Y:S04]  /*18510*/  STS.U16 [R14+0x3b00], R6 ;  /* 0x003b00060e007388 */ /* 0x0003e80000000400 */
[----:B0-----:R-:W4:Y:S04]  /*18520*/  LDL.LU R8, [R1+0x14c] ;  /* 0x00014c0001087983 */ /* 0x001f280000300800 */
[----:B------:R0:W-:Y:S04]  /*18530*/  STS.U16 [R14+0x3f00], R2 ;  /* 0x003f00020e007388 */ /* 0x0001e80000000400 */
[----:B-1----:R-:W4:Y:S04]  /*18540*/  LDL.LU R6, [R1+0x120] ;  /* 0x0001200001067983 */ /* 0x002f280000300800 */
[----:B------:R1:W-:Y:S04]  /*18550*/  STS.U16 [R14+0x4300], R23 ;  /* 0x004300170e007388 */ /* 0x0003e80000000400 */
[----:B0-----:R-:W4:Y:S04]  /*18560*/  LDL.LU R2, [R1+0x100] ;  /* 0x0001000001027983 */ /* 0x001f280000300800 */
[----:B------:R0:W-:Y:S04]  /*18570*/  STS.U16 [R14+0x4700], R5 ;  /* 0x004700050e007388 */ /* 0x0001e80000000400 */
[----:B-1----:R-:W4:Y:S04]  /*18580*/  LDL.LU R23, [R1+0xf8] ;  /* 0x0000f80001177983 */ /* 0x002f280000300800 */
[----:B------:R-:W4:Y:S04]  /*18590*/  @!P1 LDG.E.U16 R217, desc[UR60][R158.64] ;  /* 0x0000003c9ed99981 */ /* 0x000f28000c1e1500 */
[----:B0-----:R-:W4:Y:S04]  /*185a0*/  LDL.LU R5, [R1+0xf0] ;  /* 0x0000f00001057983 */ /* 0x001f280000300800 */
[----:B------:R0:W-:Y:S04]  /*185b0*/  STS.U16 [R14+0x4b00], R181 ;  /* 0x004b00b50e007388 */ /* 0x0001e80000000400 */
[----:B------:R-:W4:Y:S04]  /*185c0*/  LDL.LU R158, [R1+0xd8] ;  /* 0x0000d800019e7983 */ /* 0x000f280000300800 */
[----:B------:R-:W4:Y:S04]  /*185d0*/  LDL.LU R159, [R1+0xd0] ;  /* 0x0000d000019f7983 */ /* 0x000f280000300800 */
[----:B0-----:R-:W4:Y:S04]  /*185e0*/  LDL.LU R181, [R1+0xf04] ;  /* 0x000f040001b57983 */ /* 0x001f280000300800 */
[----:B------:R0:W-:Y:S04]  /*185f0*/  STS.U16 [R14+0x4f00], R183 ;  /* 0x004f00b70e007388 */ /* 0x0001e80000000400 */
[----:B------:R1:W-:Y:S04]  /*18600*/  STS.U16 [R14+0x5300], R3 ;  /* 0x005300030e007388 */ /* 0x0003e80000000400 */
[----:B------:R1:W-:Y:S04]  /*18610*/  STS.U16 [R14+0x5700], R89 ;  /* 0x005700590e007388 */ /* 0x0003e80000000400 */
[----:B0-----:R-:W4:Y:S04]  /*18620*/  LDL.LU R183, [R1+0xf00] ;  /* 0x000f000001b77983 */ /* 0x001f280000300800 */
[----:B-1----:R-:W4:Y:S04]  /*18630*/  LDL.LU R3, [R1+0xefc] ;  /* 0x000efc0001037983 */ /* 0x002f280000300800 */
[----:B------:R-:W4:Y:S04]  /*18640*/  LDL.LU R89, [R1+0xef8] ;  /* 0x000ef80001597983 */ /* 0x000f280000300800 */
[----:B------:R0:W-:Y:S04]  /*18650*/  STS.U16 [R14+0x5b00], R88 ;  /* 0x005b00580e007388 */ /* 0x0001e80000000400 */
[----:B------:R1:W-:Y:S04]  /*18660*/  STS.U16 [R14+0x5f00], R240 ;  /* 0x005f00f00e007388 */ /* 0x0003e80000000400 */
[----:B------:R1:W-:Y:S04]  /*18670*/  STS.U16 [R14+0x6300], R241 ;  /* 0x006300f10e007388 */ /* 0x0003e80000000400 */
[----:B0-----:R-:W4:Y:S04]  /*18680*/  LDL.LU R88, [R1+0xef4] ;  /* 0x000ef40001587983 */ /* 0x001f280000300800 */
[----:B-1----:R-:W4:Y:S04]  /*18690*/  LDL.LU R240, [R1+0xef0] ;  /* 0x000ef00001f07983 */ /* 0x002f280000300800 */
[----:B------:R-:W3:Y:S04]  /*186a0*/  LDL.LU R241, [R1+0xeec] ;  /* 0x000eec0001f17983 */ /* 0x000ee80000300800 */
[----:B------:R0:W-:Y:S04]  /*186b0*/  STS.U16 [R14+0x6700], R4 ;  /* 0x006700040e007388 */ /* 0x0001e80000000400 */
[----:B------:R1:W-:Y:S04]  /*186c0*/  STS.U16 [R14+0x6b00], R245 ;  /* 0x006b00f50e007388 */ /* 0x0003e80000000400 */
[----:B------:R1:W-:Y:S04]  /*186d0*/  STS.U16 [R14+0x6f00], R246 ;  /* 0x006f00f60e007388 */ /* 0x0003e80000000400 */
[----:B0-----:R-:W4:Y:S04]  /*186e0*/  LDL.LU R4, [R1+0xee8] ;  /* 0x000ee80001047983 */ /* 0x001f280000300800 */
[----:B-1----:R-:W4:Y:S04]  /*186f0*/  LDL.LU R245, [R1+0xee4] ;  /* 0x000ee40001f57983 */ /* 0x002f280000300800 */
[----:B------:R-:W2:Y:S04]  /*18700*/  LDL.LU R246, [R1+0xee0] ;  /* 0x000ee00001f67983 */ /* 0x000ea80000300800 */
[----:B------:R0:W-:Y:S04]  /*18710*/  STS.U16 [R14+0x7300], R15 ;  /* 0x0073000f0e007388 */ /* 0x0001e80000000400 */
[----:B0-----:R-:W3:Y:S04]  /*18720*/  LDL.LU R15, [R1+0xedc] ;  /* 0x000edc00010f7983 */ /* 0x001ee80000300800 */
[----:B---3--:R0:W-:Y:S04]  /*18730*/  STS.U16 [R14+0x7700], R15 ;  /* 0x0077000f0e007388 */ /* 0x0081e80000000400 */
[----:B0-----:R-:W3:Y:S04]  /*18740*/  LDL.LU R15, [R1+0xed8] ;  /* 0x000ed800010f7983 */ /* 0x001ee80000300800 */
[----:B--2---:R0:W-:Y:S04]  /*18750*/  STS.U16 [R14+0x7b00], R246 ;  /* 0x007b00f60e007388 */ /* 0x0041e80000000400 */
[----:B------:R1:W-:Y:S04]  /*18760*/  STS.U16 [R14+0x7f00], R241 ;  /* 0x007f00f10e007388 */ /* 0x0003e80000000400 */
[----:B0-----:R-:W2:Y:S04]  /*18770*/  LDL.LU R246, [R1+0xe0] ;  /* 0x0000e00001f67983 */ /* 0x001ea80000300800 */
[----:B-1----:R-:W2:Y:S04]  /*18780*/  LDL.LU R241, [R1+0xe8] ;  /* 0x0000e80001f17983 */ /* 0x002ea80000300800 */
[----:B---3--:R0:W-:Y:S04]  /*18790*/  STS.U16 [R15+0x380], R252 ;  /* 0x000380fc0f007388 */ /* 0x0081e80000000400 */
[----:B------:R1:W-:Y:S04]  /*187a0*/  STS.U16 [R15+0x780], R22 ;  /* 0x000780160f007388 */ /* 0x0003e80000000400 */
[----:B------:R3:W-:Y:S04]  /*187b0*/  STS.U16 [R15+0xb80], R21 ;  /* 0x000b80150f007388 */ /* 0x0007e80000000400 */
[----:B0-----:R-:W2:Y:S04]  /*187c0*/  LDL.LU R252, [R1+0xed4] ;  /* 0x000ed40001fc7983 */ /* 0x001ea80000300800 */
[----:B-1----:R-:W2:Y:S04]  /*187d0*/  LDL.LU R22, [R1+0xed0] ;  /* 0x000ed00001167983 */ /* 0x002ea80000300800 */
[----:B---3--:R-:W3:Y:S04]  /*187e0*/  LDL.LU R21, [R1+0xecc] ;  /* 0x000ecc0001157983 */ /* 0x008ee80000300800 */
[----:B------:R0:W-:Y:S04]  /*187f0*/  STS.U16 [R15+0xf80], R20 ;  /* 0x000f80140f007388 */ /* 0x0001e80000000400 */
[----:B------:R1:W-:Y:S04]  /*18800*/  STS.U16 [R15+0x1380], R19 ;  /* 0x001380130f007388 */ /* 0x0003e80000000400 */
[----:B------:R4:W-:Y:S04]  /*18810*/  STS.U16 [R15+0x1780], R18 ;  /* 0x001780120f007388 */ /* 0x0009e80000000400 */
[----:B0-----:R-:W2:Y:S04]  /*18820*/  LDL.LU R20, [R1+0xec8] ;  /* 0x000ec80001147983 */ /* 0x001ea80000300800 */
[----:B-1----:R-:W3:Y:S04]  /*18830*/  LDL.LU R19, [R1+0xec4] ;  /* 0x000ec40001137983 */ /* 0x002ee80000300800 */
[----:B----4-:R-:W4:Y:S04]  /*18840*/  LDL.LU R18, [R1+0xec0] ;  /* 0x000ec00001127983 */ /* 0x010f280000300800 */
[----:B------:R0:W-:Y:S04]  /*18850*/  STS.U16 [R15+0x1b80], R17 ;  /* 0x001b80110f007388 */ /* 0x0001e80000000400 */
[----:B------:R1:W-:Y:S04]  /*18860*/  STS.U16 [R15+0x1f80], R16 ;  /* 0x001f80100f007388 */ /* 0x0003e80000000400 */
[----:B------:R1:W-:Y:S04]  /*18870*/  STS.U16 [R15+0x2380], R8 ;  /* 0x002380080f007388 */ /* 0x0003e80000000400 */
[----:B0-----:R-:W2:Y:S04]  /*18880*/  LDL.LU R17, [R1+0xebc] ;  /* 0x000ebc0001117983 */ /* 0x001ea80000300800 */
[----:B-1----:R-:W3:Y:S04]  /*18890*/  LDL.LU R16, [R1+0xeb8] ;  /* 0x000eb80001107983 */ /* 0x002ee80000300800 */
[----:B------:R-:W4:Y:S04]  /*188a0*/  LDL.LU R8, [R1+0xeb4] ;  /* 0x000eb40001087983 */ /* 0x000f280000300800 */
[----:B------:R0:W-:Y:S04]  /*188b0*/  STS.U16 [R15+0x2780], R6 ;  /* 0x002780060f007388 */ /* 0x0001e80000000400 */
[----:B------:R1:W-:Y:S04]  /*188c0*/  STS.U16 [R15+0x2b80], R2 ;  /* 0x002b80020f007388 */ /* 0x0003e80000000400 */
[----:B------:R1:W-:Y:S04]  /*188d0*/  STS.U16 [R15+0x2f80], R23 ;  /* 0x002f80170f007388 */ /* 0x0003e80000000400 */
[----:B0-----:R-:W2:Y:S04]  /*188e0*/  LDL.LU R6, [R1+0xeb0] ;  /* 0x000eb00001067983 */ /* 0x001ea80000300800 */
[----:B-1----:R-:W3:Y:S04]  /*188f0*/  LDL.LU R2, [R1+0xeac] ;  /* 0x000eac0001027983 */ /* 0x002ee80000300800 */
[----:B------:R-:W3:Y:S04]  /*18900*/  LDL.LU R23, [R1+0xea8] ;  /* 0x000ea80001177983 */ /* 0x000ee80000300800 */
[----:B------:R0:W-:Y:S04]  /*18910*/  STS.U16 [R15+0x3380], R5 ;  /* 0x003380050f007388 */ /* 0x0001e80000000400 */
[----:B0-----:R-:W3:Y:S04]  /*18920*/  LDL.LU R5, [R1+0xea4] ;  /* 0x000ea40001057983 */ /* 0x001ee80000300800 */
[----:B----4-:R-:W-:Y:S04]  /*18930*/  STS.U16 [R15+0x5780], R8 ;  /* 0x005780080f007388 */ /* 0x010fe80000000400 */
[----:B--2---:R-:W-:Y:S04]  /*18940*/  STS.U16 [R15+0x5380], R6 ;  /* 0x005380060f007388 */ /* 0x004fe80000000400 */
[----:B---3--:R-:W-:Y:S04]  /*18950*/  STS.U16 [R15+0x4f80], R2 ;  /* 0x004f80020f007388 */ /* 0x008fe80000000400 */
[----:B------:R-:W-:Y:S04]  /*18960*/  STS.U16 [R15+0x4b80], R23 ;  /* 0x004b80170f007388 */ /* 0x000fe80000000400 */
[----:B------:R0:W-:Y:S04]  /*18970*/  STS.U16 [R15+0x4780], R5 ;  /* 0x004780050f007388 */ /* 0x0001e80000000400 */
[----:B0-----:R-:W2:Y:S04]  /*18980*/  LDL.LU R5, [R1+0xea0] ;  /* 0x000ea00001057983 */ /* 0x001ea80000300800 */
[----:B------:R-:W3:Y:S04]  /*18990*/  LDL.LU R23, [R1+0xe9c] ;  /* 0x000e9c0001177983 */ /* 0x000ee80000300800 */
[----:B------:R-:W4:Y:S04]  /*189a0*/  LDL.LU R2, [R1+0xe98] ;  /* 0x000e980001027983 */ /* 0x000f280000300800 */
[----:B------:R-:W2:Y:S04]  /*189b0*/  LDL.LU R6, [R1+0xe94] ;  /* 0x000e940001067983 */ /* 0x000ea80000300800 */
[----:B------:R-:W3:Y:S04]  /*189c0*/  LDL.LU R8, [R1+0xe90] ;  /* 0x000e900001087983 */ /* 0x000ee80000300800 */
[----:B------:R0:W-:Y:S04]  /*189d0*/  STS.U16 [R15+0x5b80], R16 ;  /* 0x005b80100f007388 */ /* 0x0001e80000000400 */
[----:B0-----:R-:W4:Y:S04]  /*189e0*/  LDL.LU R16, [R1+0xe8c] ;  /* 0x000e8c0001107983 */ /* 0x001f280000300800 */
[----:B------:R0:W-:Y:S04]  /*189f0*/  STS.U16 [R15+0x5f80], R17 ;  /* 0x005f80110f007388 */ /* 0x0001e80000000400 */
[----:B------:R1:W-:Y:S04]  /*18a00*/  STS.U16 [R15+0x6380], R18 ;  /* 0x006380120f007388 */ /* 0x0003e80000000400 */
[----:B------:R1:W-:Y:S04]  /*18a10*/  STS.U16 [R15+0x6780], R19 ;  /* 0x006780130f007388 */ /* 0x0003e80000000400 */
[----:B0-----:R-:W2:Y:S04]  /*18a20*/  LDL.LU R17, [R1+0xe88] ;  /* 0x000e880001117983 */ /* 0x001ea80000300800 */
[----:B-1----:R-:W2:Y:S04]  /*18a30*/  LDL.LU R18, [R1+0xe84] ;  /* 0x000e840001127983 */ /* 0x002ea80000300800 */
[----:B------:R-:W2:Y:S04]  /*18a40*/  LDL.LU R19, [R1+0xe80] ;  /* 0x000e800001137983 */ /* 0x000ea80000300800 */
        /* <DEDUP_REMOVED lines=11> */
[----:B------:R0:W-:Y:S04]  /*18b00*/  STS.U16 [R15+0x4380], R159 ;  /* 0x0043809f0f007388 */ /* 0x0001e80000000400 */
[----:B------:R-:W2:Y:S04]  /*18b10*/  LDL.LU R158, [R1+0xd38] ;  /* 0x000d3800019e7983 */ /* 0x000ea80000300800 */
[----:B------:R1:W-:Y:S04]  /*18b20*/  STS.U16 [R15+0x7780], R252 ;  /* 0x007780fc0f007388 */ /* 0x0003e80000000400 */
[----:B0-----:R-:W2:Y:S04]  /*18b30*/  LDL.LU R159, [R1+0xd34] ;  /* 0x000d3400019f7983 */ /* 0x001ea80000300800 */
[----:B------:R0:W-:Y:S04]  /*18b40*/  STS.U16 [R15+0x7b80], R245 ;  /* 0x007b80f50f007388 */ /* 0x0001e80000000400 */
[----:B-1----:R-:W2:Y:S04]  /*18b50*/  LDL.LU R252, [R1+0xd44] ;  /* 0x000d440001fc7983 */ /* 0x002ea80000300800 */
[----:B------:R1:W-:Y:S04]  /*18b60*/  STS.U16 [R15+0x7f80], R240 ;  /* 0x007f80f00f007388 */ /* 0x0003e80000000400 */
[----:B0-----:R-:W2:Y:S04]  /*18b70*/  LDL.LU R245, [R1+0xd48] ;  /* 0x000d480001f57983 */ /* 0x001ea80000300800 */
[----:B-1----:R-:W2:Y:S04]  /*18b80*/  LDL.LU R240, [R1+0xd4c] ;  /* 0x000d4c0001f07983 */ /* 0x002ea80000300800 */
[----:B---3--:R0:W-:Y:S04]  /*18b90*/  STS.U16 [R8+0x10000], R183 ;  /* 0x010000b708007388 */ /* 0x0081e80000000400 */
[----:B------:R1:W-:Y:S04]  /*18ba0*/  STS.U16 [R8+0x14000], R181 ;  /* 0x014000b508007388 */ /* 0x0003e80000000400 */
[----:B0-----:R-:W3:Y:S04]  /*18bb0*/  LDL.LU R183, [R1+0xd50] ;  /* 0x000d500001b77983 */ /* 0x001ee80000300800 */
[----:B-1----:R-:W3:Y:S04]  /*18bc0*/  LDL R181, [R1+0xd54] ;  /* 0x000d540001b57983 */ /* 0x002ee80000100800 */
        /* <DEDUP_REMOVED lines=14> */
[----:B----4-:R0:W-:Y:S04]  /*18cb0*/  STS.U16 [R16+0x14480], R102 ;  /* 0x0144806610007388 */ /* 0x0101e80000000400 */
[----:B------:R-:W-:Y:S04]  /*18cc0*/  STS.U16 [R16+0x10080], R179 ;  /* 0x010080b310007388 */ /* 0x000fe80000000400 */
[----:B0-----:R-:W4:Y:S04]  /*18cd0*/  LDL R102, [R1+0xd58] ;  /* 0x000d580001667983 */ /* 0x001f280000100800 */
        /* <DEDUP_REMOVED lines=14> */
[----:B--2---:R-:W-:Y:S04]  /*18dc0*/  STS.U16 [R17+0x10100], R175 ;  /* 0x010100af11007388 */ /* 0x004fe80000000400 */
        /* <DEDUP_REMOVED lines=94> */
[----:B------:R-:W-:Y:S01]  /*193b0*/  STS.U16 [R22+0x15b80], R217 ;  /* 0x015b80d916007388 */ /* 0x000fe20000000400 */
[----:B------:R0:W-:Y:S06]  /*193c0*/  MEMBAR.ALL.CTA ;  /* 0x0000000000007992 */ /* 0x0001ec0000008000 */
[----:B0-----:R-:W0:Y:S01]  /*193d0*/  FENCE.VIEW.ASYNC.S ;  /* 0x00000000000073c6 */ /* 0x001e220000000000 */
[----:B---3--:R-:W-:Y:S01]  /*193e0*/  R2UR UR56, R181 ;  /* 0x00000000b53872ca */ /* 0x008fe200000e0000 */
[----:B0-----:R-:W-:Y:S06]  /*193f0*/  BAR.SYNC.DEFER_BLOCKING 0x0 ;  /* 0x0000000000007b1d */ /* 0x001fec0000010000 */
[----:B------:R-:W-:Y:S01]  /*19400*/  UMOV UR57, 0x40000040 ;  /* 0x4000004000397882 */ /* 0x000fe20000000000 */
[----:B------:R-:W-:-:S06]  /*19410*/  WARPGROUP.ARRIVE ;  /* 0x00000000000079c5 */ /* 0x000fcc0000000000 */
[----:B------:R-:W-:Y:S01]  /*19420*/  HGMMA.64x64x16.F32.BF16 R56, gdesc[UR56].tnspA, R56 ;  /* 0x20e00000383879f0 */ /* 0x000fe20008701838 */
[----:B------:R-:W-:Y:S02]  /*19430*/  UIADD3.64 UR48, UR4, 0x80, URZ ;  /* 0x0000008004307897 */ /* 0x000fe4000fffe03f */
[----:B------:R-:W-:Y:S02]  /*19440*/  UIADD3.64 UR50, UR6, 0x2, URZ ;  /* 0x0000000206327897 */ /* 0x000fe4000fffe03f */
[----:B------:R-:W-:Y:S01]  /*19450*/  HGMMA.64x64x16.F32.BF16 R56, gdesc[UR4].tnspA, R56 ;  /* 0x20e00000043879f0 */ /* 0x000fe20008701838 */
[----:B------:R-:W-:Y:S02]  /*19460*/  UIADD3.64 UR52, UR4, 0x100, URZ ;  /* 0x0000010004347897 */ /* 0x000fe4000fffe03f */
[----:B------:R-:W-:-:S04]  /*19470*/  UIADD3.64 UR54, UR6, 0x4, URZ ;  /* 0x0000000406367897 */ /* 0x000fc8000fffe03f */
[----:B------:R-:W-:Y:S01]  /*19480*/  HGMMA.64x64x16.F32.BF16 R56, gdesc[UR48].tnspA, R56 ;  /* 0x20e00000303879f0 */ /* 0x000fe20008701838 */
[----:B------:R-:W-:Y:S01]  /*19490*/  R2UR UR51, R183 ;  /* 0x00000000b73372ca */ /* 0x000fe200000e0000 */
[----:B------:R-:W-:Y:S01]  /*194a0*/  VIADD R6, R6, 0x1 ;  /* 0x0000000106067836 */ /* 0x000fe20000000000 */
[----:B------:R-:W-:Y:S01]  /*194b0*/  R2UR UR50, R240 ;  /* 0x00000000f03272ca */ /* 0x000fe200000e0000 */
[----:B------:R-:W2:Y:S01]  /*194c0*/  LDL.LU R183, [R1+0xca4] ;  /* 0x000ca40001b77983 */ /* 0x000ea20000300800 */
[----:B------:R-:W-:Y:S01]  /*194d0*/  R2UR UR48, R252 ;  /* 0x00000000fc3072ca */ /* 0x000fe200000e0000 */
[----:B------:R-:W-:Y:S02]  /*194e0*/  UMOV UR57, UR55 ;  /* 0x0000003700397c82 */ /* 0x000fe40008000000 */
[----:B------:R-:W3:Y:S01]  /*194f0*/  LDL.LU R240, [R1+0xc9c] ;  /* 0x000c9c0001f07983 */ /* 0x000ee20000300800 */
[----:B----4-:R-:W-:Y:S01]  /*19500*/  ISETP.NE.U32.AND P0, PT, R6, R102, PT ;  /* 0x000000660600720c */ /* 0x010fe20003f05070 */
[----:B------:R-:W-:Y:S01]  /*19510*/  UMOV UR56, UR54 ;  /* 0x0000003600387c82 */ /* 0x000fe20008000000 */
[----:B------:R-:W-:Y:S01]  /*19520*/  R2UR UR49, R245 ;  /* 0x00000000f53172ca */ /* 0x000fe200000e0000 */
[----:B------:R-:W-:Y:S01]  /*19530*/  HGMMA.64x64x16.F32.BF16 R56, gdesc[UR52].tnspA, R56 ;  /* 0x20e00000343879f0 */ /* 0x000fe20008701838 */
[----:B------:R-:W-:-:S02]  /*19540*/  R2UR UR52, R159 ;  /* 0x000000009f3472ca */ /* 0x000fc400000e0000 */
[----:B------:R-:W4:Y:S01]  /*19550*/  LDL.LU R159, [R1+0xc94] ;  /* 0x000c9400019f7983 */ /* 0x000f220000300800 */
[----:B------:R-:W-:-:S03]  /*19560*/  R2UR UR55, R241 ;  /* 0x00000000f13772ca */ /* 0x000fc600000e0000 */
[----:B------:R-:W4:Y:S04]  /*19570*/  LDL.LU R252, [R1+0xc8c] ;  /* 0x000c8c0001fc7983 */ /* 0x000f280000300800 */
[----:B------:R-:W4:Y:S04]  /*19580*/  LDL.LU R241, [R1+0xcb0] ;  /* 0x000cb00001f17983 */ /* 0x000f280000300800 */
[----:B------:R0:W-:Y:S02]  /*19590*/  STL [R1+0xac], R6 ;  /* 0x0000ac0601007387 */ /* 0x0001e40000100800 */
[----:B0-----:R-:W0:Y:S01]  /*195a0*/  LDC R6, c[0x0][0x238] ;  /* 0x00008e00ff067b82 */ /* 0x001e220000000800 */
[----:B------:R-:W-:Y:S01]  /*195b0*/  R2UR UR54, R246 ;  /* 0x00000000f63672ca */ /* 0x000fe200000e0000 */
[----:B0-----:R-:W-:-:S04]  /*195c0*/  IMAD.SHL.U32 R6, R6, 0x100, RZ ;  /* 0x0000010006067824 */ /* 0x001fc800078e00ff */
[----:B------:R-:W-:-:S05]  /*195d0*/  IMAD.SHL.U32 R6, R6, 0x2, RZ ;  /* 0x0000000206067824 */ /* 0x000fca00078e00ff */
[-C--:B------:R-:W-:Y:S02]  /*195e0*/  IADD3 R23, P5, R23, R6.reuse, RZ ;  /* 0x0000000617177210 */ /* 0x080fe40007fbe0ff */
[----:B------:R-:W-:-:S03]  /*195f0*/  IADD3 R5, P6, R5, R6, RZ ;  /* 0x0000000605057210 */ /* 0x000fc60007fde0ff */
[----:B------:R0:W-:Y:S04]  /*19600*/  STL [R1+0xcb4], R23 ;  /* 0x000cb41701007387 */ /* 0x0001e80000100800 */
[----:B0-----:R-:W4:Y:S01]  /*19610*/  LDL.LU R23, [R1+0xe70] ;  /* 0x000e700001177983 */ /* 0x001f220000300800 */
[----:B------:R-:W-:Y:S01]  /*19620*/  R2UR UR53, R158 ;  /* 0x000000009e3572ca */ /* 0x000fe200000e0000 */
[----:B------:R-:W-:Y:S02]  /*19630*/  HGMMA.64x64x16.F32.BF16 R56, gdesc[UR8].tnspA, R56 ;  /* 0x20e00000083879f0 */ /* 0x000fe40008701838 */
[----:B------:R-:W4:Y:S04]  /*19640*/  LDL.LU R181, [R1+0xc84] ;  /* 0x000c840001b57983 */ /* 0x000f280000300800 */
[----:B------:R-:W4:Y:S04]  /*19650*/  LDL.LU R245, [R1+0xca8] ;  /* 0x000ca80001f57983 */ /* 0x000f280000300800 */
[----:B------:R-:W4:Y:S04]  /*19660*/  LDL.LU R246, [R1+0xc7c] ;  /* 0x000c7c0001f67983 */ /* 0x000f280000300800 */
[----:B------:R0:W-:Y:S04]  /*19670*/  STL [R1+0xcac], R5 ;  /* 0x000cac0501007387 */ /* 0x0001e80000100800 */
[----:B0-----:R-:W4:Y:S04]  /*19680*/  LDL.LU R5, [R1+0xe6c] ;  /* 0x000e6c0001057983 */ /* 0x001f280000300800 */
[----:B------:R-:W4:Y:S01]  /*19690*/  LDL.LU R158, [R1+0xca0] ;  /* 0x000ca000019e7983 */ /* 0x000f220000300800 */
[----:B------:R-:W-:-:S03]  /*196a0*/  IADD3 R2, P4, R2, R6, RZ ;  /* 0x0000000602027210 */ /* 0x000fc60007f9e0ff */
[----:B------:R-:W4:Y:S01]  /*196b0*/  LDL.LU R112, [R1+0xc74] ;  /* 0x000c740001707983 */ /* 0x000f220000300800 */
[----:B------:R-:W-:Y:S01]  /*196c0*/  HGMMA.64x64x16.F32.BF16 R56, gdesc[UR12].tnspA, R56 ;  /* 0x20e000000c3879f0 */ /* 0x000fe20008701838 */
[----:B--2---:R-:W-:-:S03]  /*196d0*/  IADD3 R183, P1, R183, R6, RZ ;  /* 0x00000006b7b77210 */ /* 0x004fc60007f3e0ff */
[----:B------:R-:W-:Y:S01]  /*196e0*/  HGMMA.64x64x16.F32.BF16 R56, gdesc[UR16].tnspA, R56 ;  /* 0x20e00000103879f0 */ /* 0x000fe20008701838 */
[-C--:B---3--:R-:W-:Y:S01]  /*196f0*/  IADD3 R240, P2, R240, R6.reuse, RZ ;  /* 0x00000006f0f07210 */ /* 0x088fe20007f5e0ff */
[----:B------:R-:W-:Y:S04]  /*19700*/  STL [R1+0xca4], R183 ;  /* 0x000ca4b701007387 */ /* 0x000fe80000100800 */
[----:B------:R-:W2:Y:S04]  /*19710*/  LDL.LU R111, [R1+0xc98] ;  /* 0x000c9800016f7983 */ /* 0x000ea80000300800 */
[----:B------:R-:W-:Y:S04]  /*19720*/  STL [R1+0xc9c], R240 ;  /* 0x000c9cf001007387 */ /* 0x000fe80000100800 */
[----:B------:R-:W3:Y:S01]  /*19730*/  LDL.LU R110, [R1+0xc6c] ;  /* 0x000c6c00016e7983 */ /* 0x000ee20000300800 */
[-C--:B----4-:R-:W-:Y:S01]  /*19740*/  IADD3 R159, P3, R159, R6.reuse, RZ ;  /* 0x000000069f9f7210 */ /* 0x090fe20007f7e0ff */
[----:B------:R-:W-:Y:S04]  /*19750*/  HGMMA.64x64x16.F32.BF16 R56, gdesc[UR20].tnspA, R56 ;  /* 0x20e00000143879f0 */ /* 0x000fe80008701838 */
[----:B------:R0:W-:Y:S04]  /*19760*/  STL [R1+0xc94], R159 ;  /* 0x000c949f01007387 */ /* 0x0001e80000100800 */
[----:B0-----:R-:W4:Y:S04]  /*19770*/  LDL.LU R159, [R1+0xc90] ;  /* 0x000c9000019f7983 */ /* 0x001f280000300800 */
[----:B------:R-:W4:Y:S04]  /*19780*/  LDL.LU R109, [R1+0xc64] ;  /* 0x000c6400016d7983 */ /* 0x000f280000300800 */
[----:B------:R-:W4:Y:S04]  /*19790*/  LDL.LU R108, [R1+0xc88] ;  /* 0x000c8800016c7983 */ /* 0x000f280000300800 */
[----:B------:R-:W4:Y:S01]  /*197a0*/  LDL.LU R107, [R1+0xc5c] ;  /* 0x000c5c00016b7983 */ /* 0x000f220000300800 */
[----:B------:R-:W-:Y:S01]  /*197b0*/  HGMMA.64x64x16.F32.BF16 R56, gdesc[UR24].tnspA, R56 ;  /* 0x20e00000183879f0 */ /* 0x000fe20008701838 */
[--C-:B------:R-:W-:Y:S01]  /*197c0*/  IMAD.X R23, R23, 0x1, R5.reuse, P4 ;  /* 0x0000000117177824 */ /* 0x100fe200020e0605 */
[----:B------:R-:W-:Y:S01]  /*197d0*/  IADD3 R252, P4, R252, R6, RZ ;  /* 0x00000006fcfc7210 */ /* 0x000fe20007f9e0ff */
[----:B------:R-:W-:-:S04]  /*197e0*/  IMAD.X R241, R241, 0x1, R5, P5 ;  /* 0x00000001f1f17824 */ /* 0x000fc800028e0605 */
[----:B------:R0:W-:Y:S04]  /*197f0*/  STL [R1+0xc8c], R252 ;  /* 0x000c8cfc01007387 */ /* 0x0001e80000100800 */
[----:B0-----:R-:W4:Y:S04]  /*19800*/  LDL.LU R252, [R1+0xc80] ;  /* 0x000c800001fc7983 */ /* 0x001f280000300800 */
[----:B------:R-:W4:Y:S04]  /*19810*/  LDL.LU R106, [R1+0xc54] ;  /* 0x000c5400016a7983 */ /* 0x000f280000300800 */
[----:B------:R-:W4:Y:S04]  /*19820*/  LDL.LU R105, [R1+0xc78] ;  /* 0x000c780001697983 */ /* 0x000f280000300800 */
[----:B------:R-:W4:Y:S04]  /*19830*/  LDL.LU R104, [R1+0xc4c] ;  /* 0x000c4c0001687983 */ /* 0x000f280000300800 */
[----:B------:R0:W-:Y:S04]  /*19840*/  STL [R1+0xcb0], R241 ;  /* 0x000cb0f101007387 */ /* 0x0001e80000100800 */
[----:B------:R-:W4:Y:S04]  /*19850*/  LDL.LU R103, [R1+0xc70] ;  /* 0x000c700001677983 */ /* 0x000f280000300800 */
[----:B------:R-:W4:Y:S04]  /*19860*/  LDL.LU R102, [R1+0xc44] ;  /* 0x000c440001667983 */ /* 0x000f280000300800 */
[----:B------:R-:W4:Y:S04]  /*19870*/  LDL.LU R157, [R1+0xc68] ;  /* 0x000c6800019d7983 */ /* 0x000f280000300800 */
[----:B------:R-:W4:Y:S04]  /*19880*/  LDL.LU R177, [R1+0xc3c] ;  /* 0x000c3c0001b17983 */ /* 0x000f280000300800 */
[----:B------:R-:W4:Y:S04]  /*19890*/  LDL.LU R179, [R1+0xc60] ;  /* 0x000c600001b37983 */ /* 0x000f280000300800 */
[----:B------:R-:W4:Y:S01]  /*198a0*/  LDL.LU R161, [R1+0xc34] ;  /* 0x000c340001a17983 */ /* 0x000f220000300800 */
[----:B------:R-:W-:Y:S01]  /*198b0*/  IMAD.X R245, R245, 0x1, R5, P6 ;  /* 0x00000001f5f57824 */ /* 0x000fe200030e0605 */
[----:B------:R-:W-:Y:S02]  /*198c0*/  HGMMA.64x64x16.F32.BF16 R56, gdesc[UR28].tnspA, R56 ;  /* 0x20e000001c3879f0 */ /* 0x000fe40008701838 */
[----:B------:R-:W4:Y:S04]  /*198d0*/  LDL.LU R183, [R1+0xc58] ;  /* 0x000c580001b77983 */ /* 0x000f280000300800 */
[----:B------:R-:W4:Y:S01]  /*198e0*/  LDL.LU R240, [R1+0xc2c] ;  /* 0x000c2c0001f07983 */ /* 0x000f220000300800 */
[----:B------:R-:W-:-:S03]  /*198f0*/  IADD3 R246, P6, R246, R6, RZ ;  /* 0x00000006f6f67210 */ /* 0x000fc60007fde0ff */
[----:B0-----:R-:W4:Y:S01]  /*19900*/  LDL.LU R241, [R1+0xc50] ;  /* 0x000c500001f17983 */ /* 0x001f220000300800 */
[----:B------:R-:W-:-:S03]  /*19910*/  IADD3 R181, P5, R181, R6, RZ ;  /* 0x00000006b5b57210 */ /* 0x000fc60007fbe0ff */
[----:B------:R0:W-:Y:S01]  /*19920*/  STL [R1+0xc7c], R246 ;  /* 0x000c7cf601007387 */ /* 0x0001e20000100800 */
[----:B------:R-:W-:-:S03]  /*19930*/  IMAD.X R158, R158, 0x1, R5, P1 ;  /* 0x000000019e9e7824 */ /* 0x000fc600008e0605 */
[----:B------:R1:W-:Y:S04]  /*19940*/  STL [R1+0xc84], R181 ;  /* 0x000c84b501007387 */ /* 0x0003e80000100800 */
[----:B0-----:R-:W4:Y:S04]  /*19950*/  LDL.LU R246, [R1+0xc24] ;  /* 0x000c240001f67983 */ /* 0x001f280000300800 */
[----:B------:R0:W-:Y:S04]  /*19960*/  STL [R1+0xca8], R245 ;  /* 0x000ca8f501007387 */ /* 0x0001e80000100800 */
[----:B------:R-:W4:Y:S04]  /*19970*/  LDL.LU R163, [R1+0xc48] ;  /* 0x000c480001a37983 */ /* 0x000f280000300800 */
[----:B-1----:R-:W4:Y:S04]  /*19980*/  LDL.LU R181, [R1+0xc1c] ;  /* 0x000c1c0001b57983 */ /* 0x002f280000300800 */
[----:B0-----:R-:W4:Y:S04]  /*19990*/  LDL.LU R245, [R1+0xc40] ;  /* 0x000c400001f57983 */ /* 0x001f280000300800 */
[----:B------:R0:W-:Y:S04]  /*199a0*/  STL [R1+0xca0], R158 ;  /* 0x000ca09e01007387 */ /* 0x0001e80000100800 */
[----:B0-----:R-:W4:Y:S01]  /*199b0*/  LDL.LU R158, [R1+0xc14] ;  /* 0x000c1400019e7983 */ /* 0x001f220000300800 */
[----:B------:R-:W-:-:S05]  /*199c0*/  IADD3 R112, P1, R112, R6, RZ ;  /* 0x0000000670707210 */ /* 0x000fca0007f3e0ff */
[----:B------:R-:W-:Y:S01]  /*199d0*/  STL [R1+0xc74], R112 ;  /* 0x000c747001007387 */ /* 0x000fe20000100800 */
[----:B------:R-:W-:Y:S01]  /*199e0*/  HGMMA.64x64x16.F32.BF16 R56, gdesc[UR32].tnspA, R56 ;  /* 0x20e00000203879f0 */ /* 0x000fe20008701838 */
[--C-:B--2---:R-:W-:Y:S01]  /*199f0*/  IMAD.X R111, R111, 0x1, R5.reuse, P2 ;  /* 0x000000016f6f7824 */ /* 0x104fe200010e0605 */
[-C--:B---3--:R-:W-:Y:S02]  /*19a00*/  IADD3 R110, P2, R110, R6.reuse, RZ ;  /* 0x000000066e6e7210 */ /* 0x088fe40007f5e0ff */
[----:B------:R-:W-:Y:S01]  /*19a10*/  HGMMA.64x64x16.F32.BF16 R56, gdesc[UR36].tnspA, R56 ;  /* 0x20e00000243879f0 */ /* 0x000fe20008701838 */
[----:B----4-:R-:W-:Y:S01]  /*19a20*/  IMAD.X R159, R159, 0x1, R5, P3 ;  /* 0x000000019f9f7824 */ /* 0x010fe200018e0605 */
[----:B------:R-:W-:-:S04]  /*19a30*/  IADD3 R109, P3, R109, R6, RZ ;  /* 0x000000066d6d7210 */ /* 0x000fc80007f7e0ff */
[----:B------:R0:W-:Y:S04]  /*19a40*/  STL [R1+0xc90], R159 ;  /* 0x000c909f01007387 */ /* 0x0001e80000100800 */
[----:B------:R-:W-:Y:S01]  /*19a50*/  STL [R1+0xc98], R111 ;  /* 0x000c986f01007387 */ /* 0x000fe20000100800 */
[----:B------:R-:W-:-:S03]  /*19a60*/  IMAD.X R108, R108, 0x1, R5, P4 ;  /* 0x000000016c6c7824 */ /* 0x000fc600020e0605 */
[----:B0-----:R-:W2:Y:S01]  /*19a70*/  LDL.LU R159, [R1+0xc38] ;  /* 0x000c3800019f7983 */ /* 0x001ea20000300800 */
[----:B------:R-:W-:-:S03]  /*19a80*/  IADD3 R107, P4, R107, R6, RZ ;  /* 0x000000066b6b7210 */ /* 0x000fc60007f9e0ff */
[----:B------:R-:W-:Y:S04]  /*19a90*/  STL [R1+0xc6c], R110 ;  /* 0x000c6c6e01007387 */ /* 0x000fe80000100800 */
[----:B------:R-:W-:Y:S01]  /*19aa0*/  STL [R1+0xc64], R109 ;  /* 0x000c646d01007387 */ /* 0x000fe20000100800 */
[----:B------:R-:W-:Y:S01]  /*19ab0*/  HGMMA.64x64x16.F32.BF16 R56, gdesc[UR40].tnspA, R56 ;  /* 0x20e00000283879f0 */ /* 0x000fe20008701838 */
[----:B------:R-:W-:Y:S01]  /*19ac0*/  IMAD.X R252, R252, 0x1, R5, P5 ;  /* 0x00000001fcfc7824 */ /* 0x000fe200028e0605 */
[----:B------:R-:W-:-:S04]  /*19ad0*/  IADD3 R106, P5, R106, R6, RZ ;  /* 0x000000066a6a7210 */ /* 0x000fc80007fbe0ff */
[----:B------:R0:W-:Y:S01]  /*19ae0*/  STL [R1+0xc80], R252 ;  /* 0x000c80fc01007387 */ /* 0x0001e20000100800 */
[----:B------:R-:W-:-:S03]  /*19af0*/  IMAD.X R105, R105, 0x1, R5, P6 ;  /* 0x0000000169697824 */ /* 0x000fc600030e0605 */
[----:B------:R-:W-:Y:S01]  /*19b00*/  STL [R1+0xc88], R108 ;  /* 0x000c886c01007387 */ /* 0x000fe20000100800 */
[----:B------:R-:W-:-:S03]  /*19b10*/  IADD3 R104, P6, R104, R6, RZ ;  /* 0x0000000668687210 */ /* 0x000fc60007fde0ff */
[----:B0-----:R-:W3:Y:S04]  /*19b20*/  LDL.LU R252, [R1+0xc0c] ;  /* 0x000c0c0001fc7983 */ /* 0x001ee80000300800 */
[----:B------:R-:W-:Y:S01]  /*19b30*/  STL [R1+0xc5c], R107 ;  /* 0x000c5c6b01007387 */ /* 0x000fe20000100800 */
[----:B------:R-:W-:-:S03]  /*19b40*/  IMAD.X R103, R103, 0x1, R5, P1 ;  /* 0x0000000167677824 */ /* 0x000fc600008e0605 */
[----:B------:R-:W-:Y:S01]  /*19b50*/  STL [R1+0xc54], R106 ;  /* 0x000c546a01007387 */ /* 0x000fe20000100800 */
[----:B------:R-:W-:-:S03]  /*19b60*/  IADD3 R102, P1, R102, R6, RZ ;  /* 0x0000000666667210 */ /* 0x000fc60007f3e0ff */
        /* <DEDUP_REMOVED lines=9> */
[----:B------:R-:W-:Y:S01]  /*19c00*/  IMAD.X R183, R183, 0x1, R5, P4 ;  /* 0x00000001b7b77824 */ /* 0x000fe200020e0605 */
[----:B------:R-:W-:Y:S02]  /*19c10*/  HGMMA.64x64x16.F32.BF16 R56, gdesc[UR44].tnspA, R56 ;  /* 0x20e000002c3879f0 */ /* 0x000fe40008701838 */
[----:B------:R-:W-:Y:S01]  /*19c20*/  STL [R1+0xc3c], R177 ;  /* 0x000c3cb101007387 */ /* 0x000fe20000100800 */
[----:B------:R-:W-:-:S03]  /*19c30*/  IADD3 R240, P4, R240, R6, RZ ;  /* 0x00000006f0f07210 */ /* 0x000fc60007f9e0ff */
[----:B------:R-:W-:Y:S01]  /*19c40*/  STL [R1+0xc60], R179 ;  /* 0x000c60b301007387 */ /* 0x000fe20000100800 */
[----:B------:R-:W-:-:S03]  /*19c50*/  IMAD.X R241, R241, 0x1, R5, P5 ;  /* 0x00000001f1f17824 */ /* 0x000fc600028e0605 */
[----:B------:R-:W-:Y:S04]  /*19c60*/  STL [R1+0xc34], R161 ;  /* 0x000c34a101007387 */ /* 0x000fe80000100800 */
[----:B------:R0:W-:Y:S04]  /*19c70*/  STL [R1+0xc58], R183 ;  /* 0x000c58b701007387 */ /* 0x0001e80000100800 */
[----:B0-----:R-:W4:Y:S04]  /*19c80*/  LDL.LU R183, [R1+0xc30] ;  /* 0x000c300001b77983 */ /* 0x001f280000300800 */
[----:B------:R0:W-:Y:S01]  /*19c90*/  STL [R1+0xc2c], R240 ;  /* 0x000c2cf001007387 */ /* 0x0001e20000100800 */
[----:B------:R-:W-:Y:S01]  /*19ca0*/  IADD3 R246, P5, R246, R6, RZ ;  /* 0x00000006f6f67210 */ /* 0x000fe20007fbe0ff */
[----:B------:R-:W-:-:S02]  /*19cb0*/  IMAD.X R163, R163, 0x1, R5, P6 ;  /* 0x00000001a3a37824 */ /* 0x000fc400030e0605 */
[----:B0-----:R-:W4:Y:S04]  /*19cc0*/  LDL.LU R240, [R1+0xc04] ;  /* 0x000c040001f07983 */ /* 0x001f280000300800 */
[----:B------:R0:W-:Y:S01]  /*19cd0*/  STL [R1+0xc50], R241 ;  /* 0x000c50f101007387 */ /* 0x0001e20000100800 */
[----:B------:R-:W-:-:S03]  /*19ce0*/  IADD3 R181, P6, R181, R6, RZ ;  /* 0x00000006b5b57210 */ /* 0x000fc60007fde0ff */
[----:B0-----:R-:W4:Y:S01]  /*19cf0*/  LDL.LU R241, [R1+0xc28] ;  /* 0x000c280001f17983 */ /* 0x001f220000300800 */
[----:B------:R-:W-:-:S03]  /*19d00*/  IMAD.X R245, R245, 0x1, R5, P1 ;  /* 0x00000001f5f57824 */ /* 0x000fc600008e0605 */
[----:B------:R0:W-:Y:S01]  /*19d10*/  STL [R1+0xc24], R246 ;  /* 0x000c24f601007387 */ /* 0x0001e20000100800 */
[----:B------:R-:W-:-:S03]  /*19d20*/  IADD3 R158, P1, R158, R6, RZ ;  /* 0x000000069e9e7210 */ /* 0x000fc60007f3e0ff */
[----:B0-----:R-:W4:Y:S04]  /*19d30*/  LDL.LU R246, [R1+0xbfc] ;  /* 0x000bfc0001f67983 */ /* 0x001f280000300800 */
[----:B------:R-:W-:Y:S04]  /*19d40*/  STL [R1+0xc48], R163 ;  /* 0x000c48a301007387 */ /* 0x000fe80000100800 */
[----:B------:R-:W4:Y:S01]  /*19d50*/  LDL.LU R112, [R1+0xc20] ;  /* 0x000c200001707983 */ /* 0x000f220000300800 */
[----:B------:R-:W-:Y:S03]  /*19d60*/  HGMMA.64x64x16.F32.BF16 R56, gdesc[UR48].tnspA, R56 ;  /* 0x20e00000303879f0 */ /* 0x000fe60008701838 */
[----:B------:R-:W-:Y:S04]  /*19d70*/  STL [R1+0xc1c], R181 ;  /* 0x000c1cb501007387 */ /* 0x000fe80000100800 */
[----:B------:R-:W4:Y:S04]  /*19d80*/  LDL.LU R111, [R1+0xbf4] ;  /* 0x000bf400016f7983 */ /* 0x000f280000300800 */
[----:B------:R-:W-:Y:S04]  /*19d90*/  STL [R1+0xc40], R245 ;  /* 0x000c40f501007387 */ /* 0x000fe80000100800 */
[----:B------:R-:W4:Y:S04]  /*19da0*/  LDL.LU R110, [R1+0xc18] ;  /* 0x000c1800016e7983 */ /* 0x000f280000300800 */
[----:B------:R0:W-:Y:S04]  /*19db0*/  STL [R1+0xc14], R158 ;  /* 0x000c149e01007387 */ /* 0x0001e80000100800 */
[----:B0-----:R-:W4:Y:S04]  /*19dc0*/  LDL.LU R158, [R1+0xbec] ;  /* 0x000bec00019e7983 */ /* 0x001f280000300800 */
[----:B------:R-:W4:Y:S04]  /*19dd0*/  LDL.LU R109, [R1+0xc10] ;  /* 0x000c1000016d7983 */ /* 0x000f280000300800 */
[----:B------:R-:W4:Y:S04]  /*19de0*/  LDL.LU R108, [R1+0xbe4] ;  /* 0x000be400016c7983 */ /* 0x000f280000300800 */
[----:B------:R-:W4:Y:S01]  /*19df0*/  LDL.LU R107, [R1+0xc08] ;  /* 0x000c0800016b7983 */ /* 0x000f220000300800 */
[----:B------:R-:W-:-:S02]  /*19e00*/  MOV R94, UR49 ;  /* 0x00000031005e7c02 */ /* 0x000fc40008000f00 */
[----:B------:R-:W-:Y:S02]  /*19e10*/  MOV R95, UR48 ;  /* 0x00000030005f7c02 */ /* 0x000fe40008000f00 */
[----:B------:R-:W-:Y:S02]  /*19e20*/  MOV R92, UR51 ;  /* 0x00000033005c7c02 */ /* 0x000fe40008000f00 */
[----:B------:R-:W-:Y:S01]  /*19e30*/  MOV R93, UR50 ;  /* 0x00000032005d7c02 */ /* 0x000fe20008000f00 */
[----:B------:R-:W-:Y:S01]  /*19e40*/  HGMMA.64x64x16.F32.BF16 R56, gdesc[UR52].tnspA, R56 ;  /* 0x20e00000343879f0 */ /* 0x000fe20008701838 */
[----:B--2---:R-:W-:-:S05]  /*19e50*/  IMAD.X R159, R159, 0x1, R5, P2 ;  /* 0x000000019f9f7824 */ /* 0x004fca00010e0605 */
[----:B------:R0:W-:Y:S04]  /*19e60*/  STL [R1+0xc38], R159 ;  /* 0x000c389f01007387 */ /* 0x0001e80000100800 */
[----:B0-----:R-:W2:Y:S04]  /*19e70*/  LDL.LU R159, [R1+0xbdc] ;  /* 0x000bdc00019f7983 */ /* 0x001ea80000300800 */
[----:B------:R-:W2:Y:S04]  /*19e80*/  LDL.LU R106, [R1+0xc00] ;  /* 0x000c0000016a7983 */ /* 0x000ea80000300800 */
[----:B------:R-:W2:Y:S04]  /*19e90*/  LDL.LU R105, [R1+0xbd4] ;  /* 0x000bd40001697983 */ /* 0x000ea80000300800 */
[----:B------:R-:W2:Y:S01]  /*19ea0*/  LDL.LU R104, [R1+0xbf8] ;  /* 0x000bf80001687983 */ /* 0x000ea20000300800 */
[----:B---3--:R-:W-:-:S05]  /*19eb0*/  IADD3 R252, P2, R252, R6, RZ ;  /* 0x00000006fcfc7210 */ /* 0x008fca0007f5e0ff */
[----:B------:R0:W-:Y:S04]  /*19ec0*/  STL [R1+0xc0c], R252 ;  /* 0x000c0cfc01007387 */ /* 0x0001e80000100800 */
[----:B------:R-:W3:Y:S04]  /*19ed0*/  LDL.LU R103, [R1+0xbcc] ;  /* 0x000bcc0001677983 */ /* 0x000ee80000300800 */
[----:B------:R-:W3:Y:S04]  /*19ee0*/  LDL.LU R102, [R1+0xbf0] ;  /* 0x000bf00001667983 */ /* 0x000ee80000300800 */
[----:B------:R-:W3:Y:S04]  /*19ef0*/  LDL.LU R157, [R1+0xbc4] ;  /* 0x000bc400019d7983 */ /* 0x000ee80000300800 */
[----:B------:R-:W3:Y:S04]  /*19f00*/  LDL.LU R177, [R1+0xbe8] ;  /* 0x000be80001b17983 */ /* 0x000ee80000300800 */
[----:B------:R-:W3:Y:S04]  /*19f10*/  LDL.LU R179, [R1+0xbbc] ;  /* 0x000bbc0001b37983 */ /* 0x000ee80000300800 */
[----:B------:R-:W3:Y:S04]  /*19f20*/  LDL.LU R161, [R1+0xbe0] ;  /* 0x000be00001a17983 */ /* 0x000ee80000300800 */
[----:B------:R-:W3:Y:S04]  /*19f30*/  LDL.LU R181, [R1+0xbb4] ;  /* 0x000bb40001b57983 */ /* 0x000ee80000300800 */
[----:B------:R-:W3:Y:S04]  /*19f40*/  LDL.LU R245, [R1+0xbd8] ;  /* 0x000bd80001f57983 */ /* 0x000ee80000300800 */
[----:B0-----:R-:W3:Y:S01]  /*19f50*/  LDL.LU R252, [R1+0xbac] ;  /* 0x000bac0001fc7983 */ /* 0x001ee20000300800 */
[--C-:B----4-:R-:W-:Y:S01]  /*19f60*/  IMAD.X R183, R183, 0x1, R5.reuse, P3 ;  /* 0x00000001b7b77824 */ /* 0x110fe200018e0605 */
[----:B------:R-:W-:Y:S01]  /*19f70*/  IADD3 R240, P3, R240, R6, RZ ;  /* 0x00000006f0f07210 */ /* 0x000fe20007f7e0ff */
[----:B------:R-:W-:-:S05]  /*19f80*/  IMAD.X R241, R241, 0x1, R5, P4 ;  /* 0x00000001f1f17824 */ /* 0x000fca00020e0605 */
[----:B------:R0:W-:Y:S04]  /*19f90*/  STL [R1+0xc28], R241 ;  /* 0x000c28f101007387 */ /* 0x0001e80000100800 */
[----:B------:R1:W-:Y:S04]  /*19fa0*/  STL [R1+0xc30], R183 ;  /* 0x000c30b701007387 */ /* 0x0003e80000100800 */
[----:B0-----:R-:W4:Y:S01]  /*19fb0*/  LDL.LU R241, [R1+0xbd0] ;  /* 0x000bd00001f17983 */ /* 0x001f220000300800 */
[----:B------:R-:W-:-:S03]  /*19fc0*/  IADD3 R246, P4, R246, R6, RZ ;  /* 0x00000006f6f67210 */ /* 0x000fc60007f9e0ff */
[----:B------:R0:W-:Y:S04]  /*19fd0*/  STL [R1+0xc04], R240 ;  /* 0x000c04f001007387 */ /* 0x0001e80000100800 */
[----:B------:R-:W4:Y:S04]  /*19fe0*/  LDL.LU R163, [R1+0xba4] ;  /* 0x000ba40001a37983 */ /* 0x000f280000300800 */
[----:B-1----:R-:W4:Y:S01]  /*19ff0*/  LDL.LU R183, [R1+0xbc8] ;  /* 0x000bc80001b77983 */ /* 0x002f220000300800 */
[----:B------:R-:W-:-:S03]  /*1a000*/  IMAD.X R112, R112, 0x1, R5, P5 ;  /* 0x0000000170707824 */ /* 0x000fc600028e0605 */
[----:B0-----:R-:W4:Y:S04]  /*1a010*/  LDL.LU R240, [R1+0xb9c] ;  /* 0x000b9c0001f07983 */ /* 0x001f280000300800 */
[----:B------:R0:W-:Y:S01]  /*1a020*/  STL [R1+0xbfc], R246 ;  /* 0x000bfcf601007387 */ /* 0x0001e20000100800 */
[-C--:B------:R-:W-:Y:S01]  /*1a030*/  IADD3 R111, P5, R111, R6.reuse, RZ ;  /* 0x000000066f6f7210 */ /* 0x080fe20007fbe0ff */
[----:B------:R-:W-:Y:S02]  /*1a040*/  IMAD.X R110, R110, 0x1, R5, P6 ;  /* 0x000000016e6e7824 */ /* 0x000fe400030e0605 */
[----:B0-----:R-:W4:Y:S01]  /*1a050*/  LDL.LU R246, [R1+0xbc0] ;  /* 0x000bc00001f67983 */ /* 0x001f220000300800 */
[----:B------:R-:W-:-:S03]  /*1a060*/  IADD3 R158, P6, R158, R6, RZ ;  /* 0x000000069e9e7210 */ /* 0x000fc60007fde0ff */
[----:B------:R-:W-:Y:S04]  /*1a070*/  STL [R1+0xc20], R112 ;  /* 0x000c207001007387 */ /* 0x000fe80000100800 */
[----:B------:R0:W-:Y:S04]  /*1a080*/  STL [R1+0xbec], R158 ;  /* 0x000bec9e01007387 */ /* 0x0001e80000100800 */
[----:B------:R-:W-:Y:S04]  /*1a090*/  STL [R1+0xbf4], R111 ;  /* 0x000bf46f01007387 */ /* 0x000fe80000100800 */
[----:B0-----:R-:W4:Y:S01]  /*1a0a0*/  LDL.LU R158, [R1+0xb94] ;  /* 0x000b9400019e7983 */ /* 0x001f220000300800 */
[----:B------:R-:W-:-:S02]  /*1a0b0*/  IMAD.X R109, R109, 0x1, R5, P1 ;  /* 0x000000016d6d7824 */ /* 0x000fc400008e0605 */
[--C-:B------:R-:W-:Y:S01]  /*1a0c0*/  IMAD.X R107, R107, 0x1, R5.reuse, P2 ;  /* 0x000000016b6b7824 */ /* 0x100fe200010e0605 */
[-C--:B------:R-:W-:Y:S01]  /*1a0d0*/  IADD3 R108, P1, R108, R6.reuse, RZ ;  /* 0x000000066c6c7210 */ /* 0x080fe20007f3e0ff */
[----:B------:R-:W-:Y:S04]  /*1a0e0*/  STL [R1+0xc18], R110 ;  /* 0x000c186e01007387 */ /* 0x000fe80000100800 */
[----:B------:R-:W-:Y:S01]  /*1a0f0*/  STL [R1+0xc10], R109 ;  /* 0x000c106d01007387 */ /* 0x000fe20000100800 */
[----:B--2---:R-:W-:Y:S01]  /*1a100*/  IADD3 R159, P2, R159, R6, RZ ;  /* 0x000000069f9f7210 */ /* 0x004fe20007f5e0ff */
[----:B------:R-:W-:-:S04]  /*1a110*/  IMAD.X R106, R106, 0x1, R5, P3 ;  /* 0x000000016a6a7824 */ /* 0x000fc800018e0605 */
[----:B------:R0:W-:Y:S01]  /*1a120*/  STL [R1+0xbdc], R159 ;  /* 0x000bdc9f01007387 */ /* 0x0001e20000100800 */
[----:B------:R-:W-:-:S03]  /*1a130*/  IADD3 R105, P3, R105, R6, RZ ;  /* 0x0000000669697210 */ /* 0x000fc60007f7e0ff */
[----:B------:R-:W-:Y:S01]  /*1a140*/  STL [R1+0xbe4], R108 ;  /* 0x000be46c01007387 */ /* 0x000fe20000100800 */
[----:B------:R-:W-:-:S03]  /*1a150*/  IMAD.X R104, R104, 0x1, R5, P4 ;  /* 0x0000000168687824 */ /* 0x000fc600020e0605 */
[----:B0-----:R-:W2:Y:S04]  /*1a160*/  LDL.LU R159, [R1+0xbb8] ;  /* 0x000bb800019f7983 */ /* 0x001ea80000300800 */
[----:B------:R-:W-:Y:S04]  /*1a170*/  STL [R1+0xc08], R107 ;  /* 0x000c086b01007387 */ /* 0x000fe80000100800 */
[----:B------:R-:W-:Y:S04]  /*1a180*/  STL [R1+0xc00], R106 ;  /* 0x000c006a01007387 */ /* 0x000fe80000100800 */
[----:B------:R-:W-:Y:S04]  /*1a190*/  STL [R1+0xbd4], R105 ;  /* 0x000bd46901007387 */ /* 0x000fe80000100800 */
[----:B------:R-:W-:Y:S01]  /*1a1a0*/  STL [R1+0xbf8], R104 ;  /* 0x000bf86801007387 */ /* 0x000fe20000100800 */
[----:B---3--:R-:W-:Y:S01]  /*1a1b0*/  IADD3 R103, P4, R103, R6, RZ ;  /* 0x0000000667677210 */ /* 0x008fe20007f9e0ff */
[----:B------:R-:W-:-:S04]  /*1a1c0*/  IMAD.X R102, R102, 0x1, R5, P5 ;  /* 0x0000000166667824 */ /* 0x000fc800028e0605 */
        /* <DEDUP_REMOVED lines=12> */
[----:B------:R0:W-:Y:S01]  /*1a290*/  STL [R1+0xbb4], R181 ;  /* 0x000bb4b501007387 */ /* 0x0001e20000100800 */
[----:B------:R-:W-:-:S03]  /*1a2a0*/  IADD3 R252, P2, R252, R6, RZ ;  /* 0x00000006fcfc7210 */ /* 0x000fc60007f5e0ff */
[----:B0-----:R-:W3:Y:S04]  /*1a2b0*/  LDL.LU R181, [R1+0xb8c] ;  /* 0x000b8c0001b57983 */ /* 0x001ee80000300800 */
[----:B------:R0:W-:Y:S04]  /*1a2c0*/  STL [R1+0xbd8], R245 ;  /* 0x000bd8f501007387 */ /* 0x0001e80000100800 */
[----:B0-----:R-:W3:Y:S04]  /*1a2d0*/  LDL.LU R245, [R1+0xbb0] ;  /* 0x000bb00001f57983 */ /* 0x001ee80000300800 */
[----:B------:R0:W-:Y:S04]  /*1a2e0*/  STL [R1+0xbac], R252 ;  /* 0x000bacfc01007387 */ /* 0x0001e80000100800 */
[----:B0-----:R-:W3:Y:S01]  /*1a2f0*/  LDL.LU R252, [R1+0xb84] ;  /* 0x000b840001fc7983 */ /* 0x001ee20000300800 */
[----:B----4-:R-:W-:-:S05]  /*1a300*/  IMAD.X R241, R241, 0x1, R5, P3 ;  /* 0x00000001f1f17824 */ /* 0x010fca00018e0605 */
[----:B------:R0:W-:Y:S01]  /*1a310*/  STL [R1+0xbd0], R241 ;  /* 0x000bd0f101007387 */ /* 0x0001e20000100800 */
[-C--:B------:R-:W-:Y:S01]  /*1a320*/  IADD3 R163, P3, R163, R6.reuse, RZ ;  /* 0x00000006a3a37210 */ /* 0x080fe20007f7e0ff */
[----:B------:R-:W-:Y:S02]  /*1a330*/  IMAD.X R183, R183, 0x1, R5, P4 ;  /* 0x00000001b7b77824 */ /* 0x000fe400020e0605 */
[----:B0-----:R-:W4:Y:S01]  /*1a340*/  LDL.LU R241, [R1+0xba8] ;  /* 0x000ba80001f17983 */ /* 0x001f220000300800 */
[----:B------:R-:W-:-:S03]  /*1a350*/  IADD3 R240, P4, R240, R6, RZ ;  /* 0x00000006f0f07210 */ /* 0x000fc60007f9e0ff */
[----:B------:R-:W-:Y:S04]  /*1a360*/  STL [R1+0xba4], R163 ;  /* 0x000ba4a301007387 */ /* 0x000fe80000100800 */
[----:B------:R-:W4:Y:S04]  /*1a370*/  LDL.LU R112, [R1+0xb7c] ;  /* 0x000b7c0001707983 */ /* 0x000f280000300800 */
[----:B------:R-:W-:Y:S01]  /*1a380*/  STL [R1+0xbc8], R183 ;  /* 0x000bc8b701007387 */ /* 0x000fe20000100800 */
[----:B------:R-:W-:-:S03]  /*1a390*/  IMAD.X R246, R246, 0x1, R5, P5 ;  /* 0x00000001f6f67824 */ /* 0x000fc600028e0605 */
[----:B------:R-:W4:Y:S04]  /*1a3a0*/  LDL.LU R111, [R1+0xba0] ;  /* 0x000ba000016f7983 */ /* 0x000f280000300800 */
[----:B------:R-:W-:Y:S04]  /*1a3b0*/  STL [R1+0xb9c], R240 ;  /* 0x000b9cf001007387 */ /* 0x000fe80000100800 */
[----:B------:R-:W4:Y:S04]  /*1a3c0*/  LDL.LU R110, [R1+0xb74] ;  /* 0x000b7400016e7983 */ /* 0x000f280000300800 */
[----:B------:R0:W-:Y:S04]  /*1a3d0*/  STL [R1+0xbc0], R246 ;  /* 0x000bc0f601007387 */ /* 0x0001e80000100800 */
[----:B0-----:R-:W4:Y:S01]  /*1a3e0*/  LDL.LU R246, [R1+0xb98] ;  /* 0x000b980001f67983 */ /* 0x001f220000300800 */
[----:B------:R-:W-:-:S03]  /*1a3f0*/  IADD3 R158, P5, R158, R6, RZ ;  /* 0x000000069e9e7210 */ /* 0x000fc60007fbe0ff */
[----:B------:R-:W4:Y:S04]  /*1a400*/  LDL.LU R109, [R1+0xb6c] ;  /* 0x000b6c00016d7983 */ /* 0x000f280000300800 */
[----:B------:R-:W4:Y:S04]  /*1a410*/  LDL.LU R108, [R1+0xb90] ;  /* 0x000b9000016c7983 */ /* 0x000f280000300800 */
[----:B------:R-:W4:Y:S04]  /*1a420*/  LDL.LU R107, [R1+0xb64] ;  /* 0x000b6400016b7983 */ /* 0x000f280000300800 */
[----:B------:R0:W-:Y:S04]  /*1a430*/  STL [R1+0xb94], R158 ;  /* 0x000b949e01007387 */ /* 0x0001e80000100800 */
[----:B0-----:R-:W4:Y:S04]  /*1a440*/  LDL.LU R158, [R1+0xb88] ;  /* 0x000b8800019e7983 */ /* 0x001f280000300800 */
[----:B------:R-:W4:Y:S04]  /*1a450*/  LDL.LU R106, [R1+0xb5c] ;  /* 0x000b5c00016a7983 */ /* 0x000f280000300800 */
[----:B------:R-:W4:Y:S04]  /*1a460*/  LDL.LU R105, [R1+0xb80] ;  /* 0x000b800001697983 */ /* 0x000f280000300800 */
[----:B------:R-:W4:Y:S01]  /*1a470*/  LDL.LU R104, [R1+0xb54] ;  /* 0x000b540001687983 */ /* 0x000f220000300800 */
[----:B--2---:R-:W-:-:S05]  /*1a480*/  IMAD.X R159, R159, 0x1, R5, P6 ;  /* 0x000000019f9f7824 */ /* 0x004fca00030e0605 */
[----:B------:R0:W-:Y:S04]  /*1a490*/  STL [R1+0xbb8], R159 ;  /* 0x000bb89f01007387 */ /* 0x0001e80000100800 */
[----:B------:R-:W2:Y:S04]  /*1a4a0*/  LDL.LU R103, [R1+0xb78] ;  /* 0x000b780001677983 */ /* 0x000ea80000300800 */
[----:B------:R-:W2:Y:S04]  /*1a4b0*/  LDL.LU R102, [R1+0xb4c] ;  /* 0x000b4c0001667983 */ /* 0x000ea80000300800 */
[----:B------:R-:W2:Y:S04]  /*1a4c0*/  LDL.LU R157, [R1+0xb70] ;  /* 0x000b7000019d7983 */ /* 0x000ea80000300800 */
[----:B------:R-:W2:Y:S04]  /*1a4d0*/  LDL.LU R177, [R1+0xb44] ;  /* 0x000b440001b17983 */ /* 0x000ea80000300800 */
[----:B------:R-:W2:Y:S04]  /*1a4e0*/  LDL.LU R179, [R1+0xb68] ;  /* 0x000b680001b37983 */ /* 0x000ea80000300800 */
[----:B------:R-:W2:Y:S04]  /*1a4f0*/  LDL.LU R161, [R1+0xb3c] ;  /* 0x000b3c0001a17983 */ /* 0x000ea80000300800 */
[----:B------:R-:W2:Y:S04]  /*1a500*/  LDL.LU R183, [R1+0xb60] ;  /* 0x000b600001b77983 */ /* 0x000ea80000300800 */
[----:B------:R-:W2:Y:S04]  /*1a510*/  LDL.LU R240, [R1+0xb34] ;  /* 0x000b340001f07983 */ /* 0x000ea80000300800 */
[----:B0-----:R-:W2:Y:S01]  /*1a520*/  LDL.LU R159, [R1+0xb58] ;  /* 0x000b5800019f7983 */ /* 0x001ea20000300800 */
[-C--:B---3--:R-:W-:Y:S01]  /*1a530*/  IADD3 R181, P6, R181, R6.reuse, RZ ;  /* 0x00000006b5b57210 */ /* 0x088fe20007fde0ff */
[----:B------:R-:W-:Y:S01]  /*1a540*/  IMAD.X R245, R245, 0x1, R5, P1 ;  /* 0x00000001f5f57824 */ /* 0x000fe200008e0605 */
[----:B------:R-:W-:-:S05]  /*1a550*/  IADD3 R252, P1, R252, R6, RZ ;  /* 0x00000006fcfc7210 */ /* 0x000fca0007f3e0ff */
[----:B------:R0:W-:Y:S04]  /*1a560*/  STL [R1+0xb84], R252 ;  /* 0x000b84fc01007387 */ /* 0x0001e80000100800 */
[----:B------:R1:W-:Y:S04]  /*1a570*/  STL [R1+0xb8c], R181 ;  /* 0x000b8cb501007387 */ /* 0x0003e80000100800 */
[----:B0-----:R-:W3:Y:S04]  /*1a580*/  LDL.LU R252, [R1+0xb2c] ;  /* 0x000b2c0001fc7983 */ /* 0x001ee80000300800 */
[----:B------:R0:W-:Y:S04]  /*1a590*/  STL [R1+0xbb0], R245 ;  /* 0x000bb0f501007387 */ /* 0x0001e80000100800 */
[----:B------:R-:W3:Y:S04]  /*1a5a0*/  LDL.LU R163, [R1+0xb50] ;  /* 0x000b500001a37983 */ /* 0x000ee80000300800 */
[----:B-1----:R-:W3:Y:S04]  /*1a5b0*/  LDL.LU R181, [R1+0xb24] ;  /* 0x000b240001b57983 */ /* 0x002ee80000300800 */
[----:B0-----:R-:W3:Y:S01]  /*1a5c0*/  LDL.LU R245, [R1+0xb48] ;  /* 0x000b480001f57983 */ /* 0x001ee20000300800 */
[----:B----4-:R-:W-:-:S05]  /*1a5d0*/  IMAD.X R241, R241, 0x1, R5, P2 ;  /* 0x00000001f1f17824 */ /* 0x010fca00010e0605 */
[----:B------:R0:W-:Y:S01]  /*1a5e0*/  STL [R1+0xba8], R241 ;  /* 0x000ba8f101007387 */ /* 0x0001e20000100800 */
[----:B------:R-:W-:-:S03]  /*1a5f0*/  IADD3 R112, P2, R112, R6, RZ ;  /* 0x0000000670707210 */ /* 0x000fc60007f5e0ff */
[----:B0-----:R-:W4:Y:S01]  /*1a600*/  LDL.LU R241, [R1+0xb1c] ;  /* 0x000b1c0001f17983 */ /* 0x001f220000300800 */
[----:B------:R-:W-:-:S03]  /*1a610*/  IMAD.X R111, R111, 0x1, R5, P3 ;  /* 0x000000016f6f7824 */ /* 0x000fc600018e0605 */
[----:B------:R-:W-:Y:S01]  /*1a620*/  STL [R1+0xb7c], R112 ;  /* 0x000b7c7001007387 */ /* 0x000fe20000100800 */
[----:B------:R-:W-:Y:S01]  /*1a630*/  IADD3 R110, P3, R110, R6, RZ ;  /* 0x000000066e6e7210 */ /* 0x000fe20007f7e0ff */
[----:B------:R-:W-:-:S05]  /*1a640*/  IMAD.X R246, R246, 0x1, R5, P4 ;  /* 0x00000001f6f67824 */ /* 0x000fca00020e0605 */
[----:B------:R0:W-:Y:S01]  /*1a650*/  STL [R1+0xb98], R246 ;  /* 0x000b98f601007387 */ /* 0x0001e20000100800 */
[----:B------:R-:W-:-:S03]  /*1a660*/  IADD3 R109, P4, R109, R6, RZ ;  /* 0x000000066d6d7210 */ /* 0x000fc60007f9e0ff */
[----:B------:R-:W-:Y:S01]  /*1a670*/  STL [R1+0xba0], R111 ;  /* 0x000ba06f01007387 */ /* 0x000fe20000100800 */
[----:B------:R-:W-:-:S03]  /*1a680*/  IMAD.X R108, R108, 0x1, R5, P5 ;  /* 0x000000016c6c7824 */ /* 0x000fc600028e0605 */
[----:B0-----:R-:W4:Y:S04]  /*1a690*/  LDL.LU R246, [R1+0xb40] ;  /* 0x000b400001f67983 */ /* 0x001f280000300800 */
[----:B------:R-:W-:Y:S01]  /*1a6a0*/  STL [R1+0xb74], R110 ;  /* 0x000b746e01007387 */ /* 0x000fe20000100800 */
[----:B------:R-:W-:-:S03]  /*1a6b0*/  IMAD.X R158, R158, 0x1, R5, P6 ;  /* 0x000000019e9e7824 */ /* 0x000fc600030e0605 */
[----:B------:R-:W-:Y:S04]  /*1a6c0*/  STL [R1+0xb6c], R109 ;  /* 0x000b6c6d01007387 */ /* 0x000fe80000100800 */
[----:B------:R0:W-:Y:S04]  /*1a6d0*/  STL [R1+0xb88], R158 ;  /* 0x000b889e01007387 */ /* 0x0001e80000100800 */
[----:B------:R-:W-:Y:S04]  /*1a6e0*/  STL [R1+0xb90], R108 ;  /* 0x000b906c01007387 */ /* 0x000fe80000100800 */
[----:B0-----:R-:W4:Y:S01]  /*1a6f0*/  LDL.LU R158, [R1+0xb14] ;  /* 0x000b1400019e7983 */ /* 0x001f220000300800 */
[-C--:B------:R-:W-:Y:S01]  /*1a700*/  IADD3 R107, P5, R107, R6.reuse, RZ ;  /* 0x000000066b6b7210 */ /* 0x080fe20007fbe0ff */
[----:B------:R-:W-:Y:S01]  /*1a710*/  IMAD.X R105, R105, 0x1, R5, P1 ;  /* 0x0000000169697824 */ /* 0x000fe200008e0605 */
[----:B------:R-:W-:-:S02]  /*1a720*/  IADD3 R106, P6, R106, R6, RZ ;  /* 0x000000066a6a7210 */ /* 0x000fc40007fde0ff */
[-C--:B------:R-:W-:Y:S01]  /*1a730*/  IADD3 R104, P1, R104, R6.reuse, RZ ;  /* 0x0000000668687210 */ /* 0x080fe20007f3e0ff */
[----:B------:R-:W-:Y:S04]  /*1a740*/  STL [R1+0xb64], R107 ;  /* 0x000b646b01007387 */ /* 0x000fe80000100800 */
[----:B------:R-:W-:Y:S04]  /*1a750*/  STL [R1+0xb5c], R106 ;  /* 0x000b5c6a01007387 */ /* 0x000fe80000100800 */
[----:B------:R-:W-:Y:S04]  /*1a760*/  STL [R1+0xb80], R105 ;  /* 0x000b806901007387 */ /* 0x000fe80000100800 */
[----:B------:R-:W-:Y:S01]  /*1a770*/  STL [R1+0xb54], R104 ;  /* 0x000b546801007387 */ /* 0x000fe20000100800 */
[----:B--2---:R-:W-:Y:S01]  /*1a780*/  IMAD.X R103, R103, 0x1, R5, P2 ;  /* 0x0000000167677824 */ /* 0x004fe200010e0605 */
[----:B------:R-:W-:-:S04]  /*1a790*/  IADD3 R102, P2, R102, R6, RZ ;  /* 0x0000000666667210 */ /* 0x000fc80007f5e0ff */
        /* <DEDUP_REMOVED lines=12> */
[----:B------:R0:W-:Y:S01]  /*1a860*/  STL [R1+0xb60], R183 ;  /* 0x000b60b701007387 */ /* 0x0001e20000100800 */
[----:B------:R-:W-:-:S03]  /*1a870*/  IMAD.X R159, R159, 0x1, R5, P6 ;  /* 0x000000019f9f7824 */ /* 0x000fc600030e0605 */
[----:B0-----:R-:W2:Y:S04]  /*1a880*/  LDL.LU R183, [R1+0xb38] ;  /* 0x000b380001b77983 */ /* 0x001ea80000300800 */
[----:B------:R0:W-:Y:S04]  /*1a890*/  STL [R1+0xb34], R240 ;  /* 0x000b34f001007387 */ /* 0x0001e80000100800 */
[----:B0-----:R-:W2:Y:S04]  /*1a8a0*/  LDL.LU R240, [R1+0xb0c] ;  /* 0x000b0c0001f07983 */ /* 0x001ea80000300800 */
[----:B------:R0:W-:Y:S04]  /*1a8b0*/  STL [R1+0xb58], R159 ;  /* 0x000b589f01007387 */ /* 0x0001e80000100800 */
[----:B0-----:R-:W2:Y:S01]  /*1a8c0*/  LDL.LU R159, [R1+0xb30] ;  /* 0x000b3000019f7983 */ /* 0x001ea20000300800 */
[----:B---3--:R-:W-:-:S05]  /*1a8d0*/  IADD3 R252, P6, R252, R6, RZ ;  /* 0x00000006fcfc7210 */ /* 0x008fca0007fde0ff */
[----:B------:R0:W-:Y:S01]  /*1a8e0*/  STL [R1+0xb2c], R252 ;  /* 0x000b2cfc01007387 */ /* 0x0001e20000100800 */
[--C-:B------:R-:W-:Y:S01]  /*1a8f0*/  IMAD.X R163, R163, 0x1, R5.reuse, P1 ;  /* 0x00000001a3a37824 */ /* 0x100fe200008e0605 */
[----:B------:R-:W-:Y:S02]  /*1a900*/  IADD3 R181, P1, R181, R6, RZ ;  /* 0x00000006b5b57210 */ /* 0x000fe40007f3e0ff */
[----:B0-----:R-:W3:Y:S01]  /*1a910*/  LDL.LU R252, [R1+0xb04] ;  /* 0x000b040001fc7983 */ /* 0x001ee20000300800 */
[----:B------:R-:W-:-:S03]  /*1a920*/  IMAD.X R245, R245, 0x1, R5, P2 ;  /* 0x00000001f5f57824 */ /* 0x000fc600010e0605 */
[----:B------:R-:W-:Y:S04]  /*1a930*/  STL [R1+0xb50], R163 ;  /* 0x000b50a301007387 */ /* 0x000fe80000100800 */
[----:B------:R-:W3:Y:S04]  /*1a940*/  LDL.LU R112, [R1+0xb28] ;  /* 0x000b280001707983 */ /* 0x000ee80000300800 */
[----:B------:R-:W-:Y:S04]  /*1a950*/  STL [R1+0xb24], R181 ;  /* 0x000b24b501007387 */ /* 0x000fe80000100800 */
[----:B------:R-:W3:Y:S01]  /*1a960*/  LDL.LU R111, [R1+0xafc] ;  /* 0x000afc00016f7983 */ /* 0x000ee20000300800 */
[----:B----4-:R-:W-:-:S03]  /*1a970*/  IADD3 R241, P2, R241, R6, RZ ;  /* 0x00000006f1f17210 */ /* 0x010fc60007f5e0ff */
[----:B------:R-:W-:Y:S04]  /*1a980*/  STL [R1+0xb48], R245 ;  /* 0x000b48f501007387 */ /* 0x000fe80000100800 */
[----:B------:R-:W4:Y:S04]  /*1a990*/  LDL.LU R110, [R1+0xb20] ;  /* 0x000b2000016e7983 */ /* 0x000f280000300800 */
[----:B------:R0:W-:Y:S04]  /*1a9a0*/  STL [R1+0xb1c], R241 ;  /* 0x000b1cf101007387 */ /* 0x0001e80000100800 */
[----:B0-----:R-:W4:Y:S04]  /*1a9b0*/  LDL.LU R241, [R1+0xaf4] ;  /* 0x000af40001f17983 */ /* 0x001f280000300800 */
[----:B------:R-:W4:Y:S04]  /*1a9c0*/  LDL.LU R109, [R1+0xb18] ;  /* 0x000b1800016d7983 */ /* 0x000f280000300800 */
[----:B------:R-:W4:Y:S04]  /*1a9d0*/  LDL.LU R108, [R1+0xaec] ;  /* 0x000aec00016c7983 */ /* 0x000f280000300800 */
[----:B------:R-:W4:Y:S01]  /*1a9e0*/  LDL.LU R107, [R1+0xb10] ;  /* 0x000b1000016b7983 */ /* 0x000f220000300800 */
[----:B------:R-:W-:-:S05]  /*1a9f0*/  IMAD.X R246, R246, 0x1, R5, P3 ;  /* 0x00000001f6f67824 */ /* 0x000fca00018e0605 */
[----:B------:R0:W-:Y:S04]  /*1aa00*/  STL [R1+0xb40], R246 ;  /* 0x000b40f601007387 */ /* 0x0001e80000100800 */
[----:B0-----:R-:W4:Y:S04]  /*1aa10*/  LDL.LU R246, [R1+0xae4] ;  /* 0x000ae40001f67983 */ /* 0x001f280000300800 */
[----:B------:R-:W4:Y:S04]  /*1aa20*/  LDL.LU R106, [R1+0xb08] ;  /* 0x000b0800016a7983 */ /* 0x000f280000300800 */
[----:B------:R-:W4:Y:S01]  /*1aa30*/  LDL.LU R105, [R1+0xadc] ;  /* 0x000adc0001697983 */ /* 0x000f220000300800 */
[----:B------:R-:W-:-:S03]  /*1aa40*/  IADD3 R158, P3, R158, R6, RZ ;  /* 0x000000069e9e7210 */ /* 0x000fc60007f7e0ff */
[----:B------:R-:W4:Y:S04]  /*1aa50*/  LDL.LU R104, [R1+0xb00] ;  /* 0x000b000001687983 */ /* 0x000f280000300800 */
[----:B------:R0:W-:Y:S04]  /*1aa60*/  STL [R1+0xb14], R158 ;  /* 0x000b149e01007387 */ /* 0x0001e80000100800 */
        /* <DEDUP_REMOVED lines=8> */
[----:B0-----:R-:W4:Y:S01]  /*1aaf0*/  LDL.LU R158, [R1+0xab4] ;  /* 0x000ab400019e7983 */ /* 0x001f220000300800 */
[--C-:B--2---:R-:W-:Y:S01]  /*1ab00*/  IMAD.X R183, R183, 0x1, R5.reuse, P4 ;  /* 0x00000001b7b77824 */ /* 0x104fe200020e0605 */
[----:B------:R-:W-:Y:S01]  /*1ab10*/  IADD3 R240, P4, R240, R6, RZ ;  /* 0x00000006f0f07210 */ /* 0x000fe20007f9e0ff */
[----:B------:R-:W-:-:S05]  /*1ab20*/  IMAD.X R159, R159, 0x1, R5, P5 ;  /* 0x000000019f9f7824 */ /* 0x000fca00028e0605 */
[----:B------:R0:W-:Y:S04]  /*1ab30*/  STL [R1+0xb30], R159 ;  /* 0x000b309f01007387 */ /* 0x0001e80000100800 */
[----:B------:R1:W-:Y:S04]  /*1ab40*/  STL [R1+0xb38], R183 ;  /* 0x000b38b701007387 */ /* 0x0003e80000100800 */
[----:B0-----:R-:W2:Y:S04]  /*1ab50*/  LDL.LU R159, [R1+0xad8] ;  /* 0x000ad800019f7983 */ /* 0x001ea80000300800 */
[----:B------:R0:W-:Y:S04]  /*1ab60*/  STL [R1+0xb0c], R240 ;  /* 0x000b0cf001007387 */ /* 0x0001e80000100800 */
[----:B------:R-:W2:Y:S04]  /*1ab70*/  LDL.LU R163, [R1+0xaac] ;  /* 0x000aac0001a37983 */ /* 0x000ea80000300800 */
[----:B-1----:R-:W2:Y:S04]  /*1ab80*/  LDL.LU R183, [R1+0xad0] ;  /* 0x000ad00001b77983 */ /* 0x002ea80000300800 */
[----:B0-----:R-:W2:Y:S01]  /*1ab90*/  LDL.LU R240, [R1+0xaa4] ;  /* 0x000aa40001f07983 */ /* 0x001ea20000300800 */
[----:B---3--:R-:W-:-:S05]  /*1aba0*/  IADD3 R252, P5, R252, R6, RZ ;  /* 0x00000006fcfc7210 */ /* 0x008fca0007fbe0ff */
[----:B------:R0:W-:Y:S01]  /*1abb0*/  STL [R1+0xb04], R252 ;  /* 0x000b04fc01007387 */ /* 0x0001e20000100800 */
[----:B------:R-:W-:-:S03]  /*1abc0*/  IMAD.X R112, R112, 0x1, R5, P6 ;  /* 0x0000000170707824 */ /* 0x000fc600030e0605 */
[----:B0-----:R-:W3:Y:S01]  /*1abd0*/  LDL.LU R252, [R1+0xac8] ;  /* 0x000ac80001fc7983 */ /* 0x001ee20000300800 */
[----:B------:R-:W-:-:S03]  /*1abe0*/  IADD3 R111, P6, R111, R6, RZ ;  /* 0x000000066f6f7210 */ /* 0x000fc60007fde0ff */
[----:B------:R-:W-:Y:S01]  /*1abf0*/  STL [R1+0xb28], R112 ;  /* 0x000b287001007387 */ /* 0x000fe20000100800 */
[----:B----4-:R-:W-:Y:S01]  /*1ac00*/  IMAD.X R110, R110, 0x1, R5, P1 ;  /* 0x000000016e6e7824 */ /* 0x010fe200008e0605 */
[----:B------:R-:W-:-:S05]  /*1ac10*/  IADD3 R241, P1, R241, R6, RZ ;  /* 0x00000006f1f17210 */ /* 0x000fca0007f3e0ff */
[----:B------:R0:W-:Y:S01]  /*1ac20*/  STL [R1+0xaf4], R241 ;  /* 0x000af4f101007387 */ /* 0x0001e20000100800 */
[----:B------:R-:W-:-:S03]  /*1ac30*/  IMAD.X R109, R109, 0x1, R5, P2 ;  /* 0x000000016d6d7824 */ /* 0x000fc600010e0605 */
[----:B------:R-:W-:Y:S01]  /*1ac40*/  STL [R1+0xafc], R111 ;  /* 0x000afc6f01007387 */ /* 0x000fe20000100800 */
[-C--:B------:R-:W-:Y:S01]  /*1ac50*/  IADD3 R108, P2, R108, R6.reuse, RZ ;  /* 0x000000066c6c7210 */ /* 0x080fe20007f5e0ff */
[--C-:B------:R-:W-:Y:S02]  /*1ac60*/  IMAD.X R107, R107, 0x1, R5.reuse, P3 ;  /* 0x000000016b6b7824 */ /* 0x100fe400018e0605 */
[----:B0-----:R-:W4:Y:S04]  /*1ac70*/  LDL.LU R241, [R1+0xa9c] ;  /* 0x000a9c0001f17983 */ /* 0x001f280000300800 */
[----:B------:R-:W-:Y:S04]  /*1ac80*/  STL [R1+0xb20], R110 ;  /* 0x000b206e01007387 */ /* 0x000fe80000100800 */
[----:B------:R-:W-:Y:S01]  /*1ac90*/  STL [R1+0xb18], R109 ;  /* 0x000b186d01007387 */ /* 0x000fe20000100800 */
[----:B------:R-:W-:Y:S01]  /*1aca0*/  IADD3 R246, P3, R246, R6, RZ ;  /* 0x00000006f6f67210 */ /* 0x000fe20007f7e0ff */
[----:B------:R-:W-:-:S04]  /*1acb0*/  IMAD.X R106, R106, 0x1, R5, P4 ;  /* 0x000000016a6a7824 */ /* 0x000fc800020e0605 */
[----:B------:R0:W-:Y:S01]  /*1acc0*/  STL [R1+0xae4], R246 ;  /* 0x000ae4f601007387 */ /* 0x0001e20000100800 */
[----:B------:R-:W-:-:S03]  /*1acd0*/  IADD3 R105, P4, R105, R6, RZ ;  /* 0x0000000669697210 */ /* 0x000fc60007f9e0ff */
[----:B------:R-:W-:Y:S01]  /*1ace0*/  STL [R1+0xaec], R108 ;  /* 0x000aec6c01007387 */ /* 0x000fe20000100800 */
[----:B------:R-:W-:-:S03]  /*1acf0*/  IMAD.X R104, R104, 0x1, R5, P5 ;  /* 0x0000000168687824 */ /* 0x000fc600028e0605 */
[----:B0-----:R-:W4:Y:S04]  /*1ad00*/  LDL.LU R246, [R1+0xac0] ;  /* 0x000ac00001f67983 */ /* 0x001f280000300800 */
        /* <DEDUP_REMOVED lines=18> */
[----:B------:R-:W-:Y:S04]  /*1ae30*/  STL [R1+0xae8], R161 ;  /* 0x000ae8a101007387 */ /* 0x000fe80000100800 */
[----:B------:R0:W-:Y:S04]  /*1ae40*/  STL [R1+0xabc], R181 ;  /* 0x000abcb501007387 */ /* 0x0001e80000100800 */
[----:B0-----:R-:W4:Y:S04]  /*1ae50*/  LDL.LU R181, [R1+0xa94] ;  /* 0x000a940001b57983 */ /* 0x001f280000300800 */
[----:B------:R0:W-:Y:S04]  /*1ae60*/  STL [R1+0xae0], R245 ;  /* 0x000ae0f501007387 */ /* 0x0001e80000100800 */
[----:B0-----:R-:W4:Y:S04]  /*1ae70*/  LDL.LU R245, [R1+0xab8] ;  /* 0x000ab80001f57983 */ /* 0x001f280000300800 */
[----:B------:R0:W-:Y:S04]  /*1ae80*/  STL [R1+0xab4], R158 ;  /* 0x000ab49e01007387 */ /* 0x0001e80000100800 */
[----:B0-----:R-:W4:Y:S01]  /*1ae90*/  LDL.LU R158, [R1+0xa8c] ;  /* 0x000a8c00019e7983 */ /* 0x001f220000300800 */
[----:B--2---:R-:W-:-:S05]  /*1aea0*/  IMAD.X R159, R159, 0x1, R5, P4 ;  /* 0x000000019f9f7824 */ /* 0x004fca00020e0605 */
[----:B------:R0:W-:Y:S01]  /*1aeb0*/  STL [R1+0xad8], R159 ;  /* 0x000ad89f01007387 */ /* 0x0001e20000100800 */
[-C--:B------:R-:W-:Y:S01]  /*1aec0*/  IADD3 R163, P4, R163, R6.reuse, RZ ;  /* 0x00000006a3a37210 */ /* 0x080fe20007f9e0ff */
[----:B------:R-:W-:Y:S02]  /*1aed0*/  IMAD.X R183, R183, 0x1, R5, P5 ;  /* 0x00000001b7b77824 */ /* 0x000fe400028e0605 */
[----:B0-----:R-:W2:Y:S01]  /*1aee0*/  LDL.LU R159, [R1+0xab0] ;  /* 0x000ab000019f7983 */ /* 0x001ea20000300800 */
[----:B------:R-:W-:-:S03]  /*1aef0*/  IADD3 R240, P5, R240, R6, RZ ;  /* 0x00000006f0f07210 */ /* 0x000fc60007fbe0ff */
[----:B------:R-:W-:Y:S04]  /*1af00*/  STL [R1+0xaac], R163 ;  /* 0x000aaca301007387 */ /* 0x000fe80000100800 */
[----:B------:R-:W2:Y:S04]  /*1af10*/  LDL.LU R112, [R1+0xa84] ;  /* 0x000a840001707983 */ /* 0x000ea80000300800 */
[----:B------:R-:W-:Y:S04]  /*1af20*/  STL [R1+0xad0], R183 ;  /* 0x000ad0b701007387 */ /* 0x000fe80000100800 */
[----:B------:R-:W2:Y:S04]  /*1af30*/  LDL.LU R111, [R1+0xaa8] ;  /* 0x000aa800016f7983 */ /* 0x000ea80000300800 */
[----:B------:R-:W-:Y:S04]  /*1af40*/  STL [R1+0xaa4], R240 ;  /* 0x000aa4f001007387 */ /* 0x000fe80000100800 */
[----:B------:R-:W2:Y:S01]  /*1af50*/  LDL.LU R110, [R1+0xa7c] ;  /* 0x000a7c00016e7983 */ /* 0x000ea20000300800 */
[----:B---3--:R-:W-:-:S05]  /*1af60*/  IMAD.X R252, R252, 0x1, R5, P6 ;  /* 0x00000001fcfc7824 */ /* 0x008fca00030e0605 */
[----:B------:R0:W-:Y:S04]  /*1af70*/  STL [R1+0xac8], R252 ;  /* 0x000ac8fc01007387 */ /* 0x0001e80000100800 */
[----:B0-----:R-:W3:Y:S04]  /*1af80*/  LDL.LU R252, [R1+0xaa0] ;  /* 0x000aa00001fc7983 */ /* 0x001ee80000300800 */
[----:B------:R-:W3:Y:S04]  /*1af90*/  LDL.LU R109, [R1+0xa74] ;  /* 0x000a7400016d7983 */ /* 0x000ee80000300800 */
[----:B------:R-:W3:Y:S04]  /*1afa0*/  LDL.LU R108, [R1+0xa98] ;  /* 0x000a9800016c7983 */ /* 0x000ee80000300800 */
[----:B------:R-:W3:Y:S01]  /*1afb0*/  LDL.LU R107, [R1+0xa6c] ;  /* 0x000a6c00016b7983 */ /* 0x000ee20000300800 */
[----:B----4-:R-:W-:-:S05]  /*1afc0*/  IADD3 R241, P6, R241, R6, RZ ;  /* 0x00000006f1f17210 */ /* 0x010fca0007fde0ff */
[----:B------:R0:W-:Y:S04]  /*1afd0*/  STL [R1+0xa9c], R241 ;  /* 0x000a9cf101007387 */ /* 0x0001e80000100800 */
[----:B0-----:R-:W4:Y:S04]  /*1afe0*/  LDL.LU R241, [R1+0xa90] ;  /* 0x000a900001f17983 */ /* 0x001f280000300800 */
[----:B------:R-:W4:Y:S04]  /*1aff0*/  LDL.LU R106, [R1+0xa64] ;  /* 0x000a6400016a7983 */ /* 0x000f280000300800 */
[----:B------:R-:W4:Y:S04]  /*1b000*/  LDL.LU R105, [R1+0xa88] ;  /* 0x000a880001697983 */ /* 0x000f280000300800 */
[----:B------:R-:W4:Y:S01]  /*1b010*/  LDL.LU R104, [R1+0xa5c] ;  /* 0x000a5c0001687983 */ /* 0x000f220000300800 */
[----:B------:R-:W-:-:S05]  /*1b020*/  IMAD.X R246, R246, 0x1, R5, P1 ;  /* 0x00000001f6f67824 */ /* 0x000fca00008e0605 */
        /* <DEDUP_REMOVED lines=10> */
[-C--:B------:R-:W-:Y:S01]  /*1b0d0*/  IADD3 R181, P1, R181, R6.reuse, RZ ;  /* 0x00000006b5b57210 */ /* 0x080fe20007f3e0ff */
[----:B------:R-:W-:Y:S01]  /*1b0e0*/  IMAD.X R245, R245, 0x1, R5, P2 ;  /* 0x00000001f5f57824 */ /* 0x000fe200010e0605 */
[----:B------:R-:W-:-:S05]  /*1b0f0*/  IADD3 R158, P2, R158, R6, RZ ;  /* 0x000000069e9e7210 */ /* 0x000fca0007f5e0ff */
[----:B------:R0:W-:Y:S04]  /*1b100*/  STL [R1+0xa8c], R158 ;  /* 0x000a8c9e01007387 */ /* 0x0001e80000100800 */
[----:B------:R1:W-:Y:S04]  /*1b110*/  STL [R1+0xa94], R181 ;  /* 0x000a94b501007387 */ /* 0x0003e80000100800 */
[----:B0-----:R-:W4:Y:S04]  /*1b120*/  LDL.LU R158, [R1+0xa34] ;  /* 0x000a3400019e7983 */ /* 0x001f280000300800 */
[----:B------:R0:W-:Y:S04]  /*1b130*/  STL [R1+0xab8], R245 ;  /* 0x000ab8f501007387 */ /* 0x0001e80000100800 */
[----:B------:R-:W4:Y:S04]  /*1b140*/  LDL.LU R163, [R1+0xa58] ;  /* 0x000a580001a37983 */ /* 0x000f280000300800 */
[----:B-1----:R-:W4:Y:S04]  /*1b150*/  LDL.LU R181, [R1+0xa2c] ;  /* 0x000a2c0001b57983 */ /* 0x002f280000300800 */
[----:B0-----:R-:W4:Y:S01]  /*1b160*/  LDL.LU R245, [R1+0xa50] ;  /* 0x000a500001f57983 */ /* 0x001f220000300800 */
[----:B--2---:R-:W-:-:S05]  /*1b170*/  IMAD.X R159, R159, 0x1, R5, P3 ;  /* 0x000000019f9f7824 */ /* 0x004fca00018e0605 */
[----:B------:R0:W-:Y:S01]  /*1b180*/  STL [R1+0xab0], R159 ;  /* 0x000ab09f01007387 */ /* 0x0001e20000100800 */
[----:B------:R-:W-:-:S03]  /*1b190*/  IADD3 R112, P3, R112, R6, RZ ;  /* 0x0000000670707210 */ /* 0x000fc60007f7e0ff */
[----:B0-----:R-:W2:Y:S01]  /*1b1a0*/  LDL.LU R159, [R1+0xa24] ;  /* 0x000a2400019f7983 */ /* 0x001ea20000300800 */
[----:B------:R-:W-:-:S03]  /*1b1b0*/  IMAD.X R111, R111, 0x1, R5, P4 ;  /* 0x000000016f6f7824 */ /* 0x000fc600020e0605 */
[----:B------:R-:W-:Y:S01]  /*1b1c0*/  STL [R1+0xa84], R112 ;  /* 0x000a847001007387 */ /* 0x000fe20000100800 */
[-C--:B------:R-:W-:Y:S01]  /*1b1d0*/  IADD3 R110, P4, R110, R6.reuse, RZ ;  /* 0x000000066e6e7210 */ /* 0x080fe20007f9e0ff */
[----:B---3--:R-:W-:Y:S01]  /*1b1e0*/  IMAD.X R252, R252, 0x1, R5, P5 ;  /* 0x00000001fcfc7824 */ /* 0x008fe200028e0605 */
[----:B------:R-:W-:-:S04]  /*1b1f0*/  IADD3 R109, P5, R109, R6, RZ ;  /* 0x000000066d6d7210 */ /* 0x000fc80007fbe0ff */
[----:B------:R0:W-:Y:S04]  /*1b200*/  STL [R1+0xaa0], R252 ;  /* 0x000aa0fc01007387 */ /* 0x0001e80000100800 */
[----:B------:R-:W-:Y:S01]  /*1b210*/  STL [R1+0xaa8], R111 ;  /* 0x000aa86f01007387 */ /* 0x000fe20000100800 */
[----:B------:R-:W-:-:S03]  /*1b220*/  IMAD.X R108, R108, 0x1, R5, P6 ;  /* 0x000000016c6c7824 */ /* 0x000fc600030e0605 */
[----:B0-----:R-:W3:Y:S01]  /*1b230*/  LDL.LU R252, [R1+0xa48] ;  /* 0x000a480001fc7983 */ /* 0x001ee20000300800 */
[----:B------:R-:W-:-:S03]  /*1b240*/  IADD3 R107, P6, R107, R6, RZ ;  /* 0x000000066b6b7210 */ /* 0x000fc60007fde0ff */
[----:B------:R-:W-:Y:S04]  /*1b250*/  STL [R1+0xa7c], R110 ;  /* 0x000a7c6e01007387 */ /* 0x000fe80000100800 */
[----:B------:R-:W-:Y:S01]  /*1b260*/  STL [R1+0xa74], R109 ;  /* 0x000a746d01007387 */ /* 0x000fe20000100800 */
[----:B----4-:R-:W-:Y:S01]  /*1b270*/  IMAD.X R241, R241, 0x1, R5, P1 ;  /* 0x00000001f1f17824 */ /* 0x010fe200008e0605 */
[----:B------:R-:W-:-:S04]  /*1b280*/  IADD3 R106, P1, R106, R6, RZ ;  /* 0x000000066a6a7210 */ /* 0x000fc80007f3e0ff */
[----:B------:R0:W-:Y:S01]  /*1b290*/  STL [R1+0xa90], R241 ;  /* 0x000a90f101007387 */ /* 0x0001e20000100800 */
[----:B------:R-:W-:-:S03]  /*1b2a0*/  IMAD.X R105, R105, 0x1, R5, P2 ;  /* 0x0000000169697824 */ /* 0x000fc600010e0605 */
[----:B------:R-:W-:Y:S01]  /*1b2b0*/  STL [R1+0xa98], R108 ;  /* 0x000a986c01007387 */ /* 0x000fe20000100800 */
[----:B------:R-:W-:-:S03]  /*1b2c0*/  IADD3 R104, P2, R104, R6, RZ ;  /* 0x0000000668687210 */ /* 0x000fc60007f5e0ff */
[----:B0-----:R-:W4:Y:S04]  /*1b2d0*/  LDL.LU R241, [R1+0xa1c] ;  /* 0x000a1c0001f17983 */ /* 0x001f280000300800 */
[----:B------:R-:W-:Y:S04]  /*1b2e0*/  STL [R1+0xa6c], R107 ;  /* 0x000a6c6b01007387 */ /* 0x000fe80000100800 */
        /* <DEDUP_REMOVED lines=18> */
[----:B------:R0:W-:Y:S04]  /*1b410*/  STL [R1+0xa68], R183 ;  /* 0x000a68b701007387 */ /* 0x0001e80000100800 */
[----:B0-----:R-:W4:Y:S04]  /*1b420*/  LDL.LU R183, [R1+0xa40] ;  /* 0x000a400001b77983 */ /* 0x001f280000300800 */
[----:B------:R0:W-:Y:S04]  /*1b430*/  STL [R1+0xa3c], R240 ;  /* 0x000a3cf001007387 */ /* 0x0001e80000100800 */
[----:B0-----:R-:W4:Y:S04]  /*1b440*/  LDL.LU R240, [R1+0xa14] ;  /* 0x000a140001f07983 */ /* 0x001f280000300800 */
[----:B------:R0:W-:Y:S04]  /*1b450*/  STL [R1+0xa60], R246 ;  /* 0x000a60f601007387 */ /* 0x0001e80000100800 */
[----:B0-----:R-:W4:Y:S01]  /*1b460*/  LDL.LU R246, [R1+0xa38] ;  /* 0x000a380001f67983 */ /* 0x001f220000300800 */
[----:B------:R-:W-:-:S05]  /*1b470*/  IADD3 R158, P1, R158, R6, RZ ;  /* 0x000000069e9e7210 */ /* 0x000fca0007f3e0ff */
[----:B------:R0:W-:Y:S04]  /*1b480*/  STL [R1+0xa34], R158 ;  /* 0x000a349e01007387 */ /* 0x0001e80000100800 */
[----:B0-----:R-:W4:Y:S01]  /*1b490*/  LDL.LU R158, [R1+0xa0c] ;  /* 0x000a0c00019e7983 */ /* 0x001f220000300800 */
[--C-:B------:R-:W-:Y:S01]  /*1b4a0*/  IMAD.X R163, R163, 0x1, R5.reuse, P2 ;  /* 0x00000001a3a37824 */ /* 0x100fe200010e0605 */
[----:B------:R-:W-:Y:S01]  /*1b4b0*/  IADD3 R181, P2, R181, R6, RZ ;  /* 0x00000006b5b57210 */ /* 0x000fe20007f5e0ff */
[----:B------:R-:W-:-:S03]  /*1b4c0*/  IMAD.X R245, R245, 0x1, R5, P3 ;  /* 0x00000001f5f57824 */ /* 0x000fc600018e0605 */
[----:B------:R-:W-:Y:S04]  /*1b4d0*/  STL [R1+0xa58], R163 ;  /* 0x000a58a301007387 */ /* 0x000fe80000100800 */
[----:B------:R-:W4:Y:S04]  /*1b4e0*/  LDL.LU R112, [R1+0xa30] ;  /* 0x000a300001707983 */ /* 0x000f280000300800 */
[----:B------:R-:W-:Y:S04]  /*1b4f0*/  STL [R1+0xa2c], R181 ;  /* 0x000a2cb501007387 */ /* 0x000fe80000100800 */
[----:B------:R-:W4:Y:S04]  /*1b500*/  LDL.LU R111, [R1+0xa04] ;  /* 0x000a0400016f7983 */ /* 0x000f280000300800 */
[----:B------:R-:W-:Y:S04]  /*1b510*/  STL [R1+0xa50], R245 ;  /* 0x000a50f501007387 */ /* 0x000fe80000100800 */
[----:B------:R-:W4:Y:S01]  /*1b520*/  LDL.LU R110, [R1+0xa28] ;  /* 0x000a2800016e7983 */ /* 0x000f220000300800 */
[----:B--2---:R-:W-:-:S05]  /*1b530*/  IADD3 R159, P3, R159, R6, RZ ;  /* 0x000000069f9f7210 */ /* 0x004fca0007f7e0ff */
[----:B------:R0:W-:Y:S04]  /*1b540*/  STL [R1+0xa24], R159 ;  /* 0x000a249f01007387 */ /* 0x0001e80000100800 */
[----:B0-----:R-:W2:Y:S04]  /*1b550*/  LDL.LU R159, [R1+0x9fc] ;  /* 0x0009fc00019f7983 */ /* 0x001ea80000300800 */
[----:B------:R-:W2:Y:S04]  /*1b560*/  LDL.LU R109, [R1+0xa20] ;  /* 0x000a2000016d7983 */ /* 0x000ea80000300800 */
[----:B------:R-:W2:Y:S04]  /*1b570*/  LDL.LU R108, [R1+0x9f4] ;  /* 0x0009f400016c7983 */ /* 0x000ea80000300800 */
        /* <DEDUP_REMOVED lines=18> */
[--C-:B------:R-:W-:Y:S01]  /*1b6a0*/  IMAD.X R183, R183, 0x1, R5.reuse, P5 ;  /* 0x00000001b7b77824 */ /* 0x100fe200028e0605 */
[----:B------:R-:W-:Y:S01]  /*1b6b0*/  IADD3 R240, P5, R240, R6, RZ ;  /* 0x00000006f0f07210 */ /* 0x000fe20007fbe0ff */
[----:B------:R-:W-:-:S05]  /*1b6c0*/  IMAD.X R246, R246, 0x1, R5, P6 ;  /* 0x00000001f6f67824 */ /* 0x000fca00030e0605 */
[----:B------:R0:W-:Y:S04]  /*1b6d0*/  STL [R1+0xa38], R246 ;  /* 0x000a38f601007387 */ /* 0x0001e80000100800 */
[----:B------:R1:W-:Y:S04]  /*1b6e0*/  STL [R1+0xa40], R183 ;  /* 0x000a40b701007387 */ /* 0x0003e80000100800 */
[----:B0-----:R-:W4:Y:S04]  /*1b6f0*/  LDL.LU R246, [R1+0x9e0] ;  /* 0x0009e00001f67983 */ /* 0x001f280000300800 */
[----:B------:R0:W-:Y:S04]  /*1b700*/  STL [R1+0xa14], R240 ;  /* 0x000a14f001007387 */ /* 0x0001e80000100800 */
[----:B------:R-:W4:Y:S04]  /*1b710*/  LDL.LU R163, [R1+0x9b4] ;  /* 0x0009b40001a37983 */ /* 0x000f280000300800 */
[----:B-1----:R-:W4:Y:S04]  /*1b720*/  LDL.LU R183, [R1+0x9d8] ;  /* 0x0009d80001b77983 */ /* 0x002f280000300800 */
[----:B0-----:R-:W4:Y:S01]  /*1b730*/  LDL.LU R240, [R1+0x9ac] ;  /* 0x0009ac0001f07983 */ /* 0x001f220000300800 */
[----:B------:R-:W-:-:S05]  /*1b740*/  IADD3 R158, P6, R158, R6, RZ ;  /* 0x000000069e9e7210 */ /* 0x000fca0007fde0ff */
[----:B------:R0:W-:Y:S04]  /*1b750*/  STL [R1+0xa0c], R158 ;  /* 0x000a0c9e01007387 */ /* 0x0001e80000100800 */
[----:B0-----:R-:W4:Y:S01]  /*1b760*/  LDL.LU R158, [R1+0x9d0] ;  /* 0x0009d000019e7983 */ /* 0x001f220000300800 */
[----:B------:R-:W-:Y:S01]  /*1b770*/  IMAD.X R112, R112, 0x1, R5, P1 ;  /* 0x0000000170707824 */ /* 0x000fe200008e0605 */
[----:B------:R-:W-:-:S04]  /*1b780*/  IADD3 R111, P1, R111, R6, RZ ;  /* 0x000000066f6f7210 */ /* 0x000fc80007f3e0ff */
[----:B------:R-:W-:Y:S01]  /*1b790*/  STL [R1+0xa30], R112 ;  /* 0x000a307001007387 */ /* 0x000fe20000100800 */
[--C-:B------:R-:W-:Y:S01]  /*1b7a0*/  IMAD.X R110, R110, 0x1, R5.reuse, P2 ;  /* 0x000000016e6e7824 */ /* 0x100fe200010e0605 */
[----:B--2---:R-:W-:Y:S01]  /*1b7b0*/  IADD3 R159, P2, R159, R6, RZ ;  /* 0x000000069f9f7210 */ /* 0x004fe20007f5e0ff */
[----:B------:R-:W-:-:S04]  /*1b7c0*/  IMAD.X R109, R109, 0x1, R5, P3 ;  /* 0x000000016d6d7824 */ /* 0x000fc800018e0605 */
[----:B------:R0:W-:Y:S04]  /*1b7d0*/  STL [R1+0x9fc], R159 ;  /* 0x0009fc9f01007387 */ /* 0x0001e80000100800 */
[----:B------:R-:W-:Y:S01]  /*1b7e0*/  STL [R1+0xa04], R111 ;  /* 0x000a046f01007387 */ /* 0x000fe20000100800 */
[-C--:B------:R-:W-:Y:S01]  /*1b7f0*/  IADD3 R108, P3, R108, R6.reuse, RZ ;  /* 0x000000066c6c7210 */ /* 0x080fe20007f7e0ff */
[--C-:B------:R-:W-:Y:S02]  /*1b800*/  IMAD.X R107, R107, 0x1, R5.reuse, P4 ;  /* 0x000000016b6b7824 */ /* 0x100fe400020e0605 */
[----:B0-----:R-:W2:Y:S04]  /*1b810*/  LDL.LU R159, [R1+0x9a4] ;  /* 0x0009a400019f7983 */ /* 0x001ea80000300800 */
[----:B------:R-:W-:Y:S04]  /*1b820*/  STL [R1+0xa28], R110 ;  /* 0x000a286e01007387 */ /* 0x000fe80000100800 */
[----:B------:R-:W-:Y:S01]  /*1b830*/  STL [R1+0xa20], R109 ;  /* 0x000a206d01007387 */ /* 0x000fe20000100800 */
[----:B---3--:R-:W-:Y:S01]  /*1b840*/  IADD3 R252, P4, R252, R6, RZ ;  /* 0x00000006fcfc7210 */ /* 0x008fe20007f9e0ff */
[----:B------:R-:W-:-:S04]  /*1b850*/  IMAD.X R106, R106, 0x1, R5, P5 ;  /* 0x000000016a6a7824 */ /* 0x000fc800028e0605 */
[----:B------:R0:W-:Y:S01]  /*1b860*/  STL [R1+0x9ec], R252 ;  /* 0x0009ecfc01007387 */ /* 0x0001e20000100800 */
[----:B------:R-:W-:-:S03]  /*1b870*/  IADD3 R105, P5, R105, R6, RZ ;  /* 0x0000000669697210 */ /* 0x000fc60007fbe0ff */
[----:B------:R-:W-:Y:S01]  /*1b880*/  STL [R1+0x9f4], R108 ;  /* 0x0009f46c01007387 */ /* 0x000fe20000100800 */
[----:B------:R-:W-:-:S03]  /*1b890*/  IMAD.X R104, R104, 0x1, R5, P6 ;  /* 0x0000000168687824 */ /* 0x000fc600030e0605 */
[----:B0-----:R-:W3:Y:S04]  /*1b8a0*/  LDL.LU R252, [R1+0x9c8] ;  /* 0x0009c80001fc7983 */ /* 0x001ee80000300800 */
[----:B------:R-:W-:Y:S04]  /*1b8b0*/  STL [R1+0xa18], R107 ;  /* 0x000a186b01007387 */ /* 0x000fe80000100800 */
[----:B------:R-:W-:Y:S04]  /*1b8c0*/  STL [R1+0xa10], R106 ;  /* 0x000a106a01007387 */ /* 0x000fe80000100800 */
[----:B------:R-:W-:Y:S01]  /*1b8d0*/  STL [R1+0x9e4], R105 ;  /* 0x0009e46901007387 */ /* 0x000fe20000100800 */
[----:B----4-:R-:W-:-:S03]  /*1b8e0*/  IADD3 R103, P6, R103, R6, RZ ;  /* 0x0000000667677210 */ /* 0x010fc60007fde0ff */
        /* <DEDUP_REMOVED lines=16> */
[----:B0-----:R-:W4:Y:S04]  /*1b9f0*/  LDL.LU R181, [R1+0x99c] ;  /* 0x00099c0001b57983 */ /* 0x001f280000300800 */
[----:B------:R0:W-:Y:S04]  /*1ba00*/  STL [R1+0x9e8], R245 ;  /* 0x0009e8f501007387 */ /* 0x0001e80000100800 */
[----:B0-----:R-:W4:Y:S04]  /*1ba10*/  LDL.LU R245, [R1+0x9c0] ;  /* 0x0009c00001f57983 */ /* 0x001f280000300800 */
[----:B------:R0:W-:Y:S04]  /*1ba20*/  STL [R1+0x9bc], R241 ;  /* 0x0009bcf101007387 */ /* 0x0001e80000100800 */
[----:B0-----:R-:W4:Y:S01]  /*1ba30*/  LDL.LU R241, [R1+0x994] ;  /* 0x0009940001f17983 */ /* 0x001f220000300800 */
[----:B------:R-:W-:-:S05]  /*1ba40*/  IMAD.X R246, R246, 0x1, R5, P5 ;  /* 0x00000001f6f67824 */ /* 0x000fca00028e0605 */
[----:B------:R0:W-:Y:S01]  /*1ba50*/  STL [R1+0x9e0], R246 ;  /* 0x0009e0f601007387 */ /* 0x0001e20000100800 */
[-C--:B------:R-:W-:Y:S01]  /*1ba60*/  IADD3 R163, P5, R163, R6.reuse, RZ ;  /* 0x00000006a3a37210 */ /* 0x080fe20007fbe0ff */
[----:B------:R-:W-:Y:S02]  /*1ba70*/  IMAD.X R183, R183, 0x1, R5, P6 ;  /* 0x00000001b7b77824 */ /* 0x000fe400030e0605 */
[----:B0-----:R-:W4:Y:S01]  /*1ba80*/  LDL.LU R246, [R1+0x9b8] ;  /* 0x0009b80001f67983 */ /* 0x001f220000300800 */
[----:B------:R-:W-:-:S03]  /*1ba90*/  IADD3 R240, P6, R240, R6, RZ ;  /* 0x00000006f0f07210 */ /* 0x000fc60007fde0ff */
[----:B------:R-:W-:Y:S04]  /*1baa0*/  STL [R1+0x9b4], R163 ;  /* 0x0009b4a301007387 */ /* 0x000fe80000100800 */
[----:B------:R-:W4:Y:S04]  /*1bab0*/  LDL.LU R112, [R1+0x98c] ;  /* 0x00098c0001707983 */ /* 0x000f280000300800 */
[----:B------:R-:W-:Y:S04]  /*1bac0*/  STL [R1+0x9d8], R183 ;  /* 0x0009d8b701007387 */ /* 0x000fe80000100800 */
[----:B------:R-:W4:Y:S01]  /*1bad0*/  LDL.LU R111, [R1+0x9b0] ;  /* 0x0009b000016f7983 */ /* 0x000f220000300800 */
[----:B------:R-:W-:-:S03]  /*1bae0*/  IMAD.X R158, R158, 0x1, R5, P1 ;  /* 0x000000019e9e7824 */ /* 0x000fc600008e0605 */
[----:B------:R-:W-:Y:S04]  /*1baf0*/  STL [R1+0x9ac], R240 ;  /* 0x0009acf001007387 */ /* 0x000fe80000100800 */
[----:B------:R-:W4:Y:S04]  /*1bb00*/  LDL.LU R110, [R1+0x984] ;  /* 0x00098400016e7983 */ /* 0x000f280000300800 */
[----:B------:R0:W-:Y:S04]  /*1bb10*/  STL [R1+0x9d0], R158 ;  /* 0x0009d09e01007387 */ /* 0x0001e80000100800 */
[----:B0-----:R-:W4:Y:S04]  /*1bb20*/  LDL.LU R158, [R1+0x9a8] ;  /* 0x0009a800019e7983 */ /* 0x001f280000300800 */
[----:B------:R-:W4:Y:S04]  /*1bb30*/  LDL.LU R109, [R1+0x97c] ;  /* 0x00097c00016d7983 */ /* 0x000f280000300800 */
[----:B------:R-:W4:Y:S04]  /*1bb40*/  LDL.LU R108, [R1+0x9a0] ;  /* 0x0009a000016c7983 */ /* 0x000f280000300800 */
        /* <DEDUP_REMOVED lines=18> */
[-C--:B----4-:R-:W-:Y:S01]  /*1bc70*/  IADD3 R181, P2, R181, R6.reuse, RZ ;  /* 0x00000006b5b57210 */ /* 0x090fe20007f5e0ff */
        /* <DEDUP_REMOVED lines=9> */
[----:B------:R-:W-:-:S05]  /*1bd10*/  IMAD.X R246, R246, 0x1, R5, P4 ;  /* 0x00000001f6f67824 */ /* 0x000fca00020e0605 */
[----:B------:R0:W-:Y:S01]  /*1bd20*/  STL [R1+0x9b8], R246 ;  /* 0x0009b8f601007387 */ /* 0x0001e20000100800 */
[----:B------:R-:W-:-:S03]  /*1bd30*/  IADD3 R112, P4, R112, R6, RZ ;  /* 0x0000000670707210 */ /* 0x000fc60007f9e0ff */
[----:B0-----:R-:W4:Y:S01]  /*1bd40*/  LDL.LU R246, [R1+0x92c] ;  /* 0x00092c0001f67983 */ /* 0x001f220000300800 */
[----:B------:R-:W-:-:S03]  /*1bd50*/  IMAD.X R111, R111, 0x1, R5, P5 ;  /* 0x000000016f6f7824 */ /* 0x000fc600028e0605 */
[----:B------:R-:W-:Y:S01]  /*1bd60*/  STL [R1+0x98c], R112 ;  /* 0x00098c7001007387 */ /* 0x000fe20000100800 */
[----:B------:R-:W-:-:S05]  /*1bd70*/  IMAD.X R158, R158, 0x1, R5, P6 ;  /* 0x000000019e9e7824 */ /* 0x000fca00030e0605 */
[----:B------:R0:W-:Y:S04]  /*1bd80*/  STL [R1+0x9a8], R158 ;  /* 0x0009a89e01007387 */ /* 0x0001e80000100800 */
[----:B------:R-:W-:Y:S04]  /*1bd90*/  STL [R1+0x9b0], R111 ;  /* 0x0009b06f01007387 */ /* 0x000fe80000100800 */
[----:B0-----:R-:W4:Y:S01]  /*1bda0*/  LDL.LU R158, [R1+0x950] ;  /* 0x00095000019e7983 */ /* 0x001f220000300800 */
[-C--:B------:R-:W-:Y:S02]  /*1bdb0*/  IADD3 R110, P5, R110, R6.reuse, RZ ;  /* 0x000000066e6e7210 */ /* 0x080fe40007fbe0ff */
[-C--:B------:R-:W-:Y:S01]  /*1bdc0*/  IADD3 R109, P6, R109, R6.reuse, RZ ;  /* 0x000000066d6d7210 */ /* 0x080fe20007fde0ff */
[--C-:B------:R-:W-:Y:S01]  /*1bdd0*/  IMAD.X R108, R108, 0x1, R5.reuse, P1 ;  /* 0x000000016c6c7824 */ /* 0x100fe200008e0605 */
[-C--:B------:R-:W-:Y:S01]  /*1bde0*/  IADD3 R107, P1, R107, R6.reuse, RZ ;  /* 0x000000066b6b7210 */ /* 0x080fe20007f3e0ff */
[----:B------:R-:W-:Y:S04]  /*1bdf0*/  STL [R1+0x984], R110 ;  /* 0x0009846e01007387 */ /* 0x000fe80000100800 */
[----:B------:R-:W-:Y:S01]  /*1be00*/  STL [R1+0x97c], R109 ;  /* 0x00097c6d01007387 */ /* 0x000fe20000100800 */
[----:B--2---:R-:W-:Y:S01]  /*1be10*/  IMAD.X R159, R159, 0x1, R5, P2 ;  /* 0x000000019f9f7824 */ /* 0x004fe200010e0605 */
[----:B------:R-:W-:-:S04]  /*1be20*/  IADD3 R106, P2, R106, R6, RZ ;  /* 0x000000066a6a7210 */ /* 0x000fc80007f5e0ff */
[----:B------:R0:W-:Y:S01]  /*1be30*/  STL [R1+0x998], R159 ;  /* 0x0009989f01007387 */ /* 0x0001e20000100800 */
[----:B------:R-:W-:-:S03]  /*1be40*/  IMAD.X R105, R105, 0x1, R5, P3 ;  /* 0x0000000169697824 */ /* 0x000fc600018e0605 */
[----:B------:R-:W-:Y:S01]  /*1be50*/  STL [R1+0x9a0], R108 ;  /* 0x0009a06c01007387 */ /* 0x000fe20000100800 */
[----:B------:R-:W-:-:S03]  /*1be60*/  IADD3 R104, P3, R104, R6, RZ ;  /* 0x0000000668687210 */ /* 0x000fc60007f7e0ff */
[----:B0-----:R-:W2:Y:S04]  /*1be70*/  LDL.LU R159, [R1+0x924] ;  /* 0x00092400019f7983 */ /* 0x001ea80000300800 */
[----:B------:R-:W-:Y:S04]  /*1be80*/  STL [R1+0x974], R107 ;  /* 0x0009746b01007387 */ /* 0x000fe80000100800 */
[----:B------:R-:W-:Y:S04]  /*1be90*/  STL [R1+0x96c], R106 ;  /* 0x00096c6a01007387 */ /* 0x000fe80000100800 */
[----:B------:R-:W-:Y:S04]  /*1bea0*/  STL [R1+0x990], R105 ;  /* 0x0009906901007387 */ /* 0x000fe80000100800 */
[----:B------:R-:W-:Y:S01]  /*1beb0*/  STL [R1+0x964], R104 ;  /* 0x0009646801007387 */ /* 0x000fe20000100800 */
[----:B---3--:R-:W-:Y:S01]  /*1bec0*/  IMAD.X R103, R103, 0x1, R5, P4 ;  /* 0x0000000167677824 */ /* 0x008fe200020e0605 */
        /* <DEDUP_REMOVED lines=15> */
[----:B0-----:R-:W3:Y:S04]  /*1bfc0*/  LDL.LU R183, [R1+0x948] ;  /* 0x0009480001b77983 */ /* 0x001ee80000300800 */
[----:B------:R0:W-:Y:S04]  /*1bfd0*/  STL [R1+0x944], R240 ;  /* 0x000944f001007387 */ /* 0x0001e80000100800 */
[----:B0-----:R-:W3:Y:S04]  /*1bfe0*/  LDL.LU R240, [R1+0x91c] ;  /* 0x00091c0001f07983 */ /* 0x001ee80000300800 */
[----:B------:R0:W-:Y:S04]  /*1bff0*/  STL [R1+0x968], R252 ;  /* 0x000968fc01007387 */ /* 0x0001e80000100800 */
[----:B0-----:R-:W3:Y:S01]  /*1c000*/  LDL.LU R252, [R1+0x940] ;  /* 0x0009400001fc7983 */ /* 0x001ee20000300800 */
[----:B----4-:R-:W-:-:S05]  /*1c010*/  IADD3 R241, P2, R241, R6, RZ ;  /* 0x00000006f1f17210 */ /* 0x010fca0007f5e0ff */
[----:B------:R0:W-:Y:S01]  /*1c020*/  STL [R1+0x93c], R241 ;  /* 0x00093cf101007387 */ /* 0x0001e20000100800 */
[--C-:B------:R-:W-:Y:S01]  /*1c030*/  IMAD.X R163, R163, 0x1, R5.reuse, P3 ;  /* 0x00000001a3a37824 */ /* 0x100fe200018e0605 */
[----:B------:R-:W-:Y:S02]  /*1c040*/  IADD3 R181, P3, R181, R6, RZ ;  /* 0x00000006b5b57210 */ /* 0x000fe40007f7e0ff */
[----:B0-----:R-:W4:Y:S01]  /*1c050*/  LDL.LU R241, [R1+0x914] ;  /* 0x0009140001f17983 */ /* 0x001f220000300800 */
[----:B------:R-:W-:-:S03]  /*1c060*/  IMAD.X R245, R245, 0x1, R5, P4 ;  /* 0x00000001f5f57824 */ /* 0x000fc600020e0605 */
[----:B------:R-:W-:Y:S04]  /*1c070*/  STL [R1+0x960], R163 ;  /* 0x000960a301007387 */ /* 0x000fe80000100800 */
[----:B------:R-:W4:Y:S04]  /*1c080*/  LDL.LU R112, [R1+0x938] ;  /* 0x0009380001707983 */ /* 0x000f280000300800 */
[----:B------:R-:W-:Y:S04]  /*1c090*/  STL [R1+0x934], R181 ;  /* 0x000934b501007387 */ /* 0x000fe80000100800 */
[----:B------:R-:W4:Y:S04]  /*1c0a0*/  LDL.LU R111, [R1+0x90c] ;  /* 0x00090c00016f7983 */ /* 0x000f280000300800 */
[----:B------:R-:W-:Y:S01]  /*1c0b0*/  STL [R1+0x958], R245 ;  /* 0x000958f501007387 */ /* 0x000fe20000100800 */
[----:B------:R-:W-:-:S03]  /*1c0c0*/  IADD3 R246, P4, R246, R6, RZ ;  /* 0x00000006f6f67210 */ /* 0x000fc60007f9e0ff */
        /* <DEDUP_REMOVED lines=10> */
[----:B------:R-:W4:Y:S04]  /*1c170*/  LDL.LU R105, [R1+0x8ec] ;  /* 0x0008ec0001697983 */ /* 0x000f280000300800 */
[----:B------:R-:W4:Y:S01]  /*1c180*/  LDL.LU R104, [R1+0x910] ;  /* 0x0009100001687983 */ /* 0x000f220000300800 */
[----:B--2---:R-:W-:-:S05]  /*1c190*/  IADD3 R159, P5, R159, R6, RZ ;  /* 0x000000069f9f7210 */ /* 0x004fca0007fbe0ff */
        /* <DEDUP_REMOVED lines=10> */
[--C-:B---3--:R-:W-:Y:S01]  /*1c240*/  IMAD.X R183, R183, 0x1, R5.reuse, P6 ;  /* 0x00000001b7b77824 */ /* 0x108fe200030e0605 */
[----:B------:R-:W-:Y:S01]  /*1c250*/  IADD3 R240, P6, R240, R6, RZ ;  /* 0x00000006f0f07210 */ /* 0x000fe20007fde0ff */
[----:B------:R-:W-:-:S05]  /*1c260*/  IMAD.X R252, R252, 0x1, R5, P1 ;  /* 0x00000001fcfc7824 */ /* 0x000fca00008e0605 */
[----:B------:R0:W-:Y:S04]  /*1c270*/  STL [R1+0x940], R252 ;  /* 0x000940fc01007387 */ /* 0x0001e80000100800 */
[----:B------:R1:W-:Y:S04]  /*1c280*/  STL [R1+0x948], R183 ;  /* 0x000948b701007387 */ /* 0x0003e80000100800 */
[----:B0-----:R-:W3:Y:S04]  /*1c290*/  LDL.LU R252, [R1+0x8e8] ;  /* 0x0008e80001fc7983 */ /* 0x001ee80000300800 */
[----:B------:R0:W-:Y:S04]  /*1c2a0*/  STL [R1+0x91c], R240 ;  /* 0x00091cf001007387 */ /* 0x0001e80000100800 */
[----:B------:R-:W3:Y:S04]  /*1c2b0*/  LDL.LU R163, [R1+0x8bc] ;  /* 0x0008bc0001a37983 */ /* 0x000ee80000300800 */
[----:B-1----:R-:W3:Y:S04]  /*1c2c0*/  LDL.LU R183, [R1+0x8e0] ;  /* 0x0008e00001b77983 */ /* 0x002ee80000300800 */
[----:B0-----:R-:W3:Y:S01]  /*1c2d0*/  LDL.LU R240, [R1+0x8b4] ;  /* 0x0008b40001f07983 */ /* 0x001ee20000300800 */
[----:B----4-:R-:W-:-:S05]  /*1c2e0*/  IADD3 R241, P1, R241, R6, RZ ;  /* 0x00000006f1f17210 */ /* 0x010fca0007f3e0ff */
[----:B------:R0:W-:Y:S01]  /*1c2f0*/  STL [R1+0x914], R241 ;  /* 0x000914f101007387 */ /* 0x0001e20000100800 */
[----:B------:R-:W-:-:S03]  /*1c300*/  IMAD.X R112, R112, 0x1, R5, P2 ;  /* 0x0000000170707824 */ /* 0x000fc600010e0605 */
[----:B0-----:R-:W4:Y:S01]  /*1c310*/  LDL.LU R241, [R1+0x8d8] ;  /* 0x0008d80001f17983 */ /* 0x001f220000300800 */
[----:B------:R-:W-:-:S03]  /*1c320*/  IADD3 R111, P2, R111, R6, RZ ;  /* 0x000000066f6f7210 */ /* 0x000fc60007f5e0ff */
[----:B------:R-:W-:Y:S01]  /*1c330*/  STL [R1+0x938], R112 ;  /* 0x0009387001007387 */ /* 0x000fe20000100800 */
[----:B------:R-:W-:Y:S02]  /*1c340*/  IADD3.X R110, R110, R5, RZ, P3, !PT ;  /* 0x000000056e6e7210 */ /* 0x000fe40001ffe4ff */
[----:B------:R-:W-:-:S05]  /*1c350*/  IADD3 R246, P3, R246, R6, RZ ;  /* 0x00000006f6f67210 */ /* 0x000fca0007f7e0ff */
[----:B------:R0:W-:Y:S01]  /*1c360*/  STL [R1+0x904], R246 ;  /* 0x000904f601007387 */ /* 0x0001e20000100800 */
[----:B------:R-:W-:-:S03]  /*1c370*/  IMAD.X R109, R109, 0x1, R5, P4 ;  /* 0x000000016d6d7824 */ /* 0x000fc600020e0605 */
[----:B------:R-:W-:Y:S01]  /*1c380*/  STL [R1+0x90c], R111 ;  /* 0x00090c6f01007387 */ /* 0x000fe20000100800 */
[-C--:B------:R-:W-:Y:S01]  /*1c390*/  IADD3 R108, P4, R108, R6.reuse, RZ ;  /* 0x000000066c6c7210 */ /* 0x080fe20007f9e0ff */
[----:B------:R-:W-:Y:S02]  /*1c3a0*/  IMAD.X R107, R107, 0x1, R5, P5 ;  /* 0x000000016b6b7824 */ /* 0x000fe400028e0605 */
[----:B0-----:R-:W4:Y:S04]  /*1c3b0*/  LDL.LU R246, [R1+0x8ac] ;  /* 0x0008ac0001f67983 */ /* 0x001f280000300800 */
[----:B------:R-:W-:Y:S04]  /*1c3c0*/  STL [R1+0x930], R110 ;  /* 0x0009306e01007387 */ /* 0x000fe80000100800 */
[----:B------:R-:W-:Y:S01]  /*1c3d0*/  STL [R1+0x928], R109 ;  /* 0x0009286d01007387 */ /* 0x000fe20000100800 */
[----:B------:R-:W-:-:S05]  /*1c3e0*/  IADD3 R158, P5, R158, R6, RZ ;  /* 0x000000069e9e7210 */ /* 0x000fca0007fbe0ff */
[----:B------:R0:W-:Y:S04]  /*1c3f0*/  STL [R1+0x8f4], R158 ;  /* 0x0008f49e01007387 */ /* 0x0001e80000100800 */
[----:B------:R-:W-:Y:S04]  /*1c400*/  STL [R1+0x8fc], R108 ;  /* 0x0008fc6c01007387 */ /* 0x000fe80000100800 */
[----:B0-----:R-:W4:Y:S01]  /*1c410*/  LDL.LU R158, [R1+0x8d0] ;  /* 0x0008d000019e7983 */ /* 0x001f220000300800 */
[--C-:B------:R-:W-:Y:S01]  /*1c420*/  IMAD.X R106, R106, 0x1, R5.reuse, P6 ;  /* 0x000000016a6a7824 */ /* 0x100fe200030e0605 */
[-C--:B------:R-:W-:Y:S01]  /*1c430*/  IADD3 R105, P6, R105, R6.reuse, RZ ;  /* 0x0000000669697210 */ /* 0x080fe20007fde0ff */
[--C-:B------:R-:W-:Y:S01]  /*1c440*/  IMAD.X R104, R104, 0x1, R5.reuse, P1 ;  /* 0x0000000168687824 */ /* 0x100fe200008e0605 */
[----:B------:R-:W-:Y:S04]  /*1c450*/  STL [R1+0x920], R107 ;  /* 0x0009206b01007387 */ /* 0x000fe80000100800 */
[----:B------:R-:W-:Y:S04]  /*1c460*/  STL [R1+0x918], R106 ;  /* 0x0009186a01007387 */ /* 0x000fe80000100800 */
[----:B------:R-:W-:Y:S04]  /*1c470*/  STL [R1+0x8ec], R105 ;  /* 0x0008ec6901007387 */ /* 0x000fe80000100800 */
[----:B------:R-:W-:Y:S01]  /*1c480*/  STL [R1+0x910], R104 ;  /* 0x0009106801007387 */ /* 0x000fe20000100800 */
[----:B--2---:R-:W-:Y:S01]  /*1c490*/  IADD3 R103, P1, R103, R6, RZ ;  /* 0x0000000667677210 */ /* 0x004fe20007f3e0ff */
        /* <DEDUP_REMOVED lines=15> */
[----:B0-----:R-:W2:Y:S04]  /*1c590*/  LDL.LU R181, [R1+0x8a4] ;  /* 0x0008a40001b57983 */ /* 0x001ea80000300800 */
[----:B------:R0:W-:Y:S04]  /*1c5a0*/  STL [R1+0x8f0], R245 ;  /* 0x0008f0f501007387 */ /* 0x0001e80000100800 */
[----:B0-----:R-:W2:Y:S04]  /*1c5b0*/  LDL.LU R245, [R1+0x8c8] ;  /* 0x0008c80001f57983 */ /* 0x001ea80000300800 */
[----:B------:R0:W-:Y:S04]  /*1c5c0*/  STL [R1+0x8c4], R159 ;  /* 0x0008c49f01007387 */ /* 0x0001e80000100800 */
[----:B0-----:R-:W2:Y:S01]  /*1c5d0*/  LDL.LU R159, [R1+0x89c] ;  /* 0x00089c00019f7983 */ /* 0x001ea20000300800 */
[----:B---3--:R-:W-:-:S05]  /*1c5e0*/  IMAD.X R252, R252, 0x1, R5, P6 ;  /* 0x00000001fcfc7824 */ /* 0x008fca00030e0605 */
[----:B------:R0:W-:Y:S01]  /*1c5f0*/  STL [R1+0x8e8], R252 ;  /* 0x0008e8fc01007387 */ /* 0x0001e20000100800 */
[-C--:B------:R-:W-:Y:S01]  /*1c600*/  IADD3 R163, P6, R163, R6.reuse, RZ ;  /* 0x00000006a3a37210 */ /* 0x080fe20007fde0ff */
[----:B------:R-:W-:Y:S02]  /*1c610*/  IMAD.X R183, R183, 0x1, R5, P1 ;  /* 0x00000001b7b77824 */ /* 0x000fe400008e0605 */
[----:B0-----:R-:W3:Y:S01]  /*1c620*/  LDL.LU R252, [R1+0x8c0] ;  /* 0x0008c00001fc7983 */ /* 0x001ee20000300800 */
[----:B------:R-:W-:-:S03]  /*1c630*/  IADD3 R240, P1, R240, R6, RZ ;  /* 0x00000006f0f07210 */ /* 0x000fc60007f3e0ff */
[----:B------:R-:W-:Y:S04]  /*1c640*/  STL [R1+0x8bc], R163 ;  /* 0x0008bca301007387 */ /* 0x000fe80000100800 */
[----:B------:R-:W3:Y:S04]  /*1c650*/  LDL.LU R112, [R1+0x894] ;  /* 0x0008940001707983 */ /* 0x000ee80000300800 */
[----:B------:R-:W-:Y:S04]  /*1c660*/  STL [R1+0x8e0], R183 ;  /* 0x0008e0b701007387 */ /* 0x000fe80000100800 */
[----:B------:R-:W3:Y:S04]  /*1c670*/  LDL.LU R111, [R1+0x8b8] ;  /* 0x0008b800016f7983 */ /* 0x000ee80000300800 */
[----:B------:R-:W-:Y:S04]  /*1c680*/  STL [R1+0x8b4], R240 ;  /* 0x0008b4f001007387 */ /* 0x000fe80000100800 */
[----:B------:R-:W3:Y:S01]  /*1c690*/  LDL.LU R110, [R1+0x88c] ;  /* 0x00088c00016e7983 */ /* 0x000ee20000300800 */
[----:B----4-:R-:W-:-:S05]  /*1c6a0*/  IMAD.X R241, R241, 0x1, R5, P2 ;  /* 0x00000001f1f17824 */ /* 0x010fca00010e0605 */
[----:B------:R0:W-:Y:S04]  /*1c6b0*/  STL [R1+0x8d8], R241 ;  /* 0x0008d8f101007387 */ /* 0x0001e80000100800 */
[----:B0-----:R-:W4:Y:S04]  /*1c6c0*/  LDL.LU R241, [R1+0x8b0] ;  /* 0x0008b00001f17983 */ /* 0x001f280000300800 */
[----:B------:R-:W4:Y:S04]  /*1c6d0*/  LDL.LU R109, [R1+0x884] ;  /* 0x00088400016d7983 */ /* 0x000f280000300800 */
[----:B------:R-:W4:Y:S04]  /*1c6e0*/  LDL.LU R108, [R1+0x8a8] ;  /* 0x0008a800016c7983 */ /* 0x000f280000300800 */
[----:B------:R-:W4:Y:S01]  /*1c6f0*/  LDL.LU R107, [R1+0x87c] ;  /* 0x00087c00016b7983 */ /* 0x000f220000300800 */
[----:B------:R-:W-:-:S05]  /*1c700*/  IADD3 R246, P2, R246, R6, RZ ;  /* 0x00000006f6f67210 */ /* 0x000fca0007f5e0ff */
        /* <DEDUP_REMOVED lines=16> */
[-C--:B--2---:R-:W-:Y:S01]  /*1c810*/  IADD3 R181, P3, R181, R6.reuse, RZ ;  /* 0x00000006b5b57210 */ /* 0x084fe20007f7e0ff */
[----:B------:R-:W-:Y:S01]  /*1c820*/  IMAD.X R245, R245, 0x1, R5, P4 ;  /* 0x00000001f5f57824 */ /* 0x000fe200020e0605 */
[----:B------:R-:W-:-:S05]  /*1c830*/  IADD3 R159, P4, R159, R6, RZ ;  /* 0x000000069f9f7210 */ /* 0x000fca0007f9e0ff */
[----:B------:R0:W-:Y:S04]  /*1c840*/  STL [R1+0x89c], R159 ;  /* 0x00089c9f01007387 */ /* 0x0001e80000100800 */
[----:B------:R1:W-:Y:S04]  /*1c850*/  STL [R1+0x8a4], R181 ;  /* 0x0008a4b501007387 */ /* 0x0003e80000100800 */
[----:B0-----:R-:W2:Y:S04]  /*1c860*/  LDL.LU R159, [R1+0x844] ;  /* 0x00084400019f7983 */ /* 0x001ea80000300800 */
[----:B------:R0:W-:Y:S04]  /*1c870*/  STL [R1+0x8c8], R245 ;  /* 0x0008c8f501007387 */ /* 0x0001e80000100800 */
[----:B------:R-:W2:Y:S04]  /*1c880*/  LDL.LU R163, [R1+0x868] ;  /* 0x0008680001a37983 */ /* 0x000ea80000300800 */
[----:B-1----:R-:W2:Y:S04]  /*1c890*/  LDL.LU R181, [R1+0x83c] ;  /* 0x00083c0001b57983 */ /* 0x002ea80000300800 */
[----:B0-----:R-:W2:Y:S01]  /*1c8a0*/  LDL.LU R245, [R1+0x860] ;  /* 0x0008600001f57983 */ /* 0x001ea20000300800 */
[----:B---3--:R-:W-:-:S05]  /*1c8b0*/  IMAD.X R252, R252, 0x1, R5, P5 ;  /* 0x00000001fcfc7824 */ /* 0x008fca00028e0605 */
[----:B------:R0:W-:Y:S01]  /*1c8c0*/  STL [R1+0x8c0], R252 ;  /* 0x0008c0fc01007387 */ /* 0x0001e20000100800 */
[----:B------:R-:W-:-:S03]  /*1c8d0*/  IADD3 R112, P5, R112, R6, RZ ;  /* 0x0000000670707210 */ /* 0x000fc60007fbe0ff */
[----:B0-----:R-:W3:Y:S01]  /*1c8e0*/  LDL.LU R252, [R1+0x834] ;  /* 0x0008340001fc7983 */ /* 0x001ee20000300800 */
[----:B------:R-:W-:-:S03]  /*1c8f0*/  IMAD.X R111, R111, 0x1, R5, P6 ;  /* 0x000000016f6f7824 */ /* 0x000fc600030e0605 */
[----:B------:R-:W-:Y:S01]  /*1c900*/  STL [R1+0x894], R112 ;  /* 0x0008947001007387 */ /* 0x000fe20000100800 */
[-C--:B------:R-:W-:Y:S01]  /*1c910*/  IADD3 R110, P6, R110, R6.reuse, RZ ;  /* 0x000000066e6e7210 */ /* 0x080fe20007fde0ff */
[----:B----4-:R-:W-:Y:S01]  /*1c920*/  IMAD.X R241, R241, 0x1, R5, P1 ;  /* 0x00000001f1f17824 */ /* 0x010fe200008e0605 */
[----:B------:R-:W-:-:S04]  /*1c930*/  IADD3 R109, P1, R109, R6, RZ ;  /* 0x000000066d6d7210 */ /* 0x000fc80007f3e0ff */
[----:B------:R0:W-:Y:S04]  /*1c940*/  STL [R1+0x8b0], R241 ;  /* 0x0008b0f101007387 */ /* 0x0001e80000100800 */
[----:B------:R-:W-:Y:S01]  /*1c950*/  STL [R1+0x8b8], R111 ;  /* 0x0008b86f01007387 */ /* 0x000fe20000100800 */
[----:B------:R-:W-:-:S03]  /*1c960*/  IMAD.X R108, R108, 0x1, R5, P2 ;  /* 0x000000016c6c7824 */ /* 0x000fc600010e0605 */
[----:B0-----:R-:W4:Y:S01]  /*1c970*/  LDL.LU R241, [R1+0x858] ;  /* 0x0008580001f17983 */ /* 0x001f220000300800 */
[----:B------:R-:W-:-:S03]  /*1c980*/  IADD3 R107, P2, R107, R6, RZ ;  /* 0x000000066b6b7210 */ /* 0x000fc60007f5e0ff */
[----:B------:R-:W-:Y:S04]  /*1c990*/  STL [R1+0x88c], R110 ;  /* 0x00088c6e01007387 */ /* 0x000fe80000100800 */
[----:B------:R-:W-:Y:S01]  /*1c9a0*/  STL [R1+0x884], R109 ;  /* 0x0008846d01007387 */ /* 0x000fe20000100800 */
[----:B------:R-:W-:Y:S01]  /*1c9b0*/  IMAD.X R246, R246, 0x1, R5, P3 ;  /* 0x00000001f6f67824 */ /* 0x000fe200018e0605 */
[----:B------:R-:W-:-:S04]  /*1c9c0*/  IADD3 R106, P3, R106, R6, RZ ;  /* 0x000000066a6a7210 */ /* 0x000fc80007f7e0ff */
[----:B------:R0:W-:Y:S01]  /*1c9d0*/  STL [R1+0x8a0], R246 ;  /* 0x0008a0f601007387 */ /* 0x0001e20000100800 */
[----:B------:R-:W-:-:S03]  /*1c9e0*/  IMAD.X R105, R105, 0x1, R5, P4 ;  /* 0x0000000169697824 */ /* 0x000fc600020e0605 */
[----:B------:R-:W-:Y:S01]  /*1c9f0*/  STL [R1+0x8a8], R108 ;  /* 0x0008a86c01007387 */ /* 0x000fe20000100800 */
[----:B------:R-:W-:-:S03]  /*1ca00*/  IADD3 R104, P4, R104, R6, RZ ;  /* 0x0000000668687210 */ /* 0x000fc60007f9e0ff */
[----:B0-----:R-:W4:Y:S04]  /*1ca10*/  LDL.LU R246, [R1+0x82c] ;  /* 0x00082c0001f67983 */ /* 0x001f280000300800 */
[----:B------:R-:W-:Y:S04]  /*1ca20*/  STL [R1+0x87c], R107 ;  /* 0x00087c6b01007387 */ /* 0x000fe80000100800 */
        /* <DEDUP_REMOVED lines=19> */
[----:B0-----:R-:W4:Y:S04]  /*1cb60*/  LDL.LU R183, [R1+0x850] ;  /* 0x0008500001b77983 */ /* 0x001f280000300800 */
[----:B------:R0:W-:Y:S04]  /*1cb70*/  STL [R1+0x84c], R240 ;  /* 0x00084cf001007387 */ /* 0x0001e80000100800 */
[----:B0-----:R-:W4:Y:S04]  /*1cb80*/  LDL.LU R240, [R1+0x824] ;  /* 0x0008240001f07983 */ /* 0x001f280000300800 */
[----:B------:R0:W-:Y:S04]  /*1cb90*/  STL [R1+0x870], R158 ;  /* 0x0008709e01007387 */ /* 0x0001e80000100800 */
[----:B0-----:R-:W4:Y:S01]  /*1cba0*/  LDL.LU R158, [R1+0x848] ;  /* 0x00084800019e7983 */ /* 0x001f220000300800 */
[----:B--2---:R-:W-:-:S05]  /*1cbb0*/  IADD3 R159, P3, R159, R6, RZ ;  /* 0x000000069f9f7210 */ /* 0x004fca0007f7e0ff */
[----:B------:R0:W-:Y:S01]  /*1cbc0*/  STL [R1+0x844], R159 ;  /* 0x0008449f01007387 */ /* 0x0001e20000100800 */
[--C-:B------:R-:W-:Y:S01]  /*1cbd0*/  IMAD.X R163, R163, 0x1, R5.reuse, P4 ;  /* 0x00000001a3a37824 */ /* 0x100fe200020e0605 */
[----:B------:R-:W-:Y:S02]  /*1cbe0*/  IADD3 R181, P4, R181, R6, RZ ;  /* 0x00000006b5b57210 */ /* 0x000fe40007f9e0ff */
[----:B0-----:R-:W2:Y:S01]  /*1cbf0*/  LDL.LU R159, [R1+0x81c] ;  /* 0x00081c00019f7983 */ /* 0x001ea20000300800 */
[----:B------:R-:W-:-:S03]  /*1cc00*/  IMAD.X R245, R245, 0x1, R5, P5 ;  /* 0x00000001f5f57824 */ /* 0x000fc600028e0605 */
[----:B------:R-:W-:Y:S04]  /*1cc10*/  STL [R1+0x868], R163 ;  /* 0x000868a301007387 */ /* 0x000fe80000100800 */
[----:B------:R-:W2:Y:S04]  /*1cc20*/  LDL.LU R112, [R1+0x840] ;  /* 0x0008400001707983 */ /* 0x000ea80000300800 */
[----:B------:R-:W-:Y:S04]  /*1cc30*/  STL [R1+0x83c], R181 ;  /* 0x00083cb501007387 */ /* 0x000fe80000100800 */
[----:B------:R-:W2:Y:S04]  /*1cc40*/  LDL.LU R111, [R1+0x814] ;  /* 0x00081400016f7983 */ /* 0x000ea80000300800 */
[----:B------:R-:W-:Y:S04]  /*1cc50*/  STL [R1+0x860], R245 ;  /* 0x000860f501007387 */ /* 0x000fe80000100800 */
[----:B------:R-:W2:Y:S01]  /*1cc60*/  LDL.LU R110, [R1+0x838] ;  /* 0x00083800016e7983 */ /* 0x000ea20000300800 */
[----:B---3--:R-:W-:-:S05]  /*1cc70*/  IADD3 R252, P5, R252, R6, RZ ;  /* 0x00000006fcfc7210 */ /* 0x008fca0007fbe0ff */
[----:B------:R0:W-:Y:S04]  /*1cc80*/  STL [R1+0x834], R252 ;  /* 0x000834fc01007387 */ /* 0x0001e80000100800 */
[----:B0-----:R-:W3:Y:S04]  /*1cc90*/  LDL.LU R252, [R1+0x80c] ;  /* 0x00080c0001fc7983 */ /* 0x001ee80000300800 */
[----:B------:R-:W3:Y:S04]  /*1cca0*/  LDL.LU R109, [R1+0x830] ;  /* 0x00083000016d7983 */ /* 0x000ee80000300800 */
[----:B------:R-:W3:Y:S04]  /*1ccb0*/  LDL.LU R108, [R1+0x804] ;  /* 0x00080400016c7983 */ /* 0x000ee80000300800 */
        /* <DEDUP_REMOVED lines=18> */
[----:B------:R-:W-:-:S02]  /*1cde0*/  IMAD.X R183, R183, 0x1, R5, P1 ;  /* 0x00000001b7b77824 */ /* 0x000fc400008e0605 */
[----:B------:R-:W-:-:S05]  /*1cdf0*/  IMAD.X R158, R158, 0x1, R5, P2 ;  /* 0x000000019e9e7824 */ /* 0x000fca00010e0605 */
[----:B------:R0:W-:Y:S04]  /*1ce00*/  STL [R1+0x848], R158 ;  /* 0x0008489e01007387 */ /* 0x0001e80000100800 */
[----:B------:R1:W-:Y:S04]  /*1ce10*/  STL [R1+0x850], R183 ;  /* 0x000850b701007387 */ /* 0x0003e80000100800 */
[----:B0-----:R-:W4:Y:S01]  /*1ce20*/  LDL.LU R158, [R1+0x7f0] ;  /* 0x0007f000019e7983 */ /* 0x001f220000300800 */
[----:B------:R-:W-:-:S05]  /*1ce30*/  IADD3 R240, P1, R240, R6, RZ ;  /* 0x00000006f0f07210 */ /* 0x000fca0007f3e0ff */
[----:B------:R0:W-:Y:S04]  /*1ce40*/  STL [R1+0x824], R240 ;  /* 0x000824f001007387 */ /* 0x0001e80000100800 */
[----:B------:R-:W4:Y:S04]  /*1ce50*/  LDL.LU R163, [R1+0x7c4] ;  /* 0x0007c40001a37983 */ /* 0x000f280000300800 */
[----:B-1----:R-:W4:Y:S04]  /*1ce60*/  LDL.LU R183, [R1+0x7e8] ;  /* 0x0007e80001b77983 */ /* 0x002f280000300800 */
[----:B0-----:R-:W4:Y:S01]  /*1ce70*/  LDL.LU R240, [R1+0x7bc] ;  /* 0x0007bc0001f07983 */ /* 0x001f220000300800 */
[----:B--2---:R-:W-:-:S05]  /*1ce80*/  IADD3 R159, P2, R159, R6, RZ ;  /* 0x000000069f9f7210 */ /* 0x004fca0007f5e0ff */
[----:B------:R0:W-:Y:S01]  /*1ce90*/  STL [R1+0x81c], R159 ;  /* 0x00081c9f01007387 */ /* 0x0001e20000100800 */
[----:B------:R-:W-:-:S03]  /*1cea0*/  IMAD.X R112, R112, 0x1, R5, P3 ;  /* 0x0000000170707824 */ /* 0x000fc600018e0605 */
[----:B0-----:R-:W2:Y:S01]  /*1ceb0*/  LDL.LU R159, [R1+0x7e0] ;  /* 0x0007e000019f7983 */ /* 0x001ea20000300800 */
[----:B------:R-:W-:-:S03]  /*1cec0*/  IADD3 R111, P3, R111, R6, RZ ;  /* 0x000000066f6f7210 */ /* 0x000fc60007f7e0ff */
[----:B------:R-:W-:Y:S01]  /*1ced0*/  STL [R1+0x840], R112 ;  /* 0x0008407001007387 */ /* 0x000fe20000100800 */
[--C-:B------:R-:W-:Y:S01]  /*1cee0*/  IMAD.X R110, R110, 0x1, R5.reuse, P4 ;  /* 0x000000016e6e7824 */ /* 0x100fe200020e0605 */
[----:B---3--:R-:W-:Y:S01]  /*1cef0*/  IADD3 R252, P4, R252, R6, RZ ;  /* 0x00000006fcfc7210 */ /* 0x008fe20007f9e0ff */
[----:B------:R-:W-:-:S04]  /*1cf00*/  IMAD.X R109, R109, 0x1, R5, P5 ;  /* 0x000000016d6d7824 */ /* 0x000fc800028e0605 */
[----:B------:R0:W-:Y:S04]  /*1cf10*/  STL [R1+0x80c], R252 ;  /* 0x00080cfc01007387 */ /* 0x0001e80000100800 */
[----:B------:R-:W-:Y:S01]  /*1cf20*/  STL [R1+0x814], R111 ;  /* 0x0008146f01007387 */ /* 0x000fe20000100800 */
[-C--:B------:R-:W-:Y:S01]  /*1cf30*/  IADD3 R108, P5, R108, R6.reuse, RZ ;  /* 0x000000066c6c7210 */ /* 0x080fe20007fbe0ff */
[--C-:B------:R-:W-:Y:S02]  /*1cf40*/  IMAD.X R107, R107, 0x1, R5.reuse, P6 ;  /* 0x000000016b6b7824 */ /* 0x100fe400030e0605 */
[----:B0-----:R-:W3:Y:S04]  /*1cf50*/  LDL.LU R252, [R1+0x7b4] ;  /* 0x0007b40001fc7983 */ /* 0x001ee80000300800 */
[----:B------:R-:W-:Y:S04]  /*1cf60*/  STL [R1+0x838], R110 ;  /* 0x0008386e01007387 */ /* 0x000fe80000100800 */
[----:B------:R-:W-:Y:S01]  /*1cf70*/  STL [R1+0x830], R109 ;  /* 0x0008306d01007387 */ /* 0x000fe20000100800 */
[----:B----4-:R-:W-:Y:S01]  /*1cf80*/  IADD3 R241, P6, R241, R6, RZ ;  /* 0x00000006f1f17210 */ /* 0x010fe20007fde0ff */
[----:B------:R-:W-:-:S04]  /*1cf90*/  IMAD.X R106, R106, 0x1, R5, P1 ;  /* 0x000000016a6a7824 */ /* 0x000fc800008e0605 */
[----:B------:R0:W-:Y:S01]  /*1cfa0*/  STL [R1+0x7fc], R241 ;  /* 0x0007fcf101007387 */ /* 0x0001e20000100800 */
[----:B------:R-:W-:-:S03]  /*1cfb0*/  IADD3 R105, P1, R105, R6, RZ ;  /* 0x0000000669697210 */ /* 0x000fc60007f3e0ff */
[----:B------:R-:W-:Y:S01]  /*1cfc0*/  STL [R1+0x804], R108 ;  /* 0x0008046c01007387 */ /* 0x000fe20000100800 */
[----:B------:R-:W-:-:S03]  /*1cfd0*/  IMAD.X R104, R104, 0x1, R5, P2 ;  /* 0x0000000168687824 */ /* 0x000fc600010e0605 */
[----:B0-----:R-:W4:Y:S04]  /*1cfe0*/  LDL.LU R241, [R1+0x7d8] ;  /* 0x0007d80001f17983 */ /* 0x001f280000300800 */
[----:B------:R-:W-:Y:S04]  /*1cff0*/  STL [R1+0x828], R107 ;  /* 0x0008286b01007387 */ /* 0x000fe80000100800 */
[----:B------:R-:W-:Y:S04]  /*1d000*/  STL [R1+0x820], R106 ;  /* 0x0008206a01007387 */ /* 0x000fe80000100800 */
        /* <DEDUP_REMOVED lines=24> */
[----:B------:R0:W-:Y:S04]  /*1d190*/  STL [R1+0x7f0], R158 ;  /* 0x0007f09e01007387 */ /* 0x0001e80000100800 */
[----:B0-----:R-:W4:Y:S01]  /*1d1a0*/  LDL.LU R158, [R1+0x7c8] ;  /* 0x0007c800019e7983 */ /* 0x001f220000300800 */
[-C--:B------:R-:W-:Y:S01]  /*1d1b0*/  IADD3 R163, P1, R163, R6.reuse, RZ ;  /* 0x00000006a3a37210 */ /* 0x080fe20007f3e0ff */
[----:B------:R-:W-:Y:S01]  /*1d1c0*/  IMAD.X R183, R183, 0x1, R5, P2 ;  /* 0x00000001b7b77824 */ /* 0x000fe200010e0605 */
[----:B------:R-:W-:-:S03]  /*1d1d0*/  IADD3 R240, P2, R240, R6, RZ ;  /* 0x00000006f0f07210 */ /* 0x000fc60007f5e0ff */
[----:B------:R-:W-:Y:S04]  /*1d1e0*/  STL [R1+0x7c4], R163 ;  /* 0x0007c4a301007387 */ /* 0x000fe80000100800 */
[----:B------:R-:W4:Y:S04]  /*1d1f0*/  LDL.LU R112, [R1+0x79c] ;  /* 0x00079c0001707983 */ /* 0x000f280000300800 */
[----:B------:R-:W-:Y:S04]  /*1d200*/  STL [R1+0x7e8], R183 ;  /* 0x0007e8b701007387 */ /* 0x000fe80000100800 */
[----:B------:R-:W4:Y:S04]  /*1d210*/  LDL.LU R111, [R1+0x7c0] ;  /* 0x0007c000016f7983 */ /* 0x000f280000300800 */
[----:B------:R-:W-:Y:S04]  /*1d220*/  STL [R1+0x7bc], R240 ;  /* 0x0007bcf001007387 */ /* 0x000fe80000100800 */
[----:B------:R-:W4:Y:S01]  /*1d230*/  LDL.LU R110, [R1+0x794] ;  /* 0x00079400016e7983 */ /* 0x000f220000300800 */
        /* <DEDUP_REMOVED lines=34> */
[----:B------:R0:W-:Y:S04]  /*1d460*/  STL [R1+0x7c8], R158 ;  /* 0x0007c89e01007387 */ /* 0x0001e80000100800 */
[----:B0-----:R-:W4:Y:S01]  /*1d470*/  LDL.LU R158, [R1+0x73c] ;  /* 0x00073c00019e7983 */ /* 0x001f220000300800 */
[----:B------:R-:W-:Y:S01]  /*1d480*/  IADD3 R112, P6, R112, R6, RZ ;  /* 0x0000000670707210 */ /* 0x000fe20007fde0ff */
[----:B------:R-:W-:-:S04]  /*1d490*/  IMAD.X R111, R111, 0x1, R5, P1 ;  /* 0x000000016f6f7824 */ /* 0x000fc800008e0605 */
[----:B------:R-:W-:Y:S01]  /*1d4a0*/  STL [R1+0x79c], R112 ;  /* 0x00079c7001007387 */ /* 0x000fe20000100800 */
[-C--:B------:R-:W-:Y:S01]  /*1d4b0*/  IADD3 R110, P1, R110, R6.reuse, RZ ;  /* 0x000000066e6e7210 */ /* 0x080fe20007f3e0ff */
[----:B--2---:R-:W-:Y:S01]  /*1d4c0*/  IMAD.X R159, R159, 0x1, R5, P2 ;  /* 0x000000019f9f7824 */ /* 0x004fe200010e0605 */
[----:B------:R-:W-:-:S04]  /*1d4d0*/  IADD3 R109, P2, R109, R6, RZ ;  /* 0x000000066d6d7210 */ /* 0x000fc80007f5e0ff */
[----:B------:R0:W-:Y:S04]  /*1d4e0*/  STL [R1+0x7b8], R159 ;  /* 0x0007b89f01007387 */ /* 0x0001e80000100800 */
[----:B------:R-:W-:Y:S01]  /*1d4f0*/  STL [R1+0x7c0], R111 ;  /* 0x0007c06f01007387 */ /* 0x000fe20000100800 */
[--C-:B------:R-:W-:Y:S01]  /*1d500*/  IMAD.X R108, R108, 0x1, R5.reuse, P3 ;  /* 0x000000016c6c7824 */ /* 0x100fe200018e0605 */
[-C--:B------:R-:W-:Y:S02]  /*1d510*/  IADD3 R107, P3, R107, R6.reuse, RZ ;  /* 0x000000066b6b7210 */ /* 0x080fe40007f7e0ff */
[----:B0-----:R-:W2:Y:S04]  /*1d520*/  LDL.LU R159, [R1+0x760] ;  /* 0x00076000019f7983 */ /* 0x001ea80000300800 */
[----:B------:R-:W-:Y:S04]  /*1d530*/  STL [R1+0x794], R110 ;  /* 0x0007946e01007387 */ /* 0x000fe80000100800 */
[----:B------:R-:W-:Y:S01]  /*1d540*/  STL [R1+0x78c], R109 ;  /* 0x00078c6d01007387 */ /* 0x000fe20000100800 */
[----:B---3--:R-:W-:Y:S01]  /*1d550*/  IMAD.X R252, R252, 0x1, R5, P4 ;  /* 0x00000001fcfc7824 */ /* 0x008fe200020e0605 */
[----:B------:R-:W-:-:S04]  /*1d560*/  IADD3 R106, P4, R106, R6, RZ ;  /* 0x000000066a6a7210 */ /* 0x000fc80007f9e0ff */
[----:B------:R0:W-:Y:S01]  /*1d570*/  STL [R1+0x7a8], R252 ;  /* 0x0007a8fc01007387 */ /* 0x0001e20000100800 */
[----:B------:R-:W-:-:S03]  /*1d580*/  IMAD.X R105, R105, 0x1, R5, P5 ;  /* 0x0000000169697824 */ /* 0x000fc600028e0605 */
[----:B------:R-:W-:Y:S01]  /*1d590*/  STL [R1+0x7b0], R108 ;  /* 0x0007b06c01007387 */ /* 0x000fe20000100800 */
[----:B------:R-:W-:-:S03]  /*1d5a0*/  IADD3 R104, P5, R104, R6, RZ ;  /* 0x0000000668687210 */ /* 0x000fc60007fbe0ff */
[----:B0-----:R-:W3:Y:S04]  /*1d5b0*/  LDL.LU R252, [R1+0x734] ;  /* 0x0007340001fc7983 */ /* 0x001ee80000300800 */
[----:B------:R-:W-:Y:S04]  /*1d5c0*/  STL [R1+0x784], R107 ;  /* 0x0007846b01007387 */ /* 0x000fe80000100800 */
[----:B------:R-:W-:Y:S04]  /*1d5d0*/  STL [R1+0x77c], R106 ;  /* 0x00077c6a01007387 */ /* 0x000fe80000100800 */
[----:B------:R-:W-:Y:S01]  /*1d5e0*/  STL [R1+0x7a0], R105 ;  /* 0x0007a06901007387 */ /* 0x000fe20000100800 */
[----:B----4-:R-:W-:-:S03]  /*1d5f0*/  IMAD.X R103, R103, 0x1, R5, P6 ;  /* 0x0000000167677824 */ /* 0x010fc600030e0605 */
        /* <DEDUP_REMOVED lines=21> */
[----:B------:R-:W-:-:S05]  /*1d750*/  IADD3 R246, P4, R246, R6, RZ ;  /* 0x00000006f6f67210 */ /* 0x000fca0007f9e0ff */
        /* <DEDUP_REMOVED lines=45> */
[----:B------:R0:W-:Y:S01]  /*1da30*/  STL [R1+0x724], R246 ;  /* 0x000724f601007387 */ /* 0x0001e20000100800 */
[----:B------:R-:W-:-:S03]  /*1da40*/  IMAD.X R112, R112, 0x1, R5, P4 ;  /* 0x0000000170707824 */ /* 0x000fc600020e0605 */
[----:B0-----:R-:W4:Y:S01]  /*1da50*/  LDL.LU R246, [R1+0x6e8] ;  /* 0x0006e80001f67983 */ /* 0x001f220000300800 */
[----:B------:R-:W-:-:S03]  /*1da60*/  IADD3 R111, P4, R111, R6, RZ ;  /* 0x000000066f6f7210 */ /* 0x000fc60007f9e0ff */
[----:B------:R-:W-:Y:S01]  /*1da70*/  STL [R1+0x748], R112 ;  /* 0x0007487001007387 */ /* 0x000fe20000100800 */
[----:B------:R-:W-:Y:S01]  /*1da80*/  IMAD.X R110, R110, 0x1, R5, P5 ;  /* 0x000000016e6e7824 */ /* 0x000fe200028e0605 */
[----:B------:R-:W-:-:S05]  /*1da90*/  IADD3 R158, P5, R158, R6, RZ ;  /* 0x000000069e9e7210 */ /* 0x000fca0007fbe0ff */
[----:B------:R0:W-:Y:S04]  /*1daa0*/  STL [R1+0x714], R158 ;  /* 0x0007149e01007387 */ /* 0x0001e80000100800 */
[----:B------:R-:W-:Y:S04]  /*1dab0*/  STL [R1+0x71c], R111 ;  /* 0x00071c6f01007387 */ /* 0x000fe80000100800 */
[----:B0-----:R-:W4:Y:S01]  /*1dac0*/  LDL.LU R158, [R1+0x6bc] ;  /* 0x0006bc00019e7983 */ /* 0x001f220000300800 */
[--C-:B------:R-:W-:Y:S02]  /*1dad0*/  IMAD.X R109, R109, 0x1, R5.reuse, P6 ;  /* 0x000000016d6d7824 */ /* 0x100fe400030e0605 */
        /* <DEDUP_REMOVED lines=45> */
[----:B------:R-:W4:Y:S04]  /*1ddb0*/  LDL.LU R111, [R1+0x6c8] ;  /* 0x0006c800016f7983 */ /* 0x000f280000300800 */
[----:B------:R-:W-:Y:S01]  /*1ddc0*/  STL [R1+0x6c4], R240 ;  /* 0x0006c4f001007387 */ /* 0x000fe20000100800 */
[----:B------:R-:W-:-:S03]  /*1ddd0*/  IMAD.X R246, R246, 0x1, R5, P4 ;  /* 0x00000001f6f67824 */ /* 0x000fc600020e0605 */
[----:B------:R-:W4:Y:S04]  /*1dde0*/  LDL.LU R110, [R1+0x69c] ;  /* 0x00069c00016e7983 */ /* 0x000f280000300800 */
        /* <DEDUP_REMOVED lines=38> */
[-C--:B------:R-:W-:Y:S01]  /*1e050*/  IADD3 R110, P2, R110, R6.reuse, RZ ;  /* 0x000000066e6e7210 */ /* 0x080fe20007f5e0ff */
[----:B------:R-:W-:Y:S01]  /*1e060*/  IMAD.X R246, R246, 0x1, R5, P3 ;  /* 0x00000001f6f67824 */ /* 0x000fe200018e0605 */
[----:B------:R-:W-:-:S04]  /*1e070*/  IADD3 R109, P3, R109, R6, RZ ;  /* 0x000000066d6d7210 */ /* 0x000fc80007f7e0ff */
[----:B------:R0:W-:Y:S04]  /*1e080*/  STL [R1+0x6c0], R246 ;  /* 0x0006c0f601007387 */ /* 0x0001e80000100800 */
[----:B------:R-:W-:Y:S01]  /*1e090*/  STL [R1+0x6c8], R111 ;  /* 0x0006c86f01007387 */ /* 0x000fe20000100800 */
[----:B------:R-:W-:-:S03]  /*1e0a0*/  IMAD.X R108, R108, 0x1, R5, P4 ;  /* 0x000000016c6c7824 */ /* 0x000fc600020e0605 */
[----:B0-----:R-:W4:Y:S04]  /*1e0b0*/  LDL.LU R246, [R1+0x668] ;  /* 0x0006680001f67983 */ /* 0x001f280000300800 */
[----:B------:R-:W-:Y:S04]  /*1e0c0*/  STL [R1+0x69c], R110 ;  /* 0x00069c6e01007387 */ /* 0x000fe80000100800 */
[----:B------:R-:W-:Y:S01]  /*1e0d0*/  STL [R1+0x694], R109 ;  /* 0x0006946d01007387 */ /* 0x000fe20000100800 */
[----:B------:R-:W-:-:S05]  /*1e0e0*/  IMAD.X R158, R158, 0x1, R5, P5 ;  /* 0x000000019e9e7824 */ /* 0x000fca00028e0605 */
        /* <DEDUP_REMOVED lines=41> */
[----:B------:R-:W3:Y:S04]  /*1e380*/  LDL.LU R111, [R1+0x624] ;  /* 0x00062400016f7983 */ /* 0x000ee80000300800 */
[----:B------:R-:W-:Y:S04]  /*1e390*/  STL [R1+0x670], R245 ;  /* 0x000670f501007387 */ /* 0x000fe80000100800 */
        /* <DEDUP_REMOVED lines=40> */
[--C-:B------:R-:W-:Y:S01]  /*1e620*/  IMAD.X R110, R110, 0x1, R5.reuse, P6 ;  /* 0x000000016e6e7824 */ /* 0x100fe200030e0605 */
[----:B----4-:R-:W-:Y:S01]  /*1e630*/  IADD3 R241, P6, R241, R6, RZ ;  /* 0x00000006f1f17210 */ /* 0x010fe20007fde0ff */
[----:B------:R-:W-:-:S04]  /*1e640*/  IMAD.X R109, R109, 0x1, R5, P1 ;  /* 0x000000016d6d7824 */ /* 0x000fc800008e0605 */
[----:B------:R0:W-:Y:S04]  /*1e650*/  STL [R1+0x61c], R241 ;  /* 0x00061cf101007387 */ /* 0x0001e80000100800 */
        /* <DEDUP_REMOVED lines=164> */
[----:B0-----:R-:W4:Y:S04]  /*1f0a0*/  LDL.LU R252, [R1+0x510] ;  /* 0x0005100001fc7983 */ /* 0x001f280000300800 */
[----:B-1----:R-:W4:Y:S01]  /*1f0b0*/  LDL.LU R241, [R1+0x4e4] ;  /* 0x0004e40001f17983 */ /* 0x002f220000300800 */
        /* <DEDUP_REMOVED lines=35> */
[----:B------:R-:W-:Y:S04]  /*1f2f0*/  STL [R1+0x50c], R105 ;  /* 0x00050c6901007387 */ /* 0x000fe80000100800 */
[----:B------:R-:W-:Y:S01]  /*1f300*/  STL [R1+0x530], R104 ;  /* 0x0005306801007387 */ /* 0x000fe20000100800 */
[----:B----4-:R-:W-:Y:S01]  /*1f310*/  IADD3 R103, P5, R103, R6, RZ ;  /* 0x0000000667677210 */ /* 0x010fe20007fbe0ff */
        /* <DEDUP_REMOVED lines=27> */
[----:B------:R-:W-:Y:S01]  /*1f4d0*/  STL [R1+0x500], R183 ;  /* 0x000500b701007387 */ /* 0x000fe20000100800 */
[----:B------:R-:W-:Y:S02]  /*1f4e0*/  IADD3.X R158, R158, R5, RZ, P6, !PT ;  /* 0x000000059e9e7210 */ /* 0x000fe400037fe4ff */
[----:B------:R-:W-:-:S05]  /*1f4f0*/  IADD3 R4, P6, R4, R6, RZ ;  /* 0x0000000604047210 */ /* 0x000fca0007fde0ff */
[----:B------:R0:W-:Y:S04]  /*1f500*/  STL [R1+0x4cc], R4 ;  /* 0x0004cc0401007387 */ /* 0x0001e80000100800 */
[----:B------:R-:W-:Y:S04]  /*1f510*/  STL [R1+0x4d4], R240 ;  /* 0x0004d4f001007387 */ /* 0x000fe80000100800 */
[----:B0-----:R-:W4:Y:S04]  /*1f520*/  LDL.LU R4, [R1+0xe68] ;  /* 0x000e680001047983 */ /* 0x001f280000300800 */
[----:B------:R0:W-:Y:S04]  /*1f530*/  STL [R1+0x4f8], R158 ;  /* 0x0004f89e01007387 */ /* 0x0001e80000100800 */
[----:B------:R-:W4:Y:S04]  /*1f540*/  LDL.LU R109, [R1+0xd14] ;  /* 0x000d1400016d7983 */ /* 0x000f280000300800 */
[----:B------:R-:W4:Y:S04]  /*1f550*/  LDL.LU R108, [R1+0x4c8] ;  /* 0x0004c800016c7983 */ /* 0x000f280000300800 */
        /* <DEDUP_REMOVED lines=11> */
[----:B------:R-:W-:Y:S04]  /*1f610*/  STL [R1+0x4c4], R245 ;  /* 0x0004c4f501007387 */ /* 0x000fe80000100800 */
[----:B------:R-:W3:Y:S04]  /*1f620*/  LDL.LU R157, [R1+0xcec] ;  /* 0x000cec00019d7983 */ /* 0x000ee80000300800 */
[----:B------:R-:W3:Y:S04]  /*1f630*/  LDL.LU R177, [R1+0xd10] ;  /* 0x000d100001b17983 */ /* 0x000ee80000300800 */
[----:B------:R-:W3:Y:S04]  /*1f640*/  LDL.LU R179, [R1+0xce4] ;  /* 0x000ce40001b37983 */ /* 0x000ee80000300800 */
[----:B------:R-:W3:Y:S04]  /*1f650*/  LDL.LU R163, [R1+0xd08] ;  /* 0x000d080001a37983 */ /* 0x000ee80000300800 */
[----:B------:R-:W3:Y:S04]  /*1f660*/  LDL.LU R183, [R1+0xcdc] ;  /* 0x000cdc0001b77983 */ /* 0x000ee80000300800 */
[----:B------:R-:W3:Y:S01]  /*1f670*/  LDL.LU R240, [R1+0xd00] ;  /* 0x000d000001f07983 */ /* 0x000ee20000300800 */
[----:B----4-:R-:W-:-:S05]  /*1f680*/  IMAD.X R4, R4, 0x1, R5, P2 ;  /* 0x0000000104047824 */ /* 0x010fca00010e0605 */
[----:B------:R0:W-:Y:S02]  /*1f690*/  STL [R1+0x4e8], R4 ;  /* 0x0004e80401007387 */ /* 0x0001e40000100800 */
[----:B0-----:R-:W0:Y:S02]  /*1f6a0*/  LDC R4, c[0x0][0x23c] ;  /* 0x00008f00ff047b82 */ /* 0x001e240000000800 */
[----:B0-----:R-:W-:-:S04]  /*1f6b0*/  IMAD.SHL.U32 R4, R4, 0x100, RZ ;  /* 0x0000010004047824 */ /* 0x001fc800078e00ff */
[----:B------:R-:W-:-:S05]  /*1f6c0*/  IMAD.SHL.U32 R4, R4, 0x2, RZ ;  /* 0x0000000204047824 */ /* 0x000fca00078e00ff */
[----:B------:R-:W-:-:S05]  /*1f6d0*/  IADD3 R3, P2, R3, R4, RZ ;  /* 0x0000000403037210 */ /* 0x000fca0007f5e0ff */
[----:B------:R0:W-:Y:S04]  /*1f6e0*/  STL [R1+0xd2c], R3 ;  /* 0x000d2c0301007387 */ /* 0x0001e80000100800 */
[----:B0-----:R-:W4:Y:S01]  /*1f6f0*/  LDL.LU R3, [R1+0xe64] ;  /* 0x000e640001037983 */ /* 0x001f220000300800 */
[--C-:B------:R-:W-:Y:S01]  /*1f700*/  IMAD.X R181, R181, 0x1, R5.reuse, P3 ;  /* 0x00000001b5b57824 */ /* 0x100fe200018e0605 */
[-C--:B------:R-:W-:Y:S01]  /*1f710*/  IADD3 R252, P3, R252, R4.reuse, RZ ;  /* 0x00000004fcfc7210 */ /* 0x080fe20007f7e0ff */
[----:B------:R-:W-:Y:S01]  /*1f720*/  IMAD.X R241, R241, 0x1, R5, P4 ;  /* 0x00000001f1f17824 */ /* 0x000fe200020e0605 */
[----:B------:R-:W3:Y:S01]  /*1f730*/  LDL.LU R245, [R1+0xcd4] ;  /* 0x000cd40001f57983 */ /* 0x000ee20000300800 */
[----:B------:R-:W-:-:S03]  /*1f740*/  IADD3 R246, P4, R246, R4, RZ ;  /* 0x00000004f6f67210 */ /* 0x000fc60007f9e0ff */
[----:B------:R0:W-:Y:S04]  /*1f750*/  STL [R1+0xd24], R252 ;  /* 0x000d24fc01007387 */ /* 0x0001e80000100800 */
[----:B------:R-:W-:Y:S04]  /*1f760*/  STL [R1+0x4e0], R181 ;  /* 0x0004e0b501007387 */ /* 0x000fe80000100800 */
[----:B0-----:R-:W3:Y:S04]  /*1f770*/  LDL.LU R252, [R1+0xcf8] ;  /* 0x000cf80001fc7983 */ /* 0x001ee80000300800 */
[----:B------:R0:W-:Y:S04]  /*1f780*/  STL [R1+0x4d8], R241 ;  /* 0x0004d8f101007387 */ /* 0x0001e80000100800 */
[----:B0-----:R-:W3:Y:S01]  /*1f790*/  LDL.LU R241, [R1+0xccc] ;  /* 0x000ccc0001f17983 */ /* 0x001ee20000300800 */
[--C-:B------:R-:W-:Y:S01]  /*1f7a0*/  IMAD.X R108, R108, 0x1, R5.reuse, P6 ;  /* 0x000000016c6c7824 */ /* 0x100fe200030e0605 */
[----:B------:R-:W-:Y:S01]  /*1f7b0*/  IADD3 R158, P6, R158, R4, RZ ;  /* 0x000000049e9e7210 */ /* 0x000fe20007fde0ff */
[----:B----4-:R-:W-:-:S05]  /*1f7c0*/  IMAD.X R3, R3, 0x1, R5, P5 ;  /* 0x0000000103037824 */ /* 0x010fca00028e0605 */
[----:B------:R0:W-:Y:S04]  /*1f7d0*/  STL [R1+0x4d0], R3 ;  /* 0x0004d00301007387 */ /* 0x0001e80000100800 */
[----:B------:R1:W-:Y:S04]  /*1f7e0*/  STL [R1+0xd1c], R246 ;  /* 0x000d1cf601007387 */ /* 0x0003e80000100800 */
[----:B0-----:R-:W4:Y:S01]  /*1f7f0*/  LDL.LU R3, [R1+0xe60] ;  /* 0x000e600001037983 */ /* 0x001f220000300800 */
[----:B------:R-:W-:-:S03]  /*1f800*/  IADD3 R109, P5, R109, R4, RZ ;  /* 0x000000046d6d7210 */ /* 0x000fc60007fbe0ff */
[----:B------:R-:W3:Y:S04]  /*1f810*/  LDL.LU R161, [R1+0xcf0] ;  /* 0x000cf00001a17983 */ /* 0x000ee80000300800 */
[----:B------:R-:W3:Y:S04]  /*1f820*/  LDL.LU R181, [R1+0xcc4] ;  /* 0x000cc40001b57983 */ /* 0x000ee80000300800 */
[----:B-1----:R-:W3:Y:S04]  /*1f830*/  LDL.LU R246, [R1+0xce8] ;  /* 0x000ce80001f67983 */ /* 0x002ee80000300800 */
[----:B------:R0:W-:Y:S04]  /*1f840*/  STL [R1+0xd0c], R158 ;  /* 0x000d0c9e01007387 */ /* 0x0001e80000100800 */
[----:B------:R-:W-:Y:S04]  /*1f850*/  STL [R1+0xd14], R109 ;  /* 0x000d146d01007387 */ /* 0x000fe80000100800 */
[----:B0-----:R-:W3:Y:S01]  /*1f860*/  LDL.LU R158, [R1+0xcbc] ;  /* 0x000cbc00019e7983 */ /* 0x001ee20000300800 */
[----:B------:R-:W-:Y:S01]  /*1f870*/  IMAD.X R107, R107, 0x1, R5, P1 ;  /* 0x000000016b6b7824 */ /* 0x000fe200008e0605 */
[----:B------:R-:W-:-:S02]  /*1f880*/  IADD3 R106, P1, R106, R4, RZ ;  /* 0x000000046a6a7210 */ /* 0x000fc40007f3e0ff */
[----:B------:R-:W-:Y:S04]  /*1f890*/  STL [R1+0x4c8], R108 ;  /* 0x0004c86c01007387 */ /* 0x000fe80000100800 */
[----:B------:R-:W-:Y:S01]  /*1f8a0*/  STL [R1+0x4c0], R107 ;  /* 0x0004c06b01007387 */ /* 0x000fe20000100800 */
[--C-:B----4-:R-:W-:Y:S01]  /*1f8b0*/  IMAD.X R105, R105, 0x1, R3.reuse, P2 ;  /* 0x0000000169697824 */ /* 0x110fe200010e0603 */
[-C--:B--2---:R-:W-:Y:S01]  /*1f8c0*/  IADD3 R159, P2, R159, R4.reuse, RZ ;  /* 0x000000049f9f7210 */ /* 0x084fe20007f5e0ff */
[----:B------:R-:W-:Y:S01]  /*1f8d0*/  IMAD.X R104, R104, 0x1, R3, P3 ;  /* 0x0000000168687824 */ /* 0x000fe200018e0603 */
[----:B------:R-:W-:-:S03]  /*1f8e0*/  IADD3 R103, P3, R103, R4, RZ ;  /* 0x0000000467677210 */ /* 0x000fc60007f7e0ff */
[----:B------:R0:W-:Y:S01]  /*1f8f0*/  STL [R1+0xcfc], R159 ;  /* 0x000cfc9f01007387 */ /* 0x0001e20000100800 */
[----:B------:R-:W-:-:S03]  /*1f900*/  IMAD.X R102, R102, 0x1, R3, P4 ;  /* 0x0000000166667824 */ /* 0x000fc600020e0603 */
[----:B------:R-:W-:Y:S01]  /*1f910*/  STL [R1+0xd04], R106 ;  /* 0x000d046a01007387 */ /* 0x000fe20000100800 */
[-C--:B---3--:R-:W-:Y:S01]  /*1f920*/  IADD3 R157, P4, R157, R4.reuse, RZ ;  /* 0x000000049d9d7210 */ /* 0x088fe20007f9e0ff */
[----:B------:R-:W-:Y:S02]  /*1f930*/  IMAD.X R177, R177, 0x1, R3, P5 ;  /* 0x00000001b1b17824 */ /* 0x000fe400028e0603 */
[----:B0-----:R-:W2:Y:S01]  /*1f940*/  LDL.LU R159, [R1+0xce0] ;  /* 0x000ce000019f7983 */ /* 0x001ea20000300800 */
[----:B------:R-:W-:-:S03]  /*1f950*/  IADD3 R179, P5, R179, R4, RZ ;  /* 0x00000004b3b37210 */ /* 0x000fc60007fbe0ff */
[----:B------:R-:W-:Y:S01]  /*1f960*/  STL [R1+0xd28], R105 ;  /* 0x000d286901007387 */ /* 0x000fe20000100800 */
[----:B------:R-:W-:-:S03]  /*1f970*/  IMAD.X R163, R163, 0x1, R3, P6 ;  /* 0x00000001a3a37824 */ /* 0x000fc600030e0603 */
[----:B------:R-:W-:Y:S01]  /*1f980*/  STL [R1+0xd20], R104 ;  /* 0x000d206801007387 */ /* 0x000fe20000100800 */
[----:B------:R-:W-:-:S03]  /*1f990*/  IADD3 R183, P6, R183, R4, RZ ;  /* 0x00000004b7b77210 */ /* 0x000fc60007fde0ff */
[----:B------:R-:W-:Y:S01]  /*1f9a0*/  STL [R1+0xcf4], R103 ;  /* 0x000cf46701007387 */ /* 0x000fe20000100800 */
[----:B------:R-:W-:-:S03]  /*1f9b0*/  IMAD.X R240, R240, 0x1, R3, P1 ;  /* 0x00000001f0f07824 */ /* 0x000fc600008e0603 */
[----:B------:R-:W-:Y:S04]  /*1f9c0*/  STL [R1+0xd18], R102 ;  /* 0x000d186601007387 */ /* 0x000fe80000100800 */
[----:B------:R-:W-:Y:S04]  /*1f9d0*/  STL [R1+0xcec], R157 ;  /* 0x000cec9d01007387 */ /* 0x000fe80000100800 */
[----:B------:R-:W-:Y:S04]  /*1f9e0*/  STL [R1+0xd10], R177 ;  /* 0x000d10b101007387 */ /* 0x000fe80000100800 */
[----:B------:R-:W-:Y:S01]  /*1f9f0*/  STL [R1+0xce4], R179 ;  /* 0x000ce4b301007387 */ /* 0x000fe20000100800 */
[----:B------:R-:W-:-:S03]  /*1fa00*/  IADD3 R245, P1, R245, R4, RZ ;  /* 0x00000004f5f57210 */ /* 0x000fc60007f3e0ff */
[----:B------:R-:W3:Y:S04]  /*1fa10*/  LDL.LU R109, [R1+0xcd8] ;  /* 0x000cd800016d7983 */ /* 0x000ee80000300800 */
[----:B------:R-:W-:Y:S04]  /*1fa20*/  STL [R1+0xd08], R163 ;  /* 0x000d08a301007387 */ /* 0x000fe80000100800 */
[----:B------:R0:W-:Y:S01]  /*1fa30*/  STL [R1+0xcdc], R183 ;  /* 0x000cdcb701007387 */ /* 0x0001e20000100800 */
[----:B------:R-:W-:Y:S01]  /*1fa40*/  IMAD.X R252, R252, 0x1, R3, P2 ;  /* 0x00000001fcfc7824 */ /* 0x000fe200010e0603 */
[----:B------:R-:W-:-:S02]  /*1fa50*/  IADD3 R241, P2, R241, R4, RZ ;  /* 0x00000004f1f17210 */ /* 0x000fc40007f5e0ff */
[----:B0-----:R-:W4:Y:S04]  /*1fa60*/  LDL.LU R183, [R1+0x4b4] ;  /* 0x0004b40001b77983 */ /* 0x001f280000300800 */
[----:B------:R0:W-:Y:S04]  /*1fa70*/  STL [R1+0xd00], R240 ;  /* 0x000d00f001007387 */ /* 0x0001e80000100800 */
[----:B------:R-:W4:Y:S04]  /*1fa80*/  LDL.LU R163, [R1+0xcd0] ;  /* 0x000cd00001a37983 */ /* 0x000f280000300800 */
[----:B0-----:R-:W4:Y:S04]  /*1fa90*/  LDL.LU R240, [R1+0x4ac] ;  /* 0x0004ac0001f07983 */ /* 0x001f280000300800 */
[----:B------:R0:W-:Y:S01]  /*1faa0*/  STL [R1+0xcd4], R245 ;  /* 0x000cd4f501007387 */ /* 0x0001e20000100800 */
[----:B------:R-:W-:Y:S01]  /*1fab0*/  IMAD.X R161, R161, 0x1, R3, P3 ;  /* 0x00000001a1a17824 */ /* 0x000fe200018e0603 */
[----:B------:R-:W-:-:S02]  /*1fac0*/  IADD3 R181, P3, R181, R4, RZ ;  /* 0x00000004b5b57210 */ /* 0x000fc40007f7e0ff */
[----:B0-----:R-:W4:Y:S04]  /*1fad0*/  LDL.LU R245, [R1+0xcc8] ;  /* 0x000cc80001f57983 */ /* 0x001f280000300800 */
[----:B------:R0:W-:Y:S01]  /*1fae0*/  STL [R1+0xcf8], R252 ;  /* 0x000cf8fc01007387 */ /* 0x0001e20000100800 */
[----:B------:R-:W-:-:S03]  /*1faf0*/  IMAD.X R246, R246, 0x1, R3, P4 ;  /* 0x00000001f6f67824 */ /* 0x000fc600020e0603 */
[----:B0-----:R-:W4:Y:S04]  /*1fb00*/  LDL.LU R252, [R1+0x4a4] ;  /* 0x0004a40001fc7983 */ /* 0x001f280000300800 */
[----:B------:R0:W-:Y:S01]  /*1fb10*/  STL [R1+0xccc], R241 ;  /* 0x000cccf101007387 */ /* 0x0001e20000100800 */
[----:B------:R-:W-:-:S03]  /*1fb20*/  IADD3 R158, P4, R158, R4, RZ ;  /* 0x000000049e9e7210 */ /* 0x000fc60007f9e0ff */
[----:B0-----:R-:W4:Y:S04]  /*1fb30*/  LDL.LU R241, [R1+0xcc0] ;  /* 0x000cc00001f17983 */ /* 0x001f280000300800 */
[----:B------:R-:W4:Y:S04]  /*1fb40*/  LDL.LU R108, [R1+0x49c] ;  /* 0x00049c00016c7983 */ /* 0x000f280000300800 */
[----:B------:R-:W-:Y:S04]  /*1fb50*/  STL [R1+0xcf0], R161 ;  /* 0x000cf0a101007387 */ /* 0x000fe80000100800 */
[----:B------:R-:W4:Y:S04]  /*1fb60*/  LDL.LU R107, [R1+0xcb8] ;  /* 0x000cb800016b7983 */ /* 0x000f280000300800 */
[----:B------:R-:W-:Y:S04]  /*1fb70*/  STL [R1+0xcc4], R181 ;  /* 0x000cc4b501007387 */ /* 0x000fe80000100800 */
[----:B------:R-:W4:Y:S04]  /*1fb80*/  LDL.LU R106, [R1+0x494] ;  /* 0x00049400016a7983 */ /* 0x000f280000300800 */
[----:B------:R0:W-:Y:S04]  /*1fb90*/  STL [R1+0xce8], R246 ;  /* 0x000ce8f601007387 */ /* 0x0001e80000100800 */
        /* <DEDUP_REMOVED lines=8> */
[----:B--2---:R-:W-:Y:S01]  /*1fc20*/  IMAD.X R159, R159, 0x1, R3, P5 ;  /* 0x000000019f9f7824 */ /* 0x004fe200028e0603 */
[----:B------:R-:W-:-:S04]  /*1fc30*/  IADD3 R243, P5, R243, R4, RZ ;  /* 0x00000004f3f37210 */ /* 0x000fc80007fbe0ff */
[----:B------:R-:W-:Y:S04]  /*1fc40*/  STL [R1+0xce0], R159 ;  /* 0x000ce09f01007387 */ /* 0x000fe80000100800 */
[----:B------:R-:W2:Y:S04]  /*1fc50*/  LDL.LU R179, [R1+0x498] ;  /* 0x0004980001b37983 */ /* 0x000ea80000300800 */
[----:B------:R-:W2:Y:S04]  /*1fc60*/  LDL.LU R161, [R1+0x46c] ;  /* 0x00046c0001a17983 */ /* 0x000ea80000300800 */
[----:B-1----:R-:W2:Y:S04]  /*1fc70*/  LDL.LU R158, [R1+0x490] ;  /* 0x00049000019e7983 */ /* 0x002ea80000300800 */
[----:B------:R0:W-:Y:S04]  /*1fc80*/  STL [R1+0x4bc], R243 ;  /* 0x0004bcf301007387 */ /* 0x0001e80000100800 */
[----:B0-----:R-:W2:Y:S01]  /*1fc90*/  LDL.LU R243, [R1+0xe5c] ;  /* 0x000e5c0001f37983 */ /* 0x001ea20000300800 */
[----:B---3--:R-:W-:-:S03]  /*1fca0*/  IMAD.X R109, R109, 0x1, R3, P6 ;  /* 0x000000016d6d7824 */ /* 0x008fc600030e0603 */
[----:B------:R-:W3:Y:S04]  /*1fcb0*/  LDL.LU R181, [R1+0x464] ;  /* 0x0004640001b57983 */ /* 0x000ee80000300800 */
[----:B------:R-:W3:Y:S01]  /*1fcc0*/  LDL.LU R159, [R1+0x488] ;  /* 0x00048800019f7983 */ /* 0x000ee20000300800 */
[----:B----4-:R-:W-:-:S05]  /*1fcd0*/  IADD3 R183, P6, R183, R4, RZ ;  /* 0x00000004b7b77210 */ /* 0x010fca0007fde0ff */
[----:B------:R0:W-:Y:S01]  /*1fce0*/  STL [R1+0x4b4], R183 ;  /* 0x0004b4b701007387 */ /* 0x0001e20000100800 */
[--C-:B------:R-:W-:Y:S01]  /*1fcf0*/  IMAD.X R163, R163, 0x1, R3.reuse, P1 ;  /* 0x00000001a3a37824 */ /* 0x100fe200008e0603 */
[----:B------:R-:W-:Y:S02]  /*1fd00*/  IADD3 R240, P1, R240, R4, RZ ;  /* 0x00000004f0f07210 */ /* 0x000fe40007f3e0ff */
[----:B0-----:R-:W4:Y:S04]  /*1fd10*/  LDL.LU R183, [R1+0x45c] ;  /* 0x00045c0001b77983 */ /* 0x001f280000300800 */
[----:B------:R-:W-:Y:S04]  /*1fd20*/  STL [R1+0xcd8], R109 ;  /* 0x000cd86d01007387 */ /* 0x000fe80000100800 */
[----:B------:R0:W-:Y:S01]  /*1fd30*/  STL [R1+0x4ac], R240 ;  /* 0x0004acf001007387 */ /* 0x0001e20000100800 */
[----:B------:R-:W-:-:S03]  /*1fd40*/  IMAD.X R245, R245, 0x1, R3, P2 ;  /* 0x00000001f5f57824 */ /* 0x000fc600010e0603 */
[----:B------:R-:W-:Y:S04]  /*1fd50*/  STL [R1+0xcd0], R163 ;  /* 0x000cd0a301007387 */ /* 0x000fe80000100800 */
[----:B0-----:R-:W4:Y:S04]  /*1fd60*/  LDL.LU R240, [R1+0x480] ;  /* 0x0004800001f07983 */ /* 0x001f280000300800 */
[----:B------:R0:W-:Y:S01]  /*1fd70*/  STL [R1+0xcc8], R245 ;  /* 0x000cc8f501007387 */ /* 0x0001e20000100800 */
[----:B------:R-:W-:-:S03]  /*1fd80*/  IADD3 R252, P2, R252, R4, RZ ;  /* 0x00000004fcfc7210 */ /* 0x000fc60007f5e0ff */
[----:B0-----:R-:W4:Y:S04]  /*1fd90*/  LDL.LU R245, [R1+0x454] ;  /* 0x0004540001f57983 */ /* 0x001f280000300800 */
[----:B------:R-:W4:Y:S01]  /*1fda0*/  LDL.LU R163, [R1+0x478] ;  /* 0x0004780001a37983 */ /* 0x000f220000300800 */
[----:B------:R-:W-:-:S03]  /*1fdb0*/  IMAD.X R241, R241, 0x1, R3, P3 ;  /* 0x00000001f1f17824 */ /* 0x000fc600018e0603 */
[----:B------:R0:W-:Y:S01]  /*1fdc0*/  STL [R1+0x4a4], R252 ;  /* 0x0004a4fc01007387 */ /* 0x0001e20000100800 */
[--C-:B------:R-:W-:Y:S01]  /*1fdd0*/  IMAD.X R223, R223, 0x1, R3.reuse, P5 ;  /* 0x00000001dfdf7824 */ /* 0x100fe200028e0603 */
[----:B------:R-:W-:Y:S02]  /*1fde0*/  IADD3 R108, P3, R108, R4, RZ ;  /* 0x000000046c6c7210 */ /* 0x000fe40007f7e0ff */
[----:B0-----:R-:W4:Y:S04]  /*1fdf0*/  LDL.LU R252, [R1+0x44c] ;  /* 0x00044c0001fc7983 */ /* 0x001f280000300800 */
[----:B------:R0:W-:Y:S01]  /*1fe00*/  STL [R1+0xcc0], R241 ;  /* 0x000cc0f101007387 */ /* 0x0001e20000100800 */
[----:B------:R-:W-:-:S03]  /*1fe10*/  IMAD.X R107, R107, 0x1, R3, P4 ;  /* 0x000000016b6b7824 */ /* 0x000fc600020e0603 */
[----:B0-----:R-:W4:Y:S01]  /*1fe20*/  LDL.LU R241, [R1+0x470] ;  /* 0x0004700001f17983 */ /* 0x001f220000300800 */
[-C--:B------:R-:W-:Y:S02]  /*1fe30*/  IADD3 R106, P4, R106, R4.reuse, RZ ;  /* 0x000000046a6a7210 */ /* 0x080fe40007f9e0ff */
[----:B------:R-:W-:Y:S01]  /*1fe40*/  IADD3 R105, P5, R105, R4, RZ ;  /* 0x0000000469697210 */ /* 0x000fe20007fbe0ff */
[----:B------:R-:W-:Y:S01]  /*1fe50*/  STL [R1+0x49c], R108 ;  /* 0x00049c6c01007387 */ /* 0x000fe20000100800 */
[----:B------:R-:W-:-:S03]  /*1fe60*/  IMAD.X R104, R104, 0x1, R3, P6 ;  /* 0x0000000168687824 */ /* 0x000fc600030e0603 */
[----:B------:R0:W-:Y:S04]  /*1fe70*/  STL [R1+0x4b8], R223 ;  /* 0x0004b8df01007387 */ /* 0x0001e80000100800 */
[----:B------:R-:W-:Y:S04]  /*1fe80*/  STL [R1+0xcb8], R107 ;  /* 0x000cb86b01007387 */ /* 0x000fe80000100800 */
[----:B0-----:R-:W4:Y:S01]  /*1fe90*/  LDL.LU R223, [R1+0xe58] ;  /* 0x000e580001df7983 */ /* 0x001f220000300800 */
[----:B------:R-:W-:-:S03]  /*1fea0*/  IMAD.X R246, R246, 0x1, R3, P1 ;  /* 0x00000001f6f67824 */ /* 0x000fc600008e0603 */
[----:B------:R-:W-:Y:S04]  /*1feb0*/  STL [R1+0x494], R106 ;  /* 0x0004946a01007387 */ /* 0x000fe80000100800 */
        /* <DEDUP_REMOVED lines=12> */
[--C-:B--2---:R-:W-:Y:S01]  /*1ff80*/  IMAD.X R179, R179, 0x1, R3.reuse, P3 ;  /* 0x00000001b3b37824 */ /* 0x104fe200018e0603 */
[----:B------:R-:W-:Y:S01]  /*1ff90*/  IADD3 R161, P3, R161, R4, RZ ;  /* 0x00000004a1a17210 */ /* 0x000fe20007f7e0ff */
[----:B------:R-:W-:-:S05]  /*1ffa0*/  IMAD.X R158, R158, 0x1, R3, P4 ;  /* 0x000000019e9e7824 */ /* 0x000fca00020e0603 */
[----:B------:R0:W-:Y:S04]  /*1ffb0*/  STL [R1+0x490], R158 ;  /* 0x0004909e01007387 */ /* 0x0001e80000100800 */
[----:B------:R-:W-:Y:S04]  /*1ffc0*/  STL [R1+0x498], R179 ;  /* 0x000498b301007387 */ /* 0x000fe80000100800 */
[----:B0-----:R-:W2:Y:S01]  /*1ffd0*/  LDL.LU R158, [R1+0x460] ;  /* 0x00046000019e7983 */ /* 0x001ea20000300800 */
[----:B---3--:R-:W-:-:S03]  /*1ffe0*/  IADD3 R181, P4, R181, R4, RZ ;  /* 0x00000004b5b57210 */ /* 0x008fc60007f9e0ff */
[----:B------:R-:W-:Y:S01]  /*1fff0*/  STL [R1+0x46c], R161 ;  /* 0x00046ca101007387 */ /* 0x000fe20000100800 */
[----:B------:R-:W-:-:S03]  /*20000*/  IMAD.X R159, R159, 0x1, R3, P5 ;  /* 0x000000019f9f7824 */ /* 0x000fc600028e0603 */
[----:B------:R-:W3:Y:S04]  /*20010*/  LDL.LU R108, [R1+0x434] ;  /* 0x00043400016c7983 */ /* 0x000ee80000300800 */
[----:B------:R0:W-:Y:S04]  /*20020*/  STL [R1+0x488], R159 ;  /* 0x0004889f01007387 */ /* 0x0001e80000100800 */
[----:B------:R1:W-:Y:S04]  /*20030*/  STL [R1+0x464], R181 ;  /* 0x000464b501007387 */ /* 0x0003e80000100800 */
[----:B0-----:R-:W3:Y:S04]  /*20040*/  LDL.LU R159, [R1+0x458] ;  /* 0x00045800019f7983 */ /* 0x001ee80000300800 */
[----:B------:R-:W3:Y:S04]  /*20050*/  LDL.LU R107, [R1+0x42c] ;  /* 0x00042c00016b7983 */ /* 0x000ee80000300800 */
[----:B-1----:R-:W3:Y:S01]  /*20060*/  LDL.LU R181, [R1+0x450] ;  /* 0x0004500001b57983 */ /* 0x002ee20000300800 */
[----:B----4-:R-:W-:-:S05]  /*20070*/  IADD3 R183, P5, R183, R4, RZ ;  /* 0x00000004b7b77210 */ /* 0x010fca0007fbe0ff */
[----:B------:R0:W-:Y:S04]  /*20080*/  STL [R1+0x45c], R183 ;  /* 0x00045cb701007387 */ /* 0x0001e80000100800 */
[----:B0-----:R-:W4:Y:S01]  /*20090*/  LDL.LU R183, [R1+0x424] ;  /* 0x0004240001b77983 */ /* 0x001f220000300800 */
[----:B------:R-:W-:-:S05]  /*200a0*/  IMAD.X R240, R240, 0x1, R3, P6 ;  /* 0x00000001f0f07824 */ /* 0x000fca00030e0603 */
[----:B------:R0:W-:Y:S01]  /*200b0*/  STL [R1+0x480], R240 ;  /* 0x000480f001007387 */ /* 0x0001e20000100800 */
[----:B------:R-:W-:-:S03]  /*200c0*/  IADD3 R245, P6, R245, R4, RZ ;  /* 0x00000004f5f57210 */ /* 0x000fc60007fde0ff */
[----:B0-----:R-:W4:Y:S01]  /*200d0*/  LDL.LU R240, [R1+0x448] ;  /* 0x0004480001f07983 */ /* 0x001f220000300800 */
[----:B------:R-:W-:-:S03]  /*200e0*/  IMAD.X R163, R163, 0x1, R3, P1 ;  /* 0x00000001a3a37824 */ /* 0x000fc600008e0603 */
[----:B------:R0:W-:Y:S04]  /*200f0*/  STL [R1+0x454], R245 ;  /* 0x000454f501007387 */ /* 0x0001e80000100800 */
[----:B0-----:R-:W4:Y:S04]  /*20100*/  LDL.LU R245, [R1+0x41c] ;  /* 0x00041c0001f57983 */ /* 0x001f280000300800 */
[----:B------:R-:W4:Y:S01]  /*20110*/  LDL.LU R106, [R1+0x414] ;  /* 0x00041400016a7983 */ /* 0x000f220000300800 */
[----:B------:R-:W-:-:S03]  /*20120*/  IADD3 R252, P1, R252, R4, RZ ;  /* 0x00000004fcfc7210 */ /* 0x000fc60007f3e0ff */
[----:B------:R-:W-:Y:S04]  /*20130*/  STL [R1+0x478], R163 ;  /* 0x000478a301007387 */ /* 0x000fe80000100800 */
[----:B------:R-:W-:Y:S01]  /*20140*/  STL [R1+0x44c], R252 ;  /* 0x00044cfc01007387 */ /* 0x000fe20000100800 */
[----:B------:R-:W-:Y:S01]  /*20150*/  IMAD.X R241, R241, 0x1, R3, P2 ;  /* 0x00000001f1f17824 */ /* 0x000fe200010e0603 */
[----:B------:R-:W-:-:S05]  /*20160*/  IADD3 R238, P2, R238, R4, RZ ;  /* 0x00000004eeee7210 */ /* 0x000fca0007f5e0ff */
[----:B------:R0:W-:Y:S04]  /*20170*/  STL [R1+0x444], R238 ;  /* 0x000444ee01007387 */ /* 0x0001e80000100800 */
[----:B------:R1:W-:Y:S04]  /*20180*/  STL [R1+0x470], R241 ;  /* 0x000470f101007387 */ /* 0x0003e80000100800 */
[----:B0-----:R-:W4:Y:S04]  /*20190*/  LDL.LU R238, [R1+0xe54] ;  /* 0x000e540001ee7983 */ /* 0x001f280000300800 */
[----:B------:R-:W4:Y:S04]  /*201a0*/  LDL.LU R105, [R1+0x40c] ;  /* 0x00040c0001697983 */ /* 0x000f280000300800 */
[----:B------:R-:W4:Y:S04]  /*201b0*/  LDL.LU R104, [R1+0x430] ;  /* 0x0004300001687983 */ /* 0x000f280000300800 */
[----:B------:R-:W4:Y:S04]  /*201c0*/  LDL.LU R103, [R1+0x404] ;  /* 0x0004040001677983 */ /* 0x000f280000300800 */
[----:B------:R-:W4:Y:S04]  /*201d0*/  LDL.LU R102, [R1+0x428] ;  /* 0x0004280001667983 */ /* 0x000f280000300800 */
[----:B------:R-:W4:Y:S04]  /*201e0*/  LDL.LU R157, [R1+0x3fc] ;  /* 0x0003fc00019d7983 */ /* 0x000f280000300800 */
[----:B------:R-:W4:Y:S01]  /*201f0*/  LDL.LU R252, [R1+0x420] ;  /* 0x0004200001fc7983 */ /* 0x000f220000300800 */
[----:B------:R-:W-:-:S03]  /*20200*/  IMAD.X R246, R246, 0x1, R3, P3 ;  /* 0x00000001f6f67824 */ /* 0x000fc600018e0603 */
[----:B------:R-:W4:Y:S04]  /*20210*/  LDL.LU R177, [R1+0x3f4] ;  /* 0x0003f40001b17983 */ /* 0x000f280000300800 */
[----:B------:R-:W4:Y:S04]  /*20220*/  LDL.LU R179, [R1+0x418] ;  /* 0x0004180001b37983 */ /* 0x000f280000300800 */
[----:B------:R-:W4:Y:S04]  /*20230*/  LDL.LU R161, [R1+0x3ec] ;  /* 0x0003ec0001a17983 */ /* 0x000f280000300800 */
[----:B------:R-:W-:Y:S04]  /*20240*/  STL [R1+0x468], R246 ;  /* 0x000468f601007387 */ /* 0x000fe80000100800 */
[----:B-1----:R-:W4:Y:S01]  /*20250*/  LDL.LU R241, [R1+0x410] ;  /* 0x0004100001f17983 */ /* 0x002f220000300800 */
[----:B------:R-:W-:-:S05]  /*20260*/  IADD3 R250, P3, R250, R4, RZ ;  /* 0x00000004fafa7210 */ /* 0x000fca0007f7e0ff */
[----:B------:R0:W-:Y:S04]  /*20270*/  STL [R1+0x43c], R250 ;  /* 0x00043cfa01007387 */ /* 0x0001e80000100800 */
[----:B0-----:R-:W4:Y:S04]  /*20280*/  LDL.LU R250, [R1+0xe50] ;  /* 0x000e500001fa7983 */ /* 0x001f280000300800 */
[----:B------:R-:W4:Y:S04]  /*20290*/  LDL.LU R246, [R1+0x3e4] ;  /* 0x0003e40001f67983 */ /* 0x000f280000300800 */
[----:B------:R-:W4:Y:S01]  /*202a0*/  LDL.LU R163, [R1+0x408] ;  /* 0x0004080001a37983 */ /* 0x000f220000300800 */
[----:B------:R-:W-:-:S02]  /*202b0*/  IMAD.X R224, R224, 0x1, R3, P2 ;  /* 0x00000001e0e07824 */ /* 0x000fc400010e0603 */
[--C-:B------:R-:W-:Y:S02]  /*202c0*/  IMAD.X R234, R234, 0x1, R3.reuse, P3 ;  /* 0x00000001eaea7824 */ /* 0x100fe400018e0603 */
[----:B--2---:R-:W-:-:S05]  /*202d0*/  IMAD.X R158, R158, 0x1, R3, P4 ;  /* 0x000000019e9e7824 */ /* 0x004fca00020e0603 */
[----:B------:R0:W-:Y:S01]  /*202e0*/  STL [R1+0x460], R158 ;  /* 0x0004609e01007387 */ /* 0x0001e20000100800 */
[----:B---3--:R-:W-:-:S03]  /*202f0*/  IADD3 R108, P4, R108, R4, RZ ;  /* 0x000000046c6c7210 */ /* 0x008fc60007f9e0ff */
[----:B0-----:R-:W2:Y:S01]  /*20300*/  LDL.LU R158, [R1+0x3dc] ;  /* 0x0003dc00019e7983 */ /* 0x001ea20000300800 */
[----:B------:R-:W-:Y:S01]  /*20310*/  IMAD.X R159, R159, 0x1, R3, P5 ;  /* 0x000000019f9f7824 */ /* 0x000fe200028e0603 */
[----:B------:R-:W-:-:S04]  /*20320*/  IADD3 R107, P5, R107, R4, RZ ;  /* 0x000000046b6b7210 */ /* 0x000fc80007fbe0ff */
[----:B------:R0:W-:Y:S01]  /*20330*/  STL [R1+0x458], R159 ;  /* 0x0004589f01007387 */ /* 0x0001e20000100800 */
[----:B------:R-:W-:-:S03]  /*20340*/  IMAD.X R181, R181, 0x1, R3, P6 ;  /* 0x00000001b5b57824 */ /* 0x000fc600030e0603 */
[----:B0-----:R-:W3:Y:S04]  /*20350*/  LDL.LU R159, [R1+0x400] ;  /* 0x00040000019f7983 */ /* 0x001ee80000300800 */
[----:B------:R-:W-:Y:S04]  /*20360*/  STL [R1+0x434], R108 ;  /* 0x0004346c01007387 */ /* 0x000fe80000100800 */
[----:B------:R0:W-:Y:S01]  /*20370*/  STL [R1+0x450], R181 ;  /* 0x000450b501007387 */ /* 0x0001e20000100800 */
[----:B----4-:R-:W-:-:S03]  /*20380*/  IADD3 R183, P6, R183, R4, RZ ;  /* 0x00000004b7b77210 */ /* 0x010fc60007fde0ff */
[----:B------:R-:W-:Y:S04]  /*20390*/  STL [R1+0x42c], R107 ;  /* 0x00042c6b01007387 */ /* 0x000fe80000100800 */
[----:B0-----:R-:W4:Y:S04]  /*203a0*/  LDL.LU R181, [R1+0x3d4] ;  /* 0x0003d40001b57983 */ /* 0x001f280000300800 */
[----:B------:R0:W-:Y:S01]  /*203b0*/  STL [R1+0x424], R183 ;  /* 0x000424b701007387 */ /* 0x0001e20000100800 */
[----:B------:R-:W-:-:S03]  /*203c0*/  IMAD.X R240, R240, 0x1, R3, P1 ;  /* 0x00000001f0f07824 */ /* 0x000fc600008e0603 */
[----:B0-----:R-:W4:Y:S04]  /*203d0*/  LDL.LU R183, [R1+0x3f8] ;  /* 0x0003f80001b77983 */ /* 0x001f280000300800 */
[----:B------:R0:W-:Y:S01]  /*203e0*/  STL [R1+0x448], R240 ;  /* 0x000448f001007387 */ /* 0x0001e20000100800 */
[----:B------:R-:W-:-:S03]  /*203f0*/  IADD3 R245, P1, R245, R4, RZ ;  /* 0x00000004f5f57210 */ /* 0x000fc60007f3e0ff */
[----:B0-----:R-:W4:Y:S01]  /*20400*/  LDL.LU R240, [R1+0x3cc] ;  /* 0x0003cc0001f07983 */ /* 0x001f220000300800 */
[----:B------:R-:W-:-:S03]  /*20410*/  IADD3 R106, P2, R106, R4, RZ ;  /* 0x000000046a6a7210 */ /* 0x000fc60007f5e0ff */
[----:B------:R0:W-:Y:S04]  /*20420*/  STL [R1+0x41c], R245 ;  /* 0x00041cf501007387 */ /* 0x0001e80000100800 */
[----:B0-----:R-:W4:Y:S04]  /*20430*/  LDL.LU R245, [R1+0x3f0] ;  /* 0x0003f00001f57983 */ /* 0x001f280000300800 */
[----:B------:R0:W-:Y:S04]  /*20440*/  STL [R1+0x440], R224 ;  /* 0x000440e001007387 */ /* 0x0001e80000100800 */
[----:B0-----:R-:W4:Y:S04]  /*20450*/  LDL.LU R224, [R1+0xe4c] ;  /* 0x000e4c0001e07983 */ /* 0x001f280000300800 */
[----:B------:R0:W-:Y:S01]  /*20460*/  STL [R1+0x438], R234 ;  /* 0x000438ea01007387 */ /* 0x0001e20000100800 */
[----:B------:R-:W-:Y:S01]  /*20470*/  IADD3 R105, P3, R105, R4, RZ ;  /* 0x0000000469697210 */ /* 0x000fe20007f7e0ff */
[----:B------:R-:W-:-:S02]  /*20480*/  IMAD.X R104, R104, 0x1, R3, P4 ;  /* 0x0000000168687824 */ /* 0x000fc400020e0603 */
[----:B0-----:R-:W4:Y:S01]  /*20490*/  LDL.LU R234, [R1+0xe48] ;  /* 0x000e480001ea7983 */ /* 0x001f220000300800 */
[----:B------:R-:W-:-:S03]  /*204a0*/  IADD3 R103, P4, R103, R4, RZ ;  /* 0x0000000467677210 */ /* 0x000fc60007f9e0ff */
[----:B------:R-:W-:Y:S01]  /*204b0*/  STL [R1+0x414], R106 ;  /* 0x0004146a01007387 */ /* 0x000fe20000100800 */
[----:B------:R-:W-:-:S03]  /*204c0*/  IMAD.X R102, R102, 0x1, R3, P5 ;  /* 0x0000000166667824 */ /* 0x000fc600028e0603 */
[----:B------:R-:W-:Y:S01]  /*204d0*/  STL [R1+0x40c], R105 ;  /* 0x00040c6901007387 */ /* 0x000fe20000100800 */
[----:B------:R-:W-:-:S03]  /*204e0*/  IMAD.X R252, R252, 0x1, R3, P6 ;  /* 0x00000001fcfc7824 */ /* 0x000fc600030e0603 */
[----:B------:R-:W-:Y:S01]  /*204f0*/  STL [R1+0x430], R104 ;  /* 0x0004306801007387 */ /* 0x000fe20000100800 */
[----:B------:R-:W-:-:S03]  /*20500*/  IADD3 R157, P5, R157, R4, RZ ;  /* 0x000000049d9d7210 */ /* 0x000fc60007fbe0ff */
[----:B------:R-:W-:Y:S01]  /*20510*/  STL [R1+0x404], R103 ;  /* 0x0004046701007387 */ /* 0x000fe20000100800 */
[----:B------:R-:W-:-:S03]  /*20520*/  IADD3 R177, P6, R177, R4, RZ ;  /* 0x00000004b1b17210 */ /* 0x000fc60007fde0ff */
[----:B------:R0:W-:Y:S01]  /*20530*/  STL [R1+0x420], R252 ;  /* 0x000420fc01007387 */ /* 0x0001e20000100800 */
[----:B------:R-:W-:-:S03]  /*20540*/  IMAD.X R179, R179, 0x1, R3, P1 ;  /* 0x00000001b3b37824 */ /* 0x000fc600008e0603 */
        /* <DEDUP_REMOVED lines=8> */
[----:B------:R-:W-:-:S02]  /*205d0*/  IADD3 R161, P1, R161, R4, RZ ;  /* 0x00000004a1a17210 */ /* 0x000fc40007f3e0ff */
[-C--:B------:R-:W-:Y:S01]  /*205e0*/  IADD3 R246, P2, R246, R4.reuse, RZ ;  /* 0x00000004f6f67210 */ /* 0x080fe20007f5e0ff */
[----:B------:R-:W-:Y:S02]  /*205f0*/  IMAD.X R163, R163, 0x1, R3, P3 ;  /* 0x00000001a3a37824 */ /* 0x000fe400018e0603 */
[----:B------:R-:W-:Y:S04]  /*20600*/  STL [R1+0x3ec], R161 ;  /* 0x0003eca101007387 */ /* 0x000fe80000100800 */
[----:B------:R0:W-:Y:S04]  /*20610*/  STL [R1+0x3e4], R246 ;  /* 0x0003e4f601007387 */ /* 0x0001e80000100800 */
[----:B0-----:R-:W4:Y:S04]  /*20620*/  LDL.LU R246, [R1+0x3b0] ;  /* 0x0003b00001f67983 */ /* 0x001f280000300800 */
[----:B------:R-:W4:Y:S01]  /*20630*/  LDL.LU R108, [R1+0x3d8] ;  /* 0x0003d800016c7983 */ /* 0x000f220000300800 */
[----:B--2---:R-:W-:-:S05]  /*20640*/  IADD3 R158, P3, R158, R4, RZ ;  /* 0x000000049e9e7210 */ /* 0x004fca0007f7e0ff */
[----:B------:R0:W-:Y:S04]  /*20650*/  STL [R1+0x3dc], R158 ;  /* 0x0003dc9e01007387 */ /* 0x0001e80000100800 */
[----:B------:R-:W-:Y:S04]  /*20660*/  STL [R1+0x408], R163 ;  /* 0x000408a301007387 */ /* 0x000fe80000100800 */
[----:B0-----:R-:W2:Y:S04]  /*20670*/  LDL.LU R158, [R1+0x3a8] ;  /* 0x0003a800019e7983 */ /* 0x001ea80000300800 */
[----:B------:R-:W2:Y:S01]  /*20680*/  LDL.LU R107, [R1+0x3d0] ;  /* 0x0003d000016b7983 */ /* 0x000ea20000300800 */
[----:B---3--:R-:W-:-:S03]  /*20690*/  IMAD.X R159, R159, 0x1, R3, P4 ;  /* 0x000000019f9f7824 */ /* 0x008fc600020e0603 */
[----:B------:R-:W3:Y:S04]  /*206a0*/  LDL.LU R106, [R1+0x3a0] ;  /* 0x0003a000016a7983 */ /* 0x000ee80000300800 */
[----:B------:R0:W-:Y:S04]  /*206b0*/  STL [R1+0x400], R159 ;  /* 0x0004009f01007387 */ /* 0x0001e80000100800 */
[----:B0-----:R-:W3:Y:S01]  /*206c0*/  LDL.LU R159, [R1+0x3c8] ;  /* 0x0003c800019f7983 */ /* 0x001ee20000300800 */
[----:B----4-:R-:W-:-:S03]  /*206d0*/  IADD3 R181, P4, R181, R4, RZ ;  /* 0x00000004b5b57210 */ /* 0x010fc60007f9e0ff */
[----:B------:R-:W4:Y:S01]  /*206e0*/  LDL.LU R105, [R1+0x398] ;  /* 0x0003980001697983 */ /* 0x000f220000300800 */
[----:B------:R-:W-:-:S05]  /*206f0*/  IMAD.X R183, R183, 0x1, R3, P5 ;  /* 0x00000001b7b77824 */ /* 0x000fca00028e0603 */
[----:B------:R0:W-:Y:S04]  /*20700*/  STL [R1+0x3f8], R183 ;  /* 0x0003f8b701007387 */ /* 0x0001e80000100800 */
[----:B------:R-:W-:Y:S01]  /*20710*/  STL [R1+0x3d4], R181 ;  /* 0x0003d4b501007387 */ /* 0x000fe20000100800 */
[----:B------:R-:W-:-:S03]  /*20720*/  IADD3 R240, P5, R240, R4, RZ ;  /* 0x00000004f0f07210 */ /* 0x000fc60007fbe0ff */
[----:B0-----:R-:W4:Y:S04]  /*20730*/  LDL.LU R183, [R1+0x390] ;  /* 0x0003900001b77983 */ /* 0x001f280000300800 */
[----:B------:R-:W4:Y:S04]  /*20740*/  LDL.LU R104, [R1+0x384] ;  /* 0x0003840001687983 */ /* 0x000f280000300800 */
[----:B------:R-:W4:Y:S01]  /*20750*/  LDL.LU R103, [R1+0x3ac] ;  /* 0x0003ac0001677983 */ /* 0x000f220000300800 */
[----:B------:R-:W-:-:S03]  /*20760*/  IMAD.X R245, R245, 0x1, R3, P6 ;  /* 0x00000001f5f57824 */ /* 0x000fc600030e0603 */
[----:B------:R0:W-:Y:S01]  /*20770*/  STL [R1+0x3cc], R240 ;  /* 0x0003ccf001007387 */ /* 0x0001e20000100800 */
[----:B------:R-:W-:-:S03]  /*20780*/  IADD3 R0, P6, R0, R4, RZ ;  /* 0x0000000400007210 */ /* 0x000fc60007fde0ff */
[----:B------:R-:W4:Y:S04]  /*20790*/  LDL.LU R102, [R1+0x37c] ;  /* 0x00037c0001667983 */ /* 0x000f280000300800 */
[----:B------:R-:W-:Y:S04]  /*207a0*/  STL [R1+0x3f0], R245 ;  /* 0x0003f0f501007387 */ /* 0x000fe80000100800 */
[----:B------:R-:W4:Y:S04]  /*207b0*/  LDL.LU R157, [R1+0x3a4] ;  /* 0x0003a400019d7983 */ /* 0x000f280000300800 */
[----:B0-----:R-:W4:Y:S04]  /*207c0*/  LDL.LU R240, [R1+0x374] ;  /* 0x0003740001f07983 */ /* 0x001f280000300800 */
        /* <DEDUP_REMOVED lines=8> */
[----:B------:R-:W-:Y:S01]  /*20850*/  IMAD.X R252, R252, 0x1, R3, P1 ;  /* 0x00000001fcfc7824 */ /* 0x000fe200008e0603 */
[----:B------:R-:W-:-:S04]  /*20860*/  IADD3 R221, P1, R221, R4, RZ ;  /* 0x00000004dddd7210 */ /* 0x000fc80007f3e0ff */
[----:B------:R-:W-:Y:S04]  /*20870*/  STL [R1+0x3e8], R252 ;  /* 0x0003e8fc01007387 */ /* 0x000fe80000100800 */
[----:B------:R0:W-:Y:S04]  /*20880*/  STL [R1+0x3b8], R221 ;  /* 0x0003b8dd01007387 */ /* 0x0001e80000100800 */
[----:B0-----:R-:W4:Y:S01]  /*20890*/  LDL.LU R221, [R1+0xe40] ;  /* 0x000e400001dd7983 */ /* 0x001f220000300800 */
[----:B------:R-:W-:-:S03]  /*208a0*/  IMAD.X R241, R241, 0x1, R3, P2 ;  /* 0x00000001f1f17824 */ /* 0x000fc600010e0603 */
[----:B------:R-:W4:Y:S04]  /*208b0*/  LDL.LU R252, [R1+0x380] ;  /* 0x0003800001fc7983 */ /* 0x000f280000300800 */
[----:B------:R0:W-:Y:S04]  /*208c0*/  STL [R1+0x3e0], R241 ;  /* 0x0003e0f101007387 */ /* 0x0001e80000100800 */
[----:B0-----:R-:W4:Y:S01]  /*208d0*/  LDL.LU R241, [R1+0x354] ;  /* 0x0003540001f17983 */ /* 0x001f220000300800 */
[----:B------:R-:W-:Y:S01]  /*208e0*/  IADD3 R246, P2, R246, R4, RZ ;  /* 0x00000004f6f67210 */ /* 0x000fe20007f5e0ff */
[----:B------:R-:W-:-:S04]  /*208f0*/  IMAD.X R108, R108, 0x1, R3, P3 ;  /* 0x000000016c6c7824 */ /* 0x000fc800018e0603 */
[----:B------:R0:W-:Y:S01]  /*20900*/  STL [R1+0x3b0], R246 ;  /* 0x0003b0f601007387 */ /* 0x0001e20000100800 */
[----:B------:R-:W-:-:S03]  /*20910*/  IMAD.X R12, R12, 0x1, R3, P6 ;  /* 0x000000010c0c7824 */ /* 0x000fc600030e0603 */
[----:B0-----:R-:W4:Y:S01]  /*20920*/  LDL.LU R246, [R1+0x378] ;  /* 0x0003780001f67983 */ /* 0x001f220000300800 */
[--C-:B------:R-:W-:Y:S01]  /*20930*/  IMAD.X R232, R232, 0x1, R3.reuse, P1 ;  /* 0x00000001e8e87824 */ /* 0x100fe200008e0603 */
[----:B--2---:R-:W-:Y:S01]  /*20940*/  IADD3 R158, P3, R158, R4, RZ ;  /* 0x000000049e9e7210 */ /* 0x004fe20007f7e0ff */
[----:B------:R-:W-:-:S04]  /*20950*/  IMAD.X R107, R107, 0x1, R3, P4 ;  /* 0x000000016b6b7824 */ /* 0x000fc800020e0603 */
[----:B------:R0:W-:Y:S01]  /*20960*/  STL [R1+0x3a8], R158 ;  /* 0x0003a89e01007387 */ /* 0x0001e20000100800 */
[----:B---3--:R-:W-:-:S03]  /*20970*/  IADD3 R106, P4, R106, R4, RZ ;  /* 0x000000046a6a7210 */ /* 0x008fc60007f9e0ff */
[----:B0-----:R-:W2:Y:S01]  /*20980*/  LDL.LU R158, [R1+0x370] ;  /* 0x00037000019e7983 */ /* 0x001ea20000300800 */
[----:B------:R-:W-:-:S03]  /*20990*/  IMAD.X R159, R159, 0x1, R3, P5 ;  /* 0x000000019f9f7824 */ /* 0x000fc600028e0603 */
[----:B------:R-:W-:Y:S01]  /*209a0*/  STL [R1+0x3d8], R108 ;  /* 0x0003d86c01007387 */ /* 0x000fe20000100800 */
[----:B----4-:R-:W-:-:S03]  /*209b0*/  IADD3 R105, P5, R105, R4, RZ ;  /* 0x0000000469697210 */ /* 0x010fc60007fbe0ff */
[----:B------:R0:W-:Y:S04]  /*209c0*/  STL [R1+0x3c8], R159 ;  /* 0x0003c89f01007387 */ /* 0x0001e80000100800 */
[----:B------:R-:W-:Y:S04]  /*209d0*/  STL [R1+0x3d0], R107 ;  /* 0x0003d06b01007387 */ /* 0x000fe80000100800 */
[----:B0-----:R-:W3:Y:S04]  /*209e0*/  LDL.LU R159, [R1+0x368] ;  /* 0x00036800019f7983 */ /* 0x001ee80000300800 */
[----:B------:R-:W-:Y:S04]  /*209f0*/  STL [R1+0x3a0], R106 ;  /* 0x0003a06a01007387 */ /* 0x000fe80000100800 */
[----:B------:R0:W-:Y:S01]  /*20a00*/  STL [R1+0x3c0], R12 ;  /* 0x0003c00c01007387 */ /* 0x0001e20000100800 */
[----:B------:R-:W-:-:S03]  /*20a10*/  IADD3 R183, P6, R183, R4, RZ ;  /* 0x00000004b7b77210 */ /* 0x000fc60007fde0ff */
[----:B0-----:R-:W4:Y:S01]  /*20a20*/  LDL.LU R12, [R1+0xe3c] ;  /* 0x000e3c00010c7983 */ /* 0x001f220000300800 */
[----:B------:R-:W-:-:S03]  /*20a30*/  IADD3 R104, P1, R104, R4, RZ ;  /* 0x0000000468687210 */ /* 0x000fc60007f3e0ff */
[----:B------:R-:W-:Y:S01]  /*20a40*/  STL [R1+0x398], R105 ;  /* 0x0003986901007387 */ /* 0x000fe20000100800 */
[----:B------:R-:W-:-:S03]  /*20a50*/  IMAD.X R103, R103, 0x1, R3, P2 ;  /* 0x0000000167677824 */ /* 0x000fc600010e0603 */
[----:B------:R0:W-:Y:S01]  /*20a60*/  STL [R1+0x3b4], R232 ;  /* 0x0003b4e801007387 */ /* 0x0001e20000100800 */
[----:B------:R-:W-:-:S03]  /*20a70*/  IADD3 R102, P2, R102, R4, RZ ;  /* 0x0000000466667210 */ /* 0x000fc60007f5e0ff */
[----:B0-----:R-:W4:Y:S04]  /*20a80*/  LDL.LU R232, [R1+0xe38] ;  /* 0x000e380001e87983 */ /* 0x001f280000300800 */
[----:B------:R0:W-:Y:S01]  /*20a90*/  STL [R1+0x390], R183 ;  /* 0x000390b701007387 */ /* 0x0001e20000100800 */
[--C-:B------:R-:W-:Y:S01]  /*20aa0*/  IMAD.X R157, R157, 0x1, R3.reuse, P3 ;  /* 0x000000019d9d7824 */ /* 0x100fe200018e0603 */
[----:B------:R-:W-:Y:S02]  /*20ab0*/  IADD3 R240, P3, R240, R4, RZ ;  /* 0x00000004f0f07210 */ /* 0x000fe40007f7e0ff */
[----:B0-----:R-:W4:Y:S04]  /*20ac0*/  LDL.LU R183, [R1+0x360] ;  /* 0x0003600001b77983 */ /* 0x001f280000300800 */
[----:B------:R-:W-:Y:S04]  /*20ad0*/  STL [R1+0x384], R104 ;  /* 0x0003846801007387 */ /* 0x000fe80000100800 */
[----:B------:R-:W-:Y:S04]  /*20ae0*/  STL [R1+0x3ac], R103 ;  /* 0x0003ac6701007387 */ /* 0x000fe80000100800 */
[----:B------:R0:W-:Y:S01]  /*20af0*/  STL [R1+0x374], R240 ;  /* 0x000374f001007387 */ /* 0x0001e20000100800 */
[----:B------:R-:W-:-:S03]  /*20b00*/  IMAD.X R177, R177, 0x1, R3, P4 ;  /* 0x00000001b1b17824 */ /* 0x000fc600020e0603 */
[----:B------:R-:W-:Y:S01]  /*20b10*/  STL [R1+0x37c], R102 ;  /* 0x00037c6601007387 */ /* 0x000fe20000100800 */
[----:B------:R-:W-:-:S03]  /*20b20*/  IADD3 R179, P4, R179, R4, RZ ;  /* 0x00000004b3b37210 */ /* 0x000fc60007f9e0ff */
[----:B0-----:R-:W4:Y:S01]  /*20b30*/  LDL.LU R240, [R1+0x358] ;  /* 0x0003580001f07983 */ /* 0x001f220000300800 */
[----:B------:R-:W-:-:S03]  /*20b40*/  IMAD.X R245, R245, 0x1, R3, P5 ;  /* 0x00000001f5f57824 */ /* 0x000fc600028e0603 */
[----:B------:R-:W-:Y:S01]  /*20b50*/  STL [R1+0x3a4], R157 ;  /* 0x0003a49d01007387 */ /* 0x000fe20000100800 */
[----:B------:R-:W-:-:S03]  /*20b60*/  IADD3 R161, P5, R161, R4, RZ ;  /* 0x00000004a1a17210 */ /* 0x000fc60007fbe0ff */
[----:B------:R0:W-:Y:S01]  /*20b70*/  STL [R1+0x394], R245 ;  /* 0x000394f501007387 */ /* 0x0001e20000100800 */
[----:B------:R-:W-:-:S03]  /*20b80*/  IMAD.X R163, R163, 0x1, R3, P6 ;  /* 0x00000001a3a37824 */ /* 0x000fc600030e0603 */
[----:B------:R-:W-:Y:S01]  /*20b90*/  STL [R1+0x39c], R177 ;  /* 0x00039cb101007387 */ /* 0x000fe20000100800 */
[----:B------:R-:W-:-:S03]  /*20ba0*/  IADD3 R181, P6, R181, R4, RZ ;  /* 0x00000004b5b57210 */ /* 0x000fc60007fde0ff */
[----:B0-----:R-:W4:Y:S04]  /*20bb0*/  LDL.LU R245, [R1+0x32c] ;  /* 0x00032c0001f57983 */ /* 0x001f280000300800 */
[----:B------:R-:W-:Y:S04]  /*20bc0*/  STL [R1+0x36c], R179 ;  /* 0x00036cb301007387 */ /* 0x000fe80000100800 */
[----:B------:R-:W4:Y:S04]  /*20bd0*/  LDL.LU R106, [R1+0x350] ;  /* 0x00035000016a7983 */ /* 0x000f280000300800 */
[----:B------:R-:W-:Y:S04]  /*20be0*/  STL [R1+0x364], R161 ;  /* 0x000364a101007387 */ /* 0x000fe80000100800 */
[----:B------:R-:W4:Y:S04]  /*20bf0*/  LDL.LU R105, [R1+0x324] ;  /* 0x0003240001697983 */ /* 0x000f280000300800 */
[----:B------:R-:W-:Y:S01]  /*20c00*/  STL [R1+0x38c], R163 ;  /* 0x00038ca301007387 */ /* 0x000fe20000100800 */
[----:B------:R-:W-:-:S03]  /*20c10*/  IMAD.X R252, R252, 0x1, R3, P1 ;  /* 0x00000001fcfc7824 */ /* 0x000fc600008e0603 */
[----:B------:R-:W-:Y:S04]  /*20c20*/  STL [R1+0x35c], R181 ;  /* 0x00035cb501007387 */ /* 0x000fe80000100800 */
[----:B------:R0:W-:Y:S01]  /*20c30*/  STL [R1+0x380], R252 ;  /* 0x000380fc01007387 */ /* 0x0001e20000100800 */
[----:B------:R-:W-:-:S03]  /*20c40*/  IADD3 R241, P1, R241, R4, RZ ;  /* 0x00000004f1f17210 */ /* 0x000fc60007f3e0ff */
[----:B0-----:R-:W4:Y:S04]  /*20c50*/  LDL.LU R252, [R1+0x31c] ;  /* 0x00031c0001fc7983 */ /* 0x001f280000300800 */
[----:B------:R0:W-:Y:S04]  /*20c60*/  STL [R1+0x354], R241 ;  /* 0x000354f101007387 */ /* 0x0001e80000100800 */
[----:B0-----:R-:W4:Y:S01]  /*20c70*/  LDL.LU R241, [R1+0x314] ;  /* 0x0003140001f17983 */ /* 0x001f220000300800 */
[----:B------:R-:W-:Y:S01]  /*20c80*/  IMAD.X R246, R246, 0x1, R3, P2 ;  /* 0x00000001f6f67824 */ /* 0x000fe200010e0603 */
[----:B------:R-:W-:-:S05]  /*20c90*/  IADD3 R221, P2, R221, R4, RZ ;  /* 0x00000004dddd7210 */ /* 0x000fca0007f5e0ff */
[----:B------:R0:W-:Y:S04]  /*20ca0*/  STL [R1+0x34c], R221 ;  /* 0x00034cdd01007387 */ /* 0x0001e80000100800 */
[----:B------:R-:W-:Y:S04]  /*20cb0*/  STL [R1+0x378], R246 ;  /* 0x000378f601007387 */ /* 0x000fe80000100800 */
[----:B0-----:R-:W4:Y:S04]  /*20cc0*/  LDL.LU R221, [R1+0xe34] ;  /* 0x000e340001dd7983 */ /* 0x001f280000300800 */
[----:B------:R-:W4:Y:S01]  /*20cd0*/  LDL.LU R104, [R1+0x30c] ;  /* 0x00030c0001687983 */ /* 0x000f220000300800 */
[----:B--2---:R-:W-:Y:S01]  /*20ce0*/  IMAD.X R158, R158, 0x1, R3, P3 ;  /* 0x000000019e9e7824 */ /* 0x004fe200018e0603 */
[----:B------:R-:W-:-:S05]  /*20cf0*/  IADD3 R234, P3, R234, R4, RZ ;  /* 0x00000004eaea7210 */ /* 0x000fca0007f7e0ff */
[----:B------:R0:W-:Y:S04]  /*20d00*/  STL [R1+0x344], R234 ;  /* 0x000344ea01007387 */ /* 0x0001e80000100800 */
[----:B------:R1:W-:Y:S04]  /*20d10*/  STL [R1+0x370], R158 ;  /* 0x0003709e01007387 */ /* 0x0003e80000100800 */
[----:B0-----:R-:W2:Y:S04]  /*20d20*/  LDL.LU R234, [R1+0xe30] ;  /* 0x000e300001ea7983 */ /* 0x001ea80000300800 */
[----:B------:R-:W2:Y:S01]  /*20d30*/  LDL.LU R246, [R1+0x304] ;  /* 0x0003040001f67983 */ /* 0x000ea20000300800 */
[----:B---3--:R-:W-:Y:S01]  /*20d40*/  IMAD.X R159, R159, 0x1, R3, P4 ;  /* 0x000000019f9f7824 */ /* 0x008fe200020e0603 */
[----:B------:R-:W-:-:S02]  /*20d50*/  IADD3 R222, P4, R222, R4, RZ ;  /* 0x00000004dede7210 */ /* 0x000fc40007f9e0ff */
[----:B------:R-:W3:Y:S04]  /*20d60*/  LDL.LU R103, [R1+0x328] ;  /* 0x0003280001677983 */ /* 0x000ee80000300800 */
[----:B-1----:R-:W3:Y:S04]  /*20d70*/  LDL.LU R158, [R1+0x2fc] ;  /* 0x0002fc00019e7983 */ /* 0x002ee80000300800 */
[----:B------:R-:W-:Y:S04]  /*20d80*/  STL [R1+0x368], R159 ;  /* 0x0003689f01007387 */ /* 0x000fe80000100800 */
[----:B------:R0:W-:Y:S04]  /*20d90*/  STL [R1+0x33c], R222 ;  /* 0x00033cde01007387 */ /* 0x0001e80000100800 */
[----:B0-----:R-:W3:Y:S04]  /*20da0*/  LDL.LU R222, [R1+0xe2c] ;  /* 0x000e2c0001de7983 */ /* 0x001ee80000300800 */
[----:B------:R-:W3:Y:S04]  /*20db0*/  LDL.LU R159, [R1+0x320] ;  /* 0x00032000019f7983 */ /* 0x000ee80000300800 */
[----:B------:R-:W3:Y:S04]  /*20dc0*/  LDL.LU R102, [R1+0x2f4] ;  /* 0x0002f40001667983 */ /* 0x000ee80000300800 */
[----:B------:R-:W3:Y:S04]  /*20dd0*/  LDL.LU R157, [R1+0x318] ;  /* 0x00031800019d7983 */ /* 0x000ee80000300800 */
[----:B------:R-:W3:Y:S01]  /*20de0*/  LDL.LU R177, [R1+0x2ec] ;  /* 0x0002ec0001b17983 */ /* 0x000ee20000300800 */
[----:B----4-:R-:W-:Y:S01]  /*20df0*/  IMAD.X R183, R183, 0x1, R3, P5 ;  /* 0x00000001b7b77824 */ /* 0x010fe200028e0603 */
[----:B------:R-:W-:-:S04]  /*20e00*/  IADD3 R9, P5, R9, R4, RZ ;  /* 0x0000000409097210 */ /* 0x000fc80007fbe0ff */
[----:B------:R-:W-:Y:S04]  /*20e10*/  STL [R1+0x360], R183 ;  /* 0x000360b701007387 */ /* 0x000fe80000100800 */
[----:B------:R0:W-:Y:S01]  /*20e20*/  STL [R1+0x334], R9 ;  /* 0x0003340901007387 */ /* 0x0001e20000100800 */
[----:B------:R-:W-:-:S03]  /*20e30*/  IMAD.X R12, R12, 0x1, R3, P2 ;  /* 0x000000010c0c7824 */ /* 0x000fc600010e0603 */
[----:B0-----:R-:W4:Y:S01]  /*20e40*/  LDL.LU R9, [R1+0xe28] ;  /* 0x000e280001097983 */ /* 0x001f220000300800 */
[----:B------:R-:W-:-:S03]  /*20e50*/  IMAD.X R240, R240, 0x1, R3, P6 ;  /* 0x00000001f0f07824 */ /* 0x000fc600030e0603 */
[----:B------:R-:W4:Y:S04]  /*20e60*/  LDL.LU R179, [R1+0x310] ;  /* 0x0003100001b37983 */ /* 0x000f280000300800 */
[----:B------:R-:W4:Y:S04]  /*20e70*/  LDL.LU R161, [R1+0x2e4] ;  /* 0x0002e40001a17983 */ /* 0x000f280000300800 */
[----:B------:R-:W4:Y:S04]  /*20e80*/  LDL.LU R163, [R1+0x308] ;  /* 0x0003080001a37983 */ /* 0x000f280000300800 */
[----:B------:R-:W4:Y:S01]  /*20e90*/  LDL.LU R181, [R1+0x2dc] ;  /* 0x0002dc0001b57983 */ /* 0x000f220000300800 */
[----:B------:R-:W-:-:S03]  /*20ea0*/  IADD3 R245, P6, R245, R4, RZ ;  /* 0x00000004f5f57210 */ /* 0x000fc60007fde0ff */
[----:B------:R0:W-:Y:S04]  /*20eb0*/  STL [R1+0x358], R240 ;  /* 0x000358f001007387 */ /* 0x0001e80000100800 */
[----:B------:R-:W4:Y:S01]  /*20ec0*/  LDL.LU R183, [R1+0x300] ;  /* 0x0003000001b77983 */ /* 0x000f220000300800 */
[----:B------:R-:W-:-:S03]  /*20ed0*/  IMAD.X R106, R106, 0x1, R3, P1 ;  /* 0x000000016a6a7824 */ /* 0x000fc600008e0603 */
[----:B0-----:R-:W4:Y:S01]  /*20ee0*/  LDL.LU R240, [R1+0x2d4] ;  /* 0x0002d40001f07983 */ /* 0x001f220000300800 */
[----:B------:R-:W-:-:S03]  /*20ef0*/  IMAD.X R0, R0, 0x1, R3, P3 ;  /* 0x0000000100007824 */ /* 0x000fc600018e0603 */
[----:B------:R0:W-:Y:S01]  /*20f00*/  STL [R1+0x32c], R245 ;  /* 0x00032cf501007387 */ /* 0x0001e20000100800 */
[-C--:B------:R-:W-:Y:S01]  /*20f10*/  IADD3 R105, P1, R105, R4.reuse, RZ ;  /* 0x0000000469697210 */ /* 0x080fe20007f3e0ff */
[----:B------:R-:W-:Y:S02]  /*20f20*/  IMAD.X R219, R219, 0x1, R3, P4 ;  /* 0x00000001dbdb7824 */ /* 0x000fe400020e0603 */
[----:B0-----:R-:W4:Y:S04]  /*20f30*/  LDL.LU R245, [R1+0x2f8] ;  /* 0x0002f80001f57983 */ /* 0x001f280000300800 */
[----:B------:R0:W-:Y:S04]  /*20f40*/  STL [R1+0x348], R12 ;  /* 0x0003480c01007387 */ /* 0x0001e80000100800 */
[----:B------:R-:W-:Y:S01]  /*20f50*/  STL [R1+0x350], R106 ;  /* 0x0003506a01007387 */ /* 0x000fe20000100800 */
[----:B------:R-:W-:-:S03]  /*20f60*/  IADD3 R252, P2, R252, R4, RZ ;  /* 0x00000004fcfc7210 */ /* 0x000fc60007f5e0ff */
[----:B0-----:R-:W4:Y:S04]  /*20f70*/  LDL.LU R12, [R1+0xe24] ;  /* 0x000e2400010c7983 */ /* 0x001f280000300800 */
[----:B------:R-:W-:Y:S04]  /*20f80*/  STL [R1+0x324], R105 ;  /* 0x0003246901007387 */ /* 0x000fe80000100800 */
[----:B------:R0:W-:Y:S01]  /*20f90*/  STL [R1+0x31c], R252 ;  /* 0x00031cfc01007387 */ /* 0x0001e20000100800 */
[----:B------:R-:W-:-:S03]  /*20fa0*/  IADD3 R241, P3, R241, R4, RZ ;  /* 0x00000004f1f17210 */ /* 0x000fc60007f7e0ff */
[----:B0-----:R-:W4:Y:S04]  /*20fb0*/  LDL.LU R252, [R1+0x2f0] ;  /* 0x0002f00001fc7983 */ /* 0x001f280000300800 */
[----:B------:R0:W-:Y:S04]  /*20fc0*/  STL [R1+0x340], R0 ;  /* 0x0003400001007387 */ /* 0x0001e80000100800 */
[----:B0-----:R-:W4:Y:S04]  /*20fd0*/  LDL.LU R0, [R1+0xe20] ;  /* 0x000e200001007983 */ /* 0x001f280000300800 */
[----:B------:R0:W-:Y:S04]  /*20fe0*/  STL [R1+0x338], R219 ;  /* 0x000338db01007387 */ /* 0x0001e80000100800 */
[----:B0-----:R-:W4:Y:S04]  /*20ff0*/  LDL.LU R219, [R1+0xe1c] ;  /* 0x000e1c0001db7983 */ /* 0x001f280000300800 */
[----:B------:R0:W-:Y:S04]  /*21000*/  STL [R1+0x314], R241 ;  /* 0x000314f101007387 */ /* 0x0001e80000100800 */
[----:B0-----:R-:W4:Y:S01]  /*21010*/  LDL.LU R241, [R1+0x2e8] ;  /* 0x0002e80001f17983 */ /* 0x001f220000300800 */
[----:B------:R-:W-:Y:S01]  /*21020*/  IMAD.X R237, R237, 0x1, R3, P5 ;  /* 0x00000001eded7824 */ /* 0x000fe200028e0603 */
[----:B------:R-:W-:-:S04]  /*21030*/  IADD3 R104, P4, R104, R4, RZ ;  /* 0x0000000468687210 */ /* 0x000fc80007f9e0ff */
[----:B------:R0:W-:Y:S04]  /*21040*/  STL [R1+0x330], R237 ;  /* 0x000330ed01007387 */ /* 0x0001e80000100800 */
[----:B0-----:R-:W4:Y:S04]  /*21050*/  LDL.LU R237, [R1+0xe18] ;  /* 0x000e180001ed7983 */ /* 0x001f280000300800 */
[----:B------:R-:W-:Y:S01]  /*21060*/  STL [R1+0x30c], R104 ;  /* 0x00030c6801007387 */ /* 0x000fe20000100800 */
[----:B--2---:R-:W-:Y:S01]  /*21070*/  IADD3 R246, P5, R246, R4, RZ ;  /* 0x00000004f6f67210 */ /* 0x004fe20007fbe0ff */
[----:B---3--:R-:W-:-:S04]  /*21080*/  IMAD.X R103, R103, 0x1, R3, P6 ;  /* 0x0000000167677824 */ /* 0x008fc800030e0603 */
[----:B------:R0:W-:Y:S01]  /*21090*/  STL [R1+0x304], R246 ;  /* 0x000304f601007387 */ /* 0x0001e20000100800 */
[----:B------:R-:W-:-:S03]  /*210a0*/  IADD3 R158, P6, R158, R4, RZ ;  /* 0x000000049e9e7210 */ /* 0x000fc60007fde0ff */
[----:B0-----:R-:W2:Y:S04]  /*210b0*/  LDL.LU R246, [R1+0x2e0] ;  /* 0x0002e00001f67983 */ /* 0x001ea80000300800 */
[----:B------:R0:W-:Y:S04]  /*210c0*/  STL [R1+0x2fc], R158 ;  /* 0x0002fc9e01007387 */ /* 0x0001e80000100800 */
[----:B0-----:R-:W3:Y:S01]  /*210d0*/  LDL.LU R158, [R1+0x2d8] ;  /* 0x0002d800019e7983 */ /* 0x001ee20000300800 */
[----:B------:R-:W-:-:S03]  /*210e0*/  IMAD.X R159, R159, 0x1, R3, P1 ;  /* 0x000000019f9f7824 */ /* 0x000fc600008e0603 */
[----:B------:R-:W-:Y:S01]  /*210f0*/  STL [R1+0x328], R103 ;  /* 0x0003286701007387 */ /* 0x000fe20000100800 */
[-C--:B------:R-:W-:Y:S01]  /*21100*/  IADD3 R102, P1, R102, R4.reuse, RZ ;  /* 0x0000000466667210 */ /* 0x080fe20007f3e0ff */
[----:B------:R-:W-:Y:S02]  /*21110*/  IMAD.X R157, R157, 0x1, R3, P2 ;  /* 0x000000019d9d7824 */ /* 0x000fe400010e0603 */
[----:B------:R0:W-:Y:S01]  /*21120*/  STL [R1+0x320], R159 ;  /* 0x0003209f01007387 */ /* 0x0001e20000100800 */
[----:B------:R-:W-:-:S03]  /*21130*/  IADD3 R177, P2, R177, R4, RZ ;  /* 0x00000004b1b17210 */ /* 0x000fc60007f5e0ff */
[----:B0-----:R-:W3:Y:S04]  /*21140*/  LDL.LU R159, [R1+0x2ac] ;  /* 0x0002ac00019f7983 */ /* 0x001ee80000300800 */
[----:B------:R0:W-:Y:S04]  /*21150*/  STL [R1+0x318], R157 ;  /* 0x0003189d01007387 */ /* 0x0001e80000100800 */
[----:B------:R-:W-:Y:S04]  /*21160*/  STL [R1+0x2f4], R102 ;  /* 0x0002f46601007387 */ /* 0x000fe80000100800 */
[----:B0-----:R-:W3:Y:S04]  /*21170*/  LDL.LU R157, [R1+0x2a4] ;  /* 0x0002a400019d7983 */ /* 0x001ee80000300800 */
[----:B------:R0:W-:Y:S01]  /*21180*/  STL [R1+0x2ec], R177 ;  /* 0x0002ecb101007387 */ /* 0x0001e20000100800 */
[----:B----4-:R-:W-:-:S03]  /*21190*/  IMAD.X R179, R179, 0x1, R3, P3 ;  /* 0x00000001b3b37824 */ /* 0x010fc600018e0603 */
[----:B0-----:R-:W4:Y:S01]  /*211a0*/  LDL.LU R177, [R1+0x29c] ;  /* 0x00029c0001b17983 */ /* 0x001f220000300800 */
[----:B------:R-:W-:-:S03]  /*211b0*/  IADD3 R161, P3, R161, R4, RZ ;  /* 0x00000004a1a17210 */ /* 0x000fc60007f7e0ff */
[----:B------:R0:W-:Y:S01]  /*211c0*/  STL [R1+0x310], R179 ;  /* 0x000310b301007387 */ /* 0x0001e20000100800 */
[--C-:B------:R-:W-:Y:S01]  /*211d0*/  IMAD.X R163, R163, 0x1, R3.reuse, P4 ;  /* 0x00000001a3a37824 */ /* 0x100fe200020e0603 */
[----:B------:R-:W-:Y:S02]  /*211e0*/  IADD3 R181, P4, R181, R4, RZ ;  /* 0x00000004b5b57210 */ /* 0x000fe40007f9e0ff */
[----:B0-----:R-:W4:Y:S04]  /*211f0*/  LDL.LU R179, [R1+0x294] ;  /* 0x0002940001b37983 */ /* 0x001f280000300800 */
[----:B------:R0:W-:Y:S01]  /*21200*/  STL [R1+0x2e4], R161 ;  /* 0x0002e4a101007387 */ /* 0x0001e20000100800 */
[----:B------:R-:W-:-:S03]  /*21210*/  IMAD.X R183, R183, 0x1, R3, P5 ;  /* 0x00000001b7b77824 */ /* 0x000fc600028e0603 */
[----:B------:R-:W-:Y:S01]  /*21220*/  STL [R1+0x308], R163 ;  /* 0x000308a301007387 */ /* 0x000fe20000100800 */
[----:B------:R-:W-:-:S03]  /*21230*/  IADD3 R240, P5, R240, R4, RZ ;  /* 0x00000004f0f07210 */ /* 0x000fc60007fbe0ff */
[----:B------:R-:W-:Y:S04]  /*21240*/  STL [R1+0x2dc], R181 ;  /* 0x0002dcb501007387 */ /* 0x000fe80000100800 */
[----:B0-----:R-:W4:Y:S04]  /*21250*/  LDL.LU R161, [R1+0x28c] ;  /* 0x00028c0001a17983 */ /* 0x001f280000300800 */
[----:B------:R-:W-:Y:S01]  /*21260*/  STL [R1+0x300], R183 ;  /* 0x000300b701007387 */ /* 0x000fe20000100800 */
[----:B------:R-:W-:Y:S01]  /*21270*/  IMAD.X R245, R245, 0x1, R3, P6 ;  /* 0x00000001f5f57824 */ /* 0x000fe200030e0603 */
[----:B------:R-:W-:-:S02]  /*21280*/  IADD3 R250, P6, R250, R4, RZ ;  /* 0x00000004fafa7210 */ /* 0x000fc40007fde0ff */
[----:B------:R-:W-:Y:S04]  /*21290*/  STL [R1+0x2d4], R240 ;  /* 0x0002d4f001007387 */ /* 0x000fe80000100800 */
[----:B------:R0:W-:Y:S04]  /*212a0*/  STL [R1+0x2cc], R250 ;  /* 0x0002ccfa01007387 */ /* 0x0001e80000100800 */
[----:B------:R-:W-:Y:S04]  /*212b0*/  STL [R1+0x2f8], R245 ;  /* 0x0002f8f501007387 */ /* 0x000fe80000100800 */
[----:B0-----:R-:W4:Y:S04]  /*212c0*/  LDL.LU R250, [R1+0xe14] ;  /* 0x000e140001fa7983 */ /* 0x001f280000300800 */
[----:B------:R-:W4:Y:S04]  /*212d0*/  LDL.LU R163, [R1+0x284] ;  /* 0x0002840001a37983 */ /* 0x000f280000300800 */
[----:B------:R-:W4:Y:S04]  /*212e0*/  LDL.LU R181, [R1+0x2a8] ;  /* 0x0002a80001b57983 */ /* 0x000f280000300800 */
[----:B------:R-:W4:Y:S01]  /*212f0*/  LDL.LU R183, [R1+0x27c] ;  /* 0x00027c0001b77983 */ /* 0x000f220000300800 */
[----:B------:R-:W-:Y:S01]  /*21300*/  IMAD.X R252, R252, 0x1, R3, P1 ;  /* 0x00000001fcfc7824 */ /* 0x000fe200008e0603 */
[----:B------:R-:W-:-:S05]  /*21310*/  IADD3 R223, P1, R223, R4, RZ ;  /* 0x00000004dfdf7210 */ /* 0x000fca0007f3e0ff */
[----:B------:R0:W-:Y:S04]  /*21320*/  STL [R1+0x2c4], R223 ;  /* 0x0002c4df01007387 */ /* 0x0001e80000100800 */
[----:B------:R-:W-:Y:S04]  /*21330*/  STL [R1+0x2f0], R252 ;  /* 0x0002f0fc01007387 */ /* 0x000fe80000100800 */
[----:B0-----:R-:W4:Y:S04]  /*21340*/  LDL.LU R223, [R1+0xe10] ;  /* 0x000e100001df7983 */ /* 0x001f280000300800 */
[----:B------:R-:W4:Y:S04]  /*21350*/  LDL.LU R240, [R1+0x2a0] ;  /* 0x0002a00001f07983 */ /* 0x000f280000300800 */
[----:B------:R-:W4:Y:S01]  /*21360*/  LDL.LU R245, [R1+0x274] ;  /* 0x0002740001f57983 */ /* 0x000f220000300800 */
[----:B------:R-:W-:Y:S01]  /*21370*/  IMAD.X R241, R241, 0x1, R3, P2 ;  /* 0x00000001f1f17824 */ /* 0x000fe200010e0603 */
[----:B------:R-:W-:-:S05]  /*21380*/  IADD3 R236, P2, R236, R4, RZ ;  /* 0x00000004ecec7210 */ /* 0x000fca0007f5e0ff */
[----:B------:R0:W-:Y:S04]  /*21390*/  STL [R1+0x2bc], R236 ;  /* 0x0002bcec01007387 */ /* 0x0001e80000100800 */
[----:B------:R1:W-:Y:S04]  /*213a0*/  STL [R1+0x2e8], R241 ;  /* 0x0002e8f101007387 */ /* 0x0003e80000100800 */
[----:B0-----:R-:W4:Y:S04]  /*213b0*/  LDL.LU R236, [R1+0xe0c] ;  /* 0x000e0c0001ec7983 */ /* 0x001f280000300800 */
[----:B------:R-:W4:Y:S04]  /*213c0*/  LDL.LU R252, [R1+0x298] ;  /* 0x0002980001fc7983 */ /* 0x000f280000300800 */
[----:B-1----:R-:W4:Y:S01]  /*213d0*/  LDL.LU R241, [R1+0x26c] ;  /* 0x00026c0001f17983 */ /* 0x002f220000300800 */
[----:B------:R-:W-:-:S02]  /*213e0*/  IMAD.X R224, R224, 0x1, R3, P6 ;  /* 0x00000001e0e07824 */ /* 0x000fc400030e0603 */
[--C-:B------:R-:W-:Y:S02]  /*213f0*/  IMAD.X R238, R238, 0x1, R3.reuse, P1 ;  /* 0x00000001eeee7824 */ /* 0x100fe400008e0603 */
[----:B--2---:R-:W-:Y:S01]  /*21400*/  IMAD.X R246, R246, 0x1, R3, P3 ;  /* 0x00000001f6f67824 */ /* 0x004fe200018e0603 */
[----:B------:R-:W-:-:S05]  /*21410*/  IADD3 R231, P3, R231, R4, RZ ;  /* 0x00000004e7e77210 */ /* 0x000fca0007f7e0ff */
[----:B------:R0:W-:Y:S04]  /*21420*/  STL [R1+0x2b4], R231 ;  /* 0x0002b4e701007387 */ /* 0x0001e80000100800 */
[----:B------:R1:W-:Y:S01]  /*21430*/  STL [R1+0x2e0], R246 ;  /* 0x0002e0f601007387 */ /* 0x0003e20000100800 */
[----:B---3--:R-:W-:-:S03]  /*21440*/  IMAD.X R158, R158, 0x1, R3, P4 ;  /* 0x000000019e9e7824 */ /* 0x008fc600020e0603 */
[----:B0-----:R-:W2:Y:S04]  /*21450*/  LDL.LU R231, [R1+0xe08] ;  /* 0x000e080001e77983 */ /* 0x001ea80000300800 */
[----:B-1----:R-:W3:Y:S04]  /*21460*/  LDL.LU R246, [R1+0x290] ;  /* 0x0002900001f67983 */ /* 0x002ee80000300800 */
[----:B------:R0:W-:Y:S01]  /*21470*/  STL [R1+0x2d8], R158 ;  /* 0x0002d89e01007387 */ /* 0x0001e20000100800 */
[----:B------:R-:W-:-:S03]  /*21480*/  IADD3 R159, P4, R159, R4, RZ ;  /* 0x000000049f9f7210 */ /* 0x000fc60007f9e0ff */
[----:B0-----:R-:W2:Y:S01]  /*21490*/  LDL.LU R158, [R1+0x264] ;  /* 0x00026400019e7983 */ /* 0x001ea20000300800 */
[-C--:B----4-:R-:W-:Y:S01]  /*214a0*/  IADD3 R177, P6, R177, R4.reuse, RZ ;  /* 0x00000004b1b17210 */ /* 0x090fe20007fde0ff */
[----:B------:R-:W-:Y:S01]  /*214b0*/  IMAD.X R236, R236, 0x1, R3, P5 ;  /* 0x00000001ecec7824 */ /* 0x000fe200028e0603 */
[----:B------:R-:W-:-:S04]  /*214c0*/  IADD3 R157, P5, R157, R4, RZ ;  /* 0x000000049d9d7210 */ /* 0x000fc80007fbe0ff */
[----:B------:R0:W-:Y:S04]  /*214d0*/  STL [R1+0x2d0], R236 ;  /* 0x0002d0ec01007387 */ /* 0x0001e80000100800 */
[----:B------:R1:W-:Y:S04]  /*214e0*/  STL [R1+0x2ac], R159 ;  /* 0x0002ac9f01007387 */ /* 0x0003e80000100800 */
[----:B0-----:R-:W4:Y:S04]  /*214f0*/  LDL.LU R236, [R1+0xe04] ;  /* 0x000e040001ec7983 */ /* 0x001f280000300800 */
[----:B-1----:R-:W4:Y:S04]  /*21500*/  LDL.LU R159, [R1+0x288] ;  /* 0x00028800019f7983 */ /* 0x002f280000300800 */
[----:B------:R0:W-:Y:S04]  /*21510*/  STL [R1+0x2c8], R224 ;  /* 0x0002c8e001007387 */ /* 0x0001e80000100800 */
[----:B0-----:R-:W4:Y:S04]  /*21520*/  LDL.LU R224, [R1+0xe00] ;  /* 0x000e000001e07983 */ /* 0x001f280000300800 */
[----:B------:R-:W-:Y:S04]  /*21530*/  STL [R1+0x2a4], R157 ;  /* 0x0002a49d01007387 */ /* 0x000fe80000100800 */
[----:B------:R-:W4:Y:S04]  /*21540*/  LDL.LU R102, [R1+0x280] ;  /* 0x0002800001667983 */ /* 0x000f280000300800 */
[----:B------:R0:W-:Y:S04]  /*21550*/  STL [R1+0x2c0], R238 ;  /* 0x0002c0ee01007387 */ /* 0x0001e80000100800 */
[----:B------:R1:W-:Y:S04]  /*21560*/  STL [R1+0x29c], R177 ;  /* 0x00029cb101007387 */ /* 0x0003e80000100800 */
[----:B0-----:R-:W4:Y:S04]  /*21570*/  LDL.LU R238, [R1+0xdfc] ;  /* 0x000dfc0001ee7983 */ /* 0x001f280000300800 */
[----:B------:R-:W4:Y:S01]  /*21580*/  LDL.LU R157, [R1+0x278] ;  /* 0x00027800019d7983 */ /* 0x000f220000300800 */
[--C-:B------:R-:W-:Y:S01]  /*21590*/  IMAD.X R227, R227, 0x1, R3.reuse, P2 ;  /* 0x00000001e3e37824 */ /* 0x100fe200010e0603 */
[-C--:B------:R-:W-:Y:S01]  /*215a0*/  IADD3 R179, P1, R179, R4.reuse, RZ ;  /* 0x00000004b3b37210 */ /* 0x080fe20007f3e0ff */
[----:B------:R-:W-:Y:S01]  /*215b0*/  IMAD.X R235, R235, 0x1, R3, P3 ;  /* 0x00000001ebeb7824 */ /* 0x000fe200018e0603 */
[----:B-1----:R-:W4:Y:S01]  /*215c0*/  LDL.LU R177, [R1+0x270] ;  /* 0x0002700001b17983 */ /* 0x002f220000300800 */
[----:B------:R-:W-:-:S03]  /*215d0*/  IADD3 R161, P2, R161, R4, RZ ;  /* 0x00000004a1a17210 */ /* 0x000fc60007f5e0ff */
[----:B------:R0:W-:Y:S01]  /*215e0*/  STL [R1+0x2b8], R227 ;  /* 0x0002b8e301007387 */ /* 0x0001e20000100800 */
[----:B------:R-:W-:-:S03]  /*215f0*/  IADD3 R163, P3, R163, R4, RZ ;  /* 0x00000004a3a37210 */ /* 0x000fc60007f7e0ff */
[----:B------:R1:W-:Y:S01]  /*21600*/  STL [R1+0x294], R179 ;  /* 0x000294b301007387 */ /* 0x0003e20000100800 */
[----:B------:R-:W-:-:S03]  /*21610*/  IMAD.X R181, R181, 0x1, R3, P4 ;  /* 0x00000001b5b57824 */ /* 0x000fc600020e0603 */
[----:B0-----:R-:W4:Y:S04]  /*21620*/  LDL.LU R227, [R1+0xdf8] ;  /* 0x000df80001e37983 */ /* 0x001f280000300800 */
[----:B-1----:R-:W4:Y:S01]  /*21630*/  LDL.LU R179, [R1+0x268] ;  /* 0x0002680001b37983 */ /* 0x002f220000300800 */
[----:B------:R-:W-:-:S03]  /*21640*/  IADD3 R183, P4, R183, R4, RZ ;  /* 0x00000004b7b77210 */ /* 0x000fc60007f9e0ff */
[----:B------:R0:W-:Y:S01]  /*21650*/  STL [R1+0x2b0], R235 ;  /* 0x0002b0eb01007387 */ /* 0x0001e20000100800 */
[--C-:B------:R-:W-:Y:S01]  /*21660*/  IMAD.X R240, R240, 0x1, R3.reuse, P5 ;  /* 0x00000001f0f07824 */ /* 0x100fe200028e0603 */
[-C--:B------:R-:W-:Y:S02]  /*21670*/  IADD3 R245, P5, R245, R4.reuse, RZ ;  /* 0x00000004f5f57210 */ /* 0x080fe40007fbe0ff */
[----:B0-----:R-:W4:Y:S04]  /*21680*/  LDL.LU R235, [R1+0xdf4] ;  /* 0x000df40001eb7983 */ /* 0x001f280000300800 */
[----:B------:R0:W-:Y:S01]  /*21690*/  STL [R1+0x28c], R161 ;  /* 0x00028ca101007387 */ /* 0x0001e20000100800 */
[----:B------:R-:W-:Y:S01]  /*216a0*/  IMAD.X R252, R252, 0x1, R3, P6 ;  /* 0x00000001fcfc7824 */ /* 0x000fe200030e0603 */
[----:B------:R-:W-:-:S02]  /*216b0*/  IADD3 R241, P6, R241, R4, RZ ;  /* 0x00000004f1f17210 */ /* 0x000fc40007fde0ff */
[----:B0-----:R-:W4:Y:S04]  /*216c0*/  LDL.LU R161, [R1+0x22c] ;  /* 0x00022c0001a17983 */ /* 0x001f280000300800 */
[----:B------:R0:W-:Y:S04]  /*216d0*/  STL [R1+0x284], R163 ;  /* 0x000284a301007387 */ /* 0x0001e80000100800 */
[----:B0-----:R-:W4:Y:S04]  /*216e0*/  LDL.LU R163, [R1+0x224] ;  /* 0x0002240001a37983 */ /* 0x001f280000300800 */
[----:B------:R0:W-:Y:S01]  /*216f0*/  STL [R1+0x2a8], R181 ;  /* 0x0002a8b501007387 */ /* 0x0001e20000100800 */
[----:B---3--:R-:W-:-:S03]  /*21700*/  IMAD.X R246, R246, 0x1, R3, P1 ;  /* 0x00000001f6f67824 */ /* 0x008fc600008e0603 */
[----:B0-----:R-:W3:Y:S04]  /*21710*/  LDL.LU R181, [R1+0x21c] ;  /* 0x00021c0001b57983 */ /* 0x001ee80000300800 */
[----:B------:R0:W-:Y:S01]  /*21720*/  STL [R1+0x27c], R183 ;  /* 0x00027cb701007387 */ /* 0x0001e20000100800 */
[----:B--2---:R-:W-:-:S03]  /*21730*/  IADD3 R158, P1, R158, R4, RZ ;  /* 0x000000049e9e7210 */ /* 0x004fc60007f3e0ff */
        /* <DEDUP_REMOVED lines=13> */
[----:B----4-:R-:W-:Y:S01]  /*21810*/  IMAD.X R159, R159, 0x1, R3, P2 ;  /* 0x000000019f9f7824 */ /* 0x010fe200010e0603 */
[----:B------:R-:W-:-:S05]  /*21820*/  IADD3 R223, P2, R223, R4, RZ ;  /* 0x00000004dfdf7210 */ /* 0x000fca0007f5e0ff */
[----:B------:R0:W-:Y:S04]  /*21830*/  STL [R1+0x25c], R223 ;  /* 0x00025cdf01007387 */ /* 0x0001e80000100800 */
[----:B------:R1:W-:Y:S04]  /*21840*/  STL [R1+0x288], R159 ;  /* 0x0002889f01007387 */ /* 0x0003e80000100800 */
[----:B0-----:R-:W4:Y:S04]  /*21850*/  LDL.LU R223, [R1+0xdf0] ;  /* 0x000df00001df7983 */ /* 0x001f280000300800 */
[----:B-1----:R-:W4:Y:S01]  /*21860*/  LDL.LU R159, [R1+0x204] ;  /* 0x00020400019f7983 */ /* 0x002f220000300800 */
[----:B------:R-:W-:Y:S01]  /*21870*/  IMAD.X R102, R102, 0x1, R3, P3 ;  /* 0x0000000166667824 */ /* 0x000fe200018e0603 */
[----:B------:R-:W-:-:S05]  /*21880*/  IADD3 R237, P3, R237, R4, RZ ;  /* 0x00000004eded7210 */ /* 0x000fca0007f7e0ff */
[----:B------:R0:W-:Y:S04]  /*21890*/  STL [R1+0x254], R237 ;  /* 0x000254ed01007387 */ /* 0x0001e80000100800 */
[----:B0-----:R-:W4:Y:S01]  /*218a0*/  LDL.LU R237, [R1+0xdec] ;  /* 0x000dec0001ed7983 */ /* 0x001f220000300800 */
[----:B------:R-:W-:Y:S01]  /*218b0*/  IMAD.X R157, R157, 0x1, R3, P4 ;  /* 0x000000019d9d7824 */ /* 0x000fe200020e0603 */
[----:B------:R-:W-:Y:S02]  /*218c0*/  IADD3 R229, P4, R229, R4, RZ ;  /* 0x00000004e5e57210 */ /* 0x000fe40007f9e0ff */
[----:B------:R-:W-:Y:S04]  /*218d0*/  STL [R1+0x280], R102 ;  /* 0x0002806601007387 */ /* 0x000fe80000100800 */
[----:B------:R0:W-:Y:S04]  /*218e0*/  STL [R1+0x24c], R229 ;  /* 0x00024ce501007387 */ /* 0x0001e80000100800 */
[----:B0-----:R-:W3:Y:S01]  /*218f0*/  LDL.LU R229, [R1+0xde8] ;  /* 0x000de80001e57983 */ /* 0x001ee20000300800 */
[----:B------:R-:W-:Y:S01]  /*21900*/  UIADD3.64 UR48, UR4, 0x780, URZ ;  /* 0x0000078004307897 */ /* 0x000fe2000fffe03f */
[----:B------:R-:W-:Y:S01]  /*21910*/  UMOV UR50, UR58 ;  /* 0x0000003a00327c82 */ /* 0x000fe20008000000 */
[----:B------:R-:W-:-:S07]  /*21920*/  UMOV UR51, UR59 ;  /* 0x0000003b00337c82 */ /* 0x000fce0008000000 */
[----:B------:R-:W-:Y:S01]  /*21930*/  HGMMA.64x64x16.F32.BF16 R24, gdesc[UR48].tnspA, R24 ;  /* 0x20e00000301879f0 */ /* 0x000fe20008701818 */
[----:B------:R-:W-:Y:S02]  /*21940*/  MOV R90, UR9 ;  /* 0x00000009005a7c02 */ /* 0x000fe40008000f00 */
[----:B------:R-:W-:Y:S01]  /*21950*/  MOV R91, UR8 ;  /* 0x00000008005b7c02 */ /* 0x000fe20008000f00 */
[----:B------:R-:W-:Y:S01]  /*21960*/  UIADD3.64 UR8, UR4, 0x800, URZ ;  /* 0x0000080004087897 */ /* 0x000fe2000fffe03f */
[----:B------:R-:W-:Y:S01]  /*21970*/  MOV R88, UR11 ;  /* 0x0000000b00587c02 */ /* 0x000fe20008000f00 */
[----:B------:R-:W-:Y:S01]  /*21980*/  UMOV UR11, UR7 ;  /* 0x00000007000b7c82 */ /* 0x000fe20008000000 */
[----:B------:R-:W-:Y:S01]  /*21990*/  MOV R89, UR10 ;  /* 0x0000000a00597c02 */ /* 0x000fe20008000f00 */
[----:B------:R-:W-:Y:S01]  /*219a0*/  UMOV UR10, UR6 ;  /* 0x00000006000a7c82 */ /* 0x000fe20008000000 */
[----:B------:R-:W-:-:S04]  /*219b0*/  MOV R98, UR53 ;  /* 0x0000003500627c02 */ /* 0x000fc80008000f00 */
[----:B------:R-:W-:Y:S01]  /*219c0*/  HGMMA.64x64x16.F32.BF16 R24, gdesc[UR8].tnspA, R24 ;  /* 0x20e00000081879f0 */ /* 0x000fe20008701818 */
[----:B------:R-:W-:Y:S01]  /*219d0*/  MOV R99, UR52 ;  /* 0x0000003400637c02 */ /* 0x000fe20008000f00 */
[----:B------:R-:W-:Y:S02]  /*219e0*/  UIADD3.64 UR52, UR4, 0x880, URZ ;  /* 0x0000088004347897 */ /* 0x000fe4000fffe03f */
[----:B------:R-:W-:Y:S01]  /*219f0*/  UIADD3.64 UR50, UR6, 0x2, URZ ;  /* 0x0000000206327897 */ /* 0x000fe2000fffe03f */
[----:B------:R-:W-:Y:S02]  /*21a00*/  MOV R96, UR55 ;  /* 0x0000003700607c02 */ /* 0x000fe40008000f00 */
[----:B------:R-:W-:-:S04]  /*21a10*/  MOV R97, UR54 ;  /* 0x0000003600617c02 */ /* 0x000fc80008000f00 */
[----:B------:R-:W-:Y:S01]  /*21a20*/  UMOV UR54, UR50 ;  /* 0x0000003200367c82 */ /* 0x000fe20008000000 */
[----:B------:R-:W-:Y:S01]  /*21a30*/  UMOV UR55, UR51 ;  /* 0x0000003300377c82 */ /* 0x000fe20008000000 */
[--C-:B------:R-:W-:Y:S01]  /*21a40*/  IMAD.X R177, R177, 0x1, R3.reuse, P5 ;  /* 0x00000001b1b17824 */ /* 0x100fe200028e0603 */
[-C--:B------:R-:W-:Y:S01]  /*21a50*/  IADD3 R247, P5, R247, R4.reuse, RZ ;  /* 0x00000004f7f77210 */ /* 0x080fe20007fbe0ff */
[--C-:B------:R-:W-:Y:S01]  /*21a60*/  IMAD.X R179, R179, 0x1, R3.reuse, P6 ;  /* 0x00000001b3b37824 */ /* 0x100fe200030e0603 */
[-C--:B------:R-:W-:Y:S01]  /*21a70*/  IADD3 R242, P6, R242, R4.reuse, RZ ;  /* 0x00000004f2f27210 */ /* 0x080fe20007fde0ff */
[----:B------:R-:W-:Y:S04]  /*21a80*/  STL [R1+0x278], R157 ;  /* 0x0002789d01007387 */ /* 0x000fe80000100800 */
[----:B------:R0:W-:Y:S01]  /*21a90*/  STL [R1+0x244], R247 ;  /* 0x000244f701007387 */ /* 0x0001e20000100800 */
[--C-:B------:R-:W-:Y:S01]  /*21aa0*/  IMAD.X R231, R231, 0x1, R3.reuse, P2 ;  /* 0x00000001e7e77824 */ /* 0x100fe200010e0603 */
[----:B------:R-:W-:Y:S02]  /*21ab0*/  HGMMA.64x64x16.F32.BF16 R24, gdesc[UR52].tnspA, R24 ;  /* 0x20e00000341879f0 */ /* 0x000fe40008701818 */
[----:B0-----:R-:W4:Y:S04]  /*21ac0*/  LDL.LU R247, [R1+0xde4] ;  /* 0x000de40001f77983 */ /* 0x001f280000300800 */
[----:B------:R-:W-:Y:S04]  /*21ad0*/  STL [R1+0x270], R177 ;  /* 0x000270b101007387 */ /* 0x000fe80000100800 */
[----:B------:R0:W-:Y:S01]  /*21ae0*/  STL [R1+0x23c], R242 ;  /* 0x00023cf201007387 */ /* 0x0001e20000100800 */
[--C-:B------:R-:W-:Y:S01]  /*21af0*/  IMAD.X R250, R250, 0x1, R3.reuse, P3 ;  /* 0x00000001fafa7824 */ /* 0x100fe200018e0603 */
[-C--:B------:R-:W-:Y:S01]  /*21b00*/  IADD3 R161, P2, R161, R4.reuse, RZ ;  /* 0x00000004a1a17210 */ /* 0x080fe20007f5e0ff */
[--C-:B------:R-:W-:Y:S01]  /*21b10*/  IMAD.X R243, R243, 0x1, R3.reuse, P4 ;  /* 0x00000001f3f37824 */ /* 0x100fe200020e0603 */
[----:B0-----:R-:W4:Y:S04]  /*21b20*/  LDL.LU R242, [R1+0xde0] ;  /* 0x000de00001f27983 */ /* 0x001f280000300800 */
[----:B------:R-:W-:Y:S01]  /*21b30*/  STL [R1+0x268], R179 ;  /* 0x000268b301007387 */ /* 0x000fe20000100800 */
[----:B------:R-:W-:Y:S01]  /*21b40*/  IADD3 R163, P3, R163, R4, RZ ;  /* 0x00000004a3a37210 */ /* 0x000fe20007f7e0ff */
[----:B------:R-:W-:Y:S01]  /*21b50*/  IMAD.X R233, R233, 0x1, R3, P5 ;  /* 0x00000001e9e97824 */ /* 0x000fe200028e0603 */
[----:B------:R-:W-:Y:S01]  /*21b60*/  UIADD3.64 UR48, UR4, 0x900, URZ ;  /* 0x0000090004307897 */ /* 0x000fe2000fffe03f */
[----:B------:R-:W-:Y:S01]  /*21b70*/  UMOV UR50, UR56 ;  /* 0x0000003800327c82 */ /* 0x000fe20008000000 */
[----:B------:R-:W-:-:S07]  /*21b80*/  UMOV UR51, UR57 ;  /* 0x0000003900337c82 */ /* 0x000fce0008000000 */
[----:B------:R-:W-:Y:S01]  /*21b90*/  HGMMA.64x64x16.F32.BF16 R24, gdesc[UR48].tnspA, R24 ;  /* 0x20e00000301879f0 */ /* 0x000fe20008701818 */
[----:B---3--:R-:W-:Y:S01]  /*21ba0*/  IMAD.X R229, R229, 0x1, R3, P1 ;  /* 0x00000001e5e57824 */ /* 0x008fe200008e0603 */
[----:B------:R-:W-:-:S04]  /*21bb0*/  IADD3 R244, P1, R244, R4, RZ ;  /* 0x00000004f4f47210 */ /* 0x000fc80007f3e0ff */
[----:B------:R0:W-:Y:S04]  /*21bc0*/  STL [R1+0x260], R229 ;  /* 0x000260e501007387 */ /* 0x0001e80000100800 */
[----:B0-----:R-:W3:Y:S04]  /*21bd0*/  LDL.LU R229, [R1+0xddc] ;  /* 0x000ddc0001e57983 */ /* 0x001ee80000300800 */
[----:B------:R0:W-:Y:S04]  /*21be0*/  STL [R1+0x234], R244 ;  /* 0x000234f401007387 */ /* 0x0001e80000100800 */
[----:B0-----:R-:W3:Y:S04]  /*21bf0*/  LDL.LU R244, [R1+0xdd8] ;  /* 0x000dd80001f47983 */ /* 0x001ee80000300800 */
[----:B------:R0:W-:Y:S04]  /*21c00*/  STL [R1+0x258], R231 ;  /* 0x000258e701007387 */ /* 0x0001e80000100800 */
[----:B0-----:R-:W3:Y:S04]  /*21c10*/  LDL.LU R231, [R1+0xdd4] ;  /* 0x000dd40001e77983 */ /* 0x001ee80000300800 */
[----:B------:R0:W-:Y:S04]  /*21c20*/  STL [R1+0x250], R250 ;  /* 0x000250fa01007387 */ /* 0x0001e80000100800 */
[----:B0-----:R-:W3:Y:S04]  /*21c30*/  LDL.LU R250, [R1+0xdd0] ;  /* 0x000dd00001fa7983 */ /* 0x001ee80000300800 */
[----:B------:R-:W-:Y:S04]  /*21c40*/  STL [R1+0x22c], R161 ;  /* 0x00022ca101007387 */ /* 0x000fe80000100800 */
[----:B------:R0:W-:Y:S04]  /*21c50*/  STL [R1+0x248], R243 ;  /* 0x000248f301007387 */ /* 0x0001e80000100800 */
[----:B0-----:R-:W3:Y:S04]  /*21c60*/  LDL.LU R243, [R1+0xdcc] ;  /* 0x000dcc0001f37983 */ /* 0x001ee80000300800 */
[----:B------:R-:W-:Y:S04]  /*21c70*/  STL [R1+0x224], R163 ;  /* 0x000224a301007387 */ /* 0x000fe80000100800 */
[----:B------:R0:W-:Y:S04]  /*21c80*/  STL [R1+0x240], R233 ;  /* 0x000240e901007387 */ /* 0x0001e80000100800 */
[----:B0-----:R-:W3:Y:S01]  /*21c90*/  LDL.LU R233, [R1+0xdc8] ;  /* 0x000dc80001e97983 */ /* 0x001ee20000300800 */
[----:B------:R-:W-:-:S02]  /*21ca0*/  R2UR UR11, R88 ;  /* 0x00000000580b72ca */ /* 0x000fc400000e0000 */
[----:B------:R-:W-:Y:S01]  /*21cb0*/  R2UR UR10, R89 ;  /* 0x00000000590a72ca */ /* 0x000fe200000e0000 */
[----:B------:R-:W-:-:S10]  /*21cc0*/  UIADD3.64 UR52, UR4, 0x980, URZ ;  /* 0x0000098004347897 */ /* 0x000fd4000fffe03f */
[----:B------:R-:W-:Y:S02]  /*21cd0*/  UMOV UR55, UR11 ;  /* 0x0000000b00377c82 */ /* 0x000fe40008000000 */
[----:B------:R-:W-:Y:S02]  /*21ce0*/  UMOV UR54, UR10 ;  /* 0x0000000a00367c82 */ /* 0x000fe40008000000 */
[----:B------:R-:W-:Y:S01]  /*21cf0*/  HGMMA.64x64x16.F32.BF16 R24, gdesc[UR52].tnspA, R24 ;  /* 0x20e00000341879f0 */ /* 0x000fe20008701818 */
[----:B------:R-:W-:Y:S01]  /*21d00*/  UIADD3.64 UR48, UR4, 0xa00, URZ ;  /* 0x00000a0004307897 */ /* 0x000fe2000fffe03f */
[----:B------:R-:W-:Y:S01]  /*21d10*/  UMOV UR50, UR14 ;  /* 0x0000000e00327c82 */ /* 0x000fe20008000000 */
[----:B------:R-:W-:Y:S01]  /*21d20*/  UMOV UR51, UR15 ;  /* 0x0000000f00337c82 */ /* 0x000fe20008000000 */
[----:B------:R-:W-:-:S06]  /*21d30*/  UIADD3.64 UR52, UR4, 0xa80, URZ ;  /* 0x00000a8004347897 */ /* 0x000fcc000fffe03f */
[----:B------:R-:W-:Y:S01]  /*21d40*/  HGMMA.64x64x16.F32.BF16 R24, gdesc[UR48].tnspA, R24 ;  /* 0x20e00000301879f0 */ /* 0x000fe20008701818 */
[----:B------:R-:W-:Y:S01]  /*21d50*/  UMOV UR54, UR18 ;  /* 0x0000001200367c82 */ /* 0x000fe20008000000 */
[----:B------:R-:W-:Y:S01]  /*21d60*/  UMOV UR55, UR19 ;  /* 0x0000001300377c82 */ /* 0x000fe20008000000 */
[-C--:B------:R-:W-:Y:S01]  /*21d70*/  IADD3 R181, P4, R181, R4.reuse, RZ ;  /* 0x00000004b5b57210 */ /* 0x080fe20007f9e0ff */
[--C-:B------:R-:W-:Y:S01]  /*21d80*/  IMAD.X R239, R239, 0x1, R3.reuse, P6 ;  /* 0x00000001efef7824 */ /* 0x100fe200030e0603 */
[-C--:B--2---:R-:W-:Y:S01]  /*21d90*/  IADD3 R183, P5, R183, R4.reuse, RZ ;  /* 0x00000004b7b77210 */ /* 0x084fe20007fbe0ff */
[--C-:B------:R-:W-:Y:S01]  /*21da0*/  IMAD.X R248, R248, 0x1, R3.reuse, P1 ;  /* 0x00000001f8f87824 */ /* 0x100fe200008e0603 */
[-C--:B------:R-:W-:Y:S01]  /*21db0*/  IADD3 R240, P6, R240, R4.reuse, RZ ;  /* 0x00000004f0f07210 */ /* 0x080fe20007fde0ff */
[----:B------:R-:W-:Y:S01]  /*21dc0*/  STL [R1+0x21c], R181 ;  /* 0x00021cb501007387 */ /* 0x000fe20000100800 */
[--C-:B------:R-:W-:Y:S01]  /*21dd0*/  IMAD.X R252, R252, 0x1, R3.reuse, P2 ;  /* 0x00000001fcfc7824 */ /* 0x100fe200010e0603 */
[----:B------:R-:W-:Y:S02]  /*21de0*/  HGMMA.64x64x16.F32.BF16 R24, gdesc[UR52].tnspA, R24 ;  /* 0x20e00000341879f0 */ /* 0x000fe40008701818 */
[----:B------:R0:W-:Y:S01]  /*21df0*/  STL [R1+0x238], R239 ;  /* 0x000238ef01007387 */ /* 0x0001e20000100800 */
[----:B------:R-:W-:Y:S01]  /*21e00*/  UIADD3.64 UR48, UR4, 0xb00, URZ ;  /* 0x00000b0004307897 */ /* 0x000fe2000fffe03f */
[-C--:B------:R-:W-:Y:S01]  /*21e10*/  IADD3 R245, P1, R245, R4.reuse, RZ ;  /* 0x00000004f5f57210 */ /* 0x080fe20007f3e0ff */
[--C-:B------:R-:W-:Y:S01]  /*21e20*/  IMAD.X R241, R241, 0x1, R3.reuse, P3 ;  /* 0x00000001f1f17824 */ /* 0x100fe200018e0603 */
[----:B0-----:R-:W2:Y:S04]  /*21e30*/  LDL.LU R239, [R1+0xdc4] ;  /* 0x000dc40001ef7983 */ /* 0x001ea80000300800 */
[----:B------:R-:W-:Y:S04]  /*21e40*/  STL [R1+0x210], R183 ;  /* 0x000210b701007387 */ /* 0x000fe80000100800 */
[----:B------:R0:W-:Y:S01]  /*21e50*/  STL [R1+0x230], R248 ;  /* 0x000230f801007387 */ /* 0x0001e20000100800 */
[----:B------:R-:W-:Y:S01]  /*21e60*/  IMAD.X R246, R246, 0x1, R3, P4 ;  /* 0x00000001f6f67824 */ /* 0x000fe200020e0603 */
[-C--:B----4-:R-:W-:Y:S01]  /*21e70*/  IADD3 R237, P4, R237, R4.reuse, RZ ;  /* 0x00000004eded7210 */ /* 0x090fe20007f9e0ff */
[----:B------:R-:W-:Y:S01]  /*21e80*/  UMOV UR50, UR22 ;  /* 0x0000001600327c82 */ /* 0x000fe20008000000 */
[----:B------:R-:W-:Y:S01]  /*21e90*/  UMOV UR51, UR23 ;  /* 0x0000001700337c82 */ /* 0x000fe20008000000 */
[----:B0-----:R-:W4:Y:S04]  /*21ea0*/  LDL.LU R248, [R1+0xdc0] ;  /* 0x000dc00001f87983 */ /* 0x001f280000300800 */
[----:B------:R-:W-:Y:S01]  /*21eb0*/  STL [R1+0x208], R240 ;  /* 0x000208f001007387 */ /* 0x000fe20000100800 */
[----:B------:R-:W-:Y:S01]  /*21ec0*/  HGMMA.64x64x16.F32.BF16 R24, gdesc[UR48].tnspA, R24 ;  /* 0x20e00000301879f0 */ /* 0x000fe20008701818 */
[----:B---3--:R-:W-:-:S02]  /*21ed0*/  IADD3 R250, P3, R250, R4, RZ ;  /* 0x00000004fafa7210 */ /* 0x008fc40007f7e0ff */
[----:B------:R-:W-:-:S05]  /*21ee0*/  IADD3 R233, P2, R233, R4, RZ ;  /* 0x00000004e9e97210 */ /* 0x000fca0007f5e0ff */
[----:B------:R0:W-:Y:S04]  /*21ef0*/  STL [R1+0x1f4], R233 ;  /* 0x0001f4e901007387 */ /* 0x0001e80000100800 */
[----:B------:R-:W-:Y:S04]  /*21f00*/  STL [R1+0x200], R245 ;  /* 0x000200f501007387 */ /* 0x000fe80000100800 */
[----:B0-----:R-:W3:Y:S04]  /*21f10*/  LDL.LU R233, [R1+0xdbc] ;  /* 0x000dbc0001e97983 */ /* 0x001ee80000300800 */
[----:B------:R-:W-:Y:S04]  /*21f20*/  STL [R1+0x228], R252 ;  /* 0x000228fc01007387 */ /* 0x000fe80000100800 */
[----:B------:R0:W-:Y:S04]  /*21f30*/  STL [R1+0x1ec], R250 ;  /* 0x0001ecfa01007387 */ /* 0x0001e80000100800 */
[----:B0-----:R-:W4:Y:S04]  /*21f40*/  LDL.LU R250, [R1+0xdb8] ;  /* 0x000db80001fa7983 */ /* 0x001f280000300800 */
[----:B------:R-:W-:Y:S04]  /*21f50*/  STL [R1+0x220], R241 ;  /* 0x000220f101007387 */ /* 0x000fe80000100800 */
[----:B------:R0:W-:Y:S04]  /*21f60*/  STL [R1+0x1e4], R237 ;  /* 0x0001e4ed01007387 */ /* 0x0001e80000100800 */
[----:B0-----:R-:W3:Y:S01]  /*21f70*/  LDL.LU R237, [R1+0xdb4] ;  /* 0x000db40001ed7983 */ /* 0x001ee20000300800 */
[----:B------:R-:W-:Y:S01]  /*21f80*/  UIADD3.64 UR52, UR4, 0xb80, URZ ;  /* 0x00000b8004347897 */ /* 0x000fe2000fffe03f */
[----:B------:R-:W-:Y:S01]  /*21f90*/  UMOV UR54, UR26 ;  /* 0x0000001a00367c82 */ /* 0x000fe20008000000 */
[----:B------:R-:W-:-:S07]  /*21fa0*/  UMOV UR55, UR27 ;  /* 0x0000001b00377c82 */ /* 0x000fce0008000000 */
        /* <DEDUP_REMOVED lines=8> */
[----:B------:R-:W-:Y:S01]  /*22030*/  UIADD3.64 UR48, UR4, 0xd00, URZ ;  /* 0x00000d0004307897 */ /* 0x000fe2000fffe03f */
[--C-:B------:R-:W-:Y:S01]  /*22040*/  IMAD.X R158, R158, 0x1, R3.reuse, P5 ;  /* 0x000000019e9e7824 */ /* 0x100fe200028e0603 */
[-C--:B------:R-:W-:Y:S01]  /*22050*/  IADD3 R235, P5, R235, R4.reuse, RZ ;  /* 0x00000004ebeb7210 */ /* 0x080fe20007fbe0ff */
[----:B------:R-:W-:Y:S01]  /*22060*/  HGMMA.64x64x16.F32.BF16 R24, gdesc[UR52].tnspA, R24 ;  /* 0x20e00000341879f0 */ /* 0x000fe20008701818 */
[----:B------:R-:W-:Y:S01]  /*22070*/  IMAD.X R159, R159, 0x1, R3, P6 ;  /* 0x000000019f9f7824 */ /* 0x000fe200030e0603 */
[----:B------:R-:W-:Y:S01]  /*22080*/  IADD3 R0, P6, R0, R4, RZ ;  /* 0x0000000400007210 */ /* 0x000fe20007fde0ff */
[----:B------:R-:W-:Y:S01]  /*22090*/  STL [R1+0x214], R246 ;  /* 0x000214f601007387 */ /* 0x000fe20000100800 */
[----:B------:R-:W-:Y:S01]  /*220a0*/  UMOV UR50, UR38 ;  /* 0x0000002600327c82 */ /* 0x000fe20008000000 */
[----:B------:R-:W-:-:S02]  /*220b0*/  UMOV UR51, UR39 ;  /* 0x0000002700337c82 */ /* 0x000fc40008000000 */
[----:B------:R0:W-:Y:S01]  /*220c0*/  STL [R1+0x1dc], R235 ;  /* 0x0001dceb01007387 */ /* 0x0001e20000100800 */
[--C-:B--2---:R-:W-:Y:S01]  /*220d0*/  IMAD.X R239, R239, 0x1, R3.reuse, P2 ;  /* 0x00000001efef7824 */ /* 0x104fe200010e0603 */
[-C--:B------:R-:W-:Y:S02]  /*220e0*/  IADD3 R11, P2, R11, R4.reuse, RZ ;  /* 0x000000040b0b7210 */ /* 0x080fe40007f5e0ff */
[----:B0-----:R-:W2:Y:S04]  /*220f0*/  LDL.LU R235, [R1+0xdb0] ;  /* 0x000db00001eb7983 */ /* 0x001ea80000300800 */
[----:B------:R-:W-:Y:S04]  /*22100*/  STL [R1+0x20c], R158 ;  /* 0x00020c9e01007387 */ /* 0x000fe80000100800 */
[----:B------:R0:W-:Y:S01]  /*22110*/  STL [R1+0x1d4], R0 ;  /* 0x0001d40001007387 */ /* 0x0001e20000100800 */
[----:B------:R-:W-:Y:S01]  /*22120*/  IMAD.X R243, R243, 0x1, R3, P3 ;  /* 0x00000001f3f37824 */ /* 0x000fe200018e0603 */
[----:B------:R-:W-:-:S02]  /*22130*/  IADD3 R13, P3, R13, R4, RZ ;  /* 0x000000040d0d7210 */ /* 0x000fc40007f7e0ff */
[----:B0-----:R-:W4:Y:S04]  /*22140*/  LDL.LU R0, [R1+0xdac] ;  /* 0x000dac0001007983 */ /* 0x001f280000300800 */
[----:B------:R-:W-:Y:S01]  /*22150*/  STL [R1+0x204], R159 ;  /* 0x0002049f01007387 */ /* 0x000fe20000100800 */
[--C-:B------:R-:W-:Y:S01]  /*22160*/  IMAD.X R247, R247, 0x1, R3.reuse, P4 ;  /* 0x00000001f7f77824 */ /* 0x100fe200020e0603 */
[----:B------:R-:W-:Y:S01]  /*22170*/  HGMMA.64x64x16.F32.BF16 R24, gdesc[UR48].tnspA, R24 ;  /* 0x20e00000301879f0 */ /* 0x000fe20008701818 */
[-C--:B------:R-:W-:Y:S01]  /*22180*/  IADD3 R226, P4, R226, R4.reuse, RZ ;  /* 0x00000004e2e27210 */ /* 0x080fe20007f9e0ff */
[--C-:B------:R-:W-:Y:S01]  /*22190*/  IMAD.X R223, R223, 0x1, R3.reuse, P5 ;  /* 0x00000001dfdf7824 */ /* 0x100fe200028e0603 */
[----:B------:R-:W-:Y:S01]  /*221a0*/  IADD3 R225, P5, R225, R4, RZ ;  /* 0x00000004e1e17210 */ /* 0x000fe20007fbe0ff */
[----:B------:R-:W-:-:S02]  /*221b0*/  IMAD.X R219, R219, 0x1, R3, P6 ;  /* 0x00000001dbdb7824 */ /* 0x000fc400030e0603 */
[----:B---3--:R-:W-:Y:S01]  /*221c0*/  IMAD.X R237, R237, 0x1, R3, P1 ;  /* 0x00000001eded7824 */ /* 0x008fe200008e0603 */
[----:B------:R-:W-:-:S04]  /*221d0*/  IADD3 R9, P1, R9, R4, RZ ;  /* 0x0000000409097210 */ /* 0x000fc80007f3e0ff */
[----:B------:R0:W-:Y:S04]  /*221e0*/  STL [R1+0x1fc], R237 ;  /* 0x0001fced01007387 */ /* 0x0001e80000100800 */
[----:B0-----:R-:W3:Y:S04]  /*221f0*/  LDL.LU R237, [R1+0xda8] ;  /* 0x000da80001ed7983 */ /* 0x001ee80000300800 */
[----:B------:R0:W-:Y:S04]  /*22200*/  STL [R1+0x1c8], R9 ;  /* 0x0001c80901007387 */ /* 0x0001e80000100800 */
[----:B0-----:R-:W2:Y:S04]  /*22210*/  LDL.LU R9, [R1+0xda4] ;  /* 0x000da40001097983 */ /* 0x001ea80000300800 */
        /* <DEDUP_REMOVED lines=27> */
[----:B------:R-:W-:Y:S02]  /*223d0*/  R2UR UR51, R92 ;  /* 0x000000005c3372ca */ /* 0x000fe400000e0000 */
[----:B------:R-:W-:-:S11]  /*223e0*/  R2UR UR50, R93 ;  /* 0x000000005d3272ca */ /* 0x000fd600000e0000 */
[----:B------:R-:W-:Y:S02]  /*223f0*/  UMOV UR55, UR51 ;  /* 0x0000003300377c82 */ /* 0x000fe40008000000 */
[----:B------:R-:W-:Y:S02]  /*22400*/  UMOV UR54, UR50 ;  /* 0x0000003200367c82 */ /* 0x000fe40008000000 */
[----:B------:R-:W-:Y:S01]  /*22410*/  HGMMA.64x64x16.F32.BF16 R24, gdesc[UR52].tnspA, R24 ;  /* 0x20e00000341879f0 */ /* 0x000fe20008701818 */
[----:B------:R-:W-:Y:S02]  /*22420*/  R2UR UR55, R96 ;  /* 0x00000000603772ca */ /* 0x000fe400000e0000 */
[----:B------:R-:W-:Y:S01]  /*22430*/  R2UR UR54, R97 ;  /* 0x00000000613672ca */ /* 0x000fe200000e0000 */
[----:B------:R-:W-:Y:S01]  /*22440*/  UIADD3.64 UR56, UR4, 0xf00, URZ ;  /* 0x00000f0004387897 */ /* 0x000fe2000fffe03f */
[----:B------:R-:W-:Y:S02]  /*22450*/  MOV R100, UR59 ;  /* 0x0000003b00647c02 */ /* 0x000fe40008000f00 */
[----:B------:R-:W-:-:S07]  /*22460*/  MOV R101, UR58 ;  /* 0x0000003a00657c02 */ /* 0x000fce0008000f00 */
[----:B------:R-:W-:Y:S02]  /*22470*/  UMOV UR59, UR55 ;  /* 0x00000037003b7c82 */ /* 0x000fe40008000000 */
[----:B------:R-:W-:Y:S01]  /*22480*/  UMOV UR58, UR54 ;  /* 0x00000036003a7c82 */ /* 0x000fe20008000000 */
[--C-:B------:R-:W-:Y:S02]  /*22490*/  IMAD.X R12, R12, 0x1, R3.reuse, P1 ;  /* 0x000000010c0c7824 */ /* 0x100fe400008e0603 */
[--C-:B------:R-:W-:Y:S01]  /*224a0*/  IMAD.X R10, R10, 0x1, R3.reuse, P2 ;  /* 0x000000010a0a7824 */ /* 0x100fe200010e0603 */
[-C--:B--2---:R-:W-:Y:S01]  /*224b0*/  IADD3 R9, P2, R9, R4.reuse, RZ ;  /* 0x0000000409097210 */ /* 0x084fe20007f5e0ff */
[--C-:B------:R-:W-:Y:S01]  /*224c0*/  IMAD.X R7, R7, 0x1, R3.reuse, P3 ;  /* 0x0000000107077824 */ /* 0x100fe200018e0603 */
[-C--:B----4-:R-:W-:Y:S01]  /*224d0*/  IADD3 R0, P3, R0, R4.reuse, RZ ;  /* 0x0000000400007210 */ /* 0x090fe20007f7e0ff */
[--C-:B------:R-:W-:Y:S01]  /*224e0*/  IMAD.X R251, R251, 0x1, R3.reuse, P4 ;  /* 0x00000001fbfb7824 */ /* 0x100fe200020e0603 */
[-C--:B------:R-:W-:Y:S01]  /*224f0*/  IADD3 R250, P4, R250, R4.reuse, RZ ;  /* 0x00000004fafa7210 */ /* 0x080fe20007f9e0ff */
[----:B------:R-:W-:Y:S01]  /*22500*/  IMAD.X R249, R249, 0x1, R3, P5 ;  /* 0x00000001f9f97824 */ /* 0x000fe200028e0603 */
[----:B------:R-:W-:-:S02]  /*22510*/  IADD3 R248, P5, R248, R4, RZ ;  /* 0x00000004f8f87210 */ /* 0x000fc40007fbe0ff */
[-C--:B---3--:R-:W-:Y:S01]  /*22520*/  IADD3 R11, P1, R11, R4.reuse, RZ ;  /* 0x000000040b0b7210 */ /* 0x088fe20007f3e0ff */
[----:B------:R-:W-:Y:S01]  /*22530*/  IMAD.X R239, R239, 0x1, R3, P2 ;  /* 0x00000001efef7824 */ /* 0x000fe200010e0603 */
[-C--:B------:R-:W-:Y:S01]  /*22540*/  IADD3 R238, P2, R238, R4.reuse, RZ ;  /* 0x00000004eeee7210 */ /* 0x080fe20007f5e0ff */
[----:B------:R-:W-:Y:S01]  /*22550*/  HGMMA.64x64x16.F32.BF16 R24, gdesc[UR56].tnspA, R24, gsb0 ;  /* 0x20e00000381879f0 */ /* 0x000fe20008001818 */
[----:B------:R-:W-:-:S05]  /*22560*/  IADD3 R13, P6, R13, R4, RZ ;  /* 0x000000040d0d7210 */ /* 0x000fca0007fde0ff */
[----:B------:R0:W-:Y:S04]  /*22570*/  STL [R1+0x19c], R13 ;  /* 0x00019c0d01007387 */ /* 0x0001e80000100800 */
[----:B0-----:R0:W5:Y:S04]  /*22580*/  LDL.LU R13, [R1+0xd7c] ;  /* 0x000d7c00010d7983 */ /* 0x0011680000300800 */
[----:B------:R1:W-:Y:S04]  /*22590*/  STL [R1+0x1c4], R12 ;  /* 0x0001c40c01007387 */ /* 0x0003e80000100800 */
[----:B-1----:R0:W5:Y:S04]  /*225a0*/  LDL.LU R12, [R1+0xd78] ;  /* 0x000d7800010c7983 */ /* 0x0021680000300800 */
[----:B------:R1:W-:Y:S01]  /*225b0*/  STL [R1+0x190], R11 ;  /* 0x0001900b01007387 */ /* 0x0003e20000100800 */
[----:B------:R-:W-:-:S03]  /*225c0*/  IMAD.X R247, R247, 0x1, R3, P6 ;  /* 0x00000001f7f77824 */ /* 0x000fc600030e0603 */
[----:B-1----:R0:W5:Y:S04]  /*225d0*/  LDL.LU R11, [R1+0xd74] ;  /* 0x000d7400010b7983 */ /* 0x0021680000300800 */
[----:B------:R1:W-:Y:S01]  /*225e0*/  STL [R1+0x1bc], R10 ;  /* 0x0001bc0a01007387 */ /* 0x0003e20000100800 */
[-C--:B------:R-:W-:Y:S01]  /*225f0*/  IADD3 R244, P6, R244, R4.reuse, RZ ;  /* 0x00000004f4f47210 */ /* 0x080fe20007fde0ff */
[----:B------:R-:W-:Y:S02]  /*22600*/  IMAD.X R243, R243, 0x1, R3, P1 ;  /* 0x00000001f3f37824 */ /* 0x000fe400008e0603 */
[----:B-1----:R0:W5:Y:S04]  /*22610*/  LDL.LU R10, [R1+0xd70] ;  /* 0x000d7000010a7983 */ /* 0x0021680000300800 */
[----:B------:R1:W-:Y:S01]  /*22620*/  STL [R1+0x188], R9 ;  /* 0x0001880901007387 */ /* 0x0003e20000100800 */
[----:B------:R-:W-:-:S03]  /*22630*/  IADD3 R242, P1, R242, R4, RZ ;  /* 0x00000004f2f27210 */ /* 0x000fc60007f3e0ff */
        /* <DEDUP_REMOVED lines=8> */
[----:B------:R0:W-:Y:S04]  /*226c0*/  STL [R1+0x1ac], R251 ;  /* 0x0001acfb01007387 */ /* 0x0001e80000100800 */
[----:B------:R0:W-:Y:S04]  /*226d0*/  STL [R1+0x178], R250 ;  /* 0x000178fa01007387 */ /* 0x0001e80000100800 */
[----:B------:R0:W-:Y:S04]  /*226e0*/  STL [R1+0x1a0], R249 ;  /* 0x0001a0f901007387 */ /* 0x0001e80000100800 */
[----:B------:R0:W-:Y:S04]  /*226f0*/  STL [R1+0x170], R248 ;  /* 0x000170f801007387 */ /* 0x0001e80000100800 */
[----:B------:R0:W-:Y:S01]  /*22700*/  STL [R1+0x198], R247 ;  /* 0x000198f701007387 */ /* 0x0001e20000100800 */
[----:B------:R-:W-:-:S03]  /*22710*/  IADD3 R234, P4, R234, R4, RZ ;  /* 0x00000004eaea7210 */ /* 0x000fc60007f9e0ff */
[----:B------:R0:W-:Y:S01]  /*22720*/  STL [R1+0x164], R244 ;  /* 0x000164f401007387 */ /* 0x0001e20000100800 */
[----:B------:R-:W-:-:S03]  /*22730*/  IMAD.X R233, R233, 0x1, R3, P5 ;  /* 0x00000001e9e97824 */ /* 0x000fc600028e0603 */
        /* <DEDUP_REMOVED lines=21> */
[----:B------:R-:W-:-:S03]  /*22890*/  IMAD.X R221, R221, 0x1, R3, P5 ;  /* 0x00000001dddd7824 */ /* 0x000fc600028e0603 */
[----:B------:R0:W-:Y:S01]  /*228a0*/  STL [R1+0x128], R230 ;  /* 0x000128e601007387 */ /* 0x0001e20000100800 */
[----:B------:R-:W-:-:S03]  /*228b0*/  IMAD.X R220, R220, 0x1, R3, P6 ;  /* 0x00000001dcdc7824 */ /* 0x000fc600030e0603 */
[----:B------:R0:W-:Y:S01]  /*228c0*/  STL [R1+0x158], R229 ;  /* 0x000158e501007387 */ /* 0x0001e20000100800 */
[----:B------:R-:W-:-:S03]  /*228d0*/  IADD3.X R218, R218, R3, RZ, P1, !PT ;  /* 0x00000003dada7210 */ /* 0x000fc60000ffe4ff */
[----:B------:R0:W-:Y:S01]  /*228e0*/  STL [R1+0x11c], R228 ;  /* 0x00011ce401007387 */ /* 0x0001e20000100800 */
[----:B------:R-:W-:-:S03]  /*228f0*/  IMAD.X R219, R219, 0x1, R3, P3 ;  /* 0x00000001dbdb7824 */ /* 0x000fc600018e0603 */
[----:B------:R0:W-:Y:S01]  /*22900*/  STL [R1+0x148], R227 ;  /* 0x000148e301007387 */ /* 0x0001e20000100800 */
[----:B------:R-:W-:-:S03]  /*22910*/  IMAD.X R223, R223, 0x1, R3, P2 ;  /* 0x00000001dfdf7824 */ /* 0x000fc600010e0603 */
[----:B------:R0:W-:Y:S04]  /*22920*/  STL [R1+0x114], R226 ;  /* 0x000114e201007387 */ /* 0x0001e80000100800 */
[----:B------:R0:W-:Y:S04]  /*22930*/  STL [R1+0x140], R224 ;  /* 0x000140e001007387 */ /* 0x0001e80000100800 */
[----:B------:R0:W-:Y:S04]  /*22940*/  STL [R1+0x108], R225 ;  /* 0x000108e101007387 */ /* 0x0001e80000100800 */
[----:B------:R0:W-:Y:S04]  /*22950*/  STL [R1+0x138], R222 ;  /* 0x000138de01007387 */ /* 0x0001e80000100800 */
[----:B------:R0:W-:Y:S04]  /*22960*/  STL [R1+0x130], R221 ;  /* 0x000130dd01007387 */ /* 0x0001e80000100800 */
[----:B------:R0:W-:Y:S04]  /*22970*/  STL [R1+0x124], R220 ;  /* 0x000124dc01007387 */ /* 0x0001e80000100800 */
[----:B------:R0:W-:Y:S04]  /*22980*/  STL [R1+0x118], R218 ;  /* 0x000118da01007387 */ /* 0x0001e80000100800 */
[----:B------:R0:W-:Y:S04]  /*22990*/  STL [R1+0x104], R219 ;  /* 0x000104db01007387 */ /* 0x0001e80000100800 */
[----:B------:R0:W-:Y:S01]  /*229a0*/  STL [R1+0x10c], R223 ;  /* 0x00010cdf01007387 */ /* 0x0001e20000100800 */
[----:B------:R-:W-:Y:S01]  /*229b0*/  R2UR UR9, R90 ;  /* 0x000000005a0972ca */ /* 0x000fe200000e0000 */
[----:B------:R-:W-:-:S02]  /*229c0*/  WARPGROUP.DEPBAR.LE gsb0, 0x0 ;  /* 0x00008000000079c5 */ /* 0x000fc40000010000 */
[----:B------:R-:W-:Y:S02]  /*229d0*/  R2UR UR8, R91 ;  /* 0x000000005b0872ca */ /* 0x000fe400000e0000 */
[----:B------:R-:W-:Y:S02]  /*229e0*/  R2UR UR49, R94 ;  /* 0x000000005e3172ca */ /* 0x000fe400000e0000 */
[----:B------:R-:W-:Y:S02]  /*229f0*/  R2UR UR48, R95 ;  /* 0x000000005f3072ca */ /* 0x000fe400000e0000 */
[----:B------:R-:W-:Y:S02]  /*22a00*/  R2UR UR53, R98 ;  /* 0x00000000623572ca */ /* 0x000fe400000e0000 */
[----:B------:R-:W-:Y:S02]  /*22a10*/  R2UR UR52, R99 ;  /* 0x00000000633472ca */ /* 0x000fe400000e0000 */
[----:B------:R-:W-:-:S02]  /*22a20*/  R2UR UR59, R100 ;  /* 0x00000000643b72ca */ /* 0x000fc400000e0000 */
[----:B------:R-:W-:Y:S01]  /*22a30*/  R2UR UR58, R101 ;  /* 0x00000000653a72ca */ /* 0x000fe200000e0000 */
[----:B0-----:R-:W-:-:S14]  /*22a40*/  @P0 BRA `(.L_x_1) ;  /* 0xfffffe9c00800947 */ /* 0x001fdc000383ffff */
[----:B------:R-:W-:Y:S02]  /*22a50*/  F2FP.BF16.F32.PACK_AB R55, R55, R54 ;  /* 0x000000363737723e */ /* 0x000fe400000010ff */
[----:B------:R-:W-:Y:S02]  /*22a60*/  F2FP.BF16.F32.PACK_AB R51, R51, R50 ;  /* 0x000000323333723e */ /* 0x000fe400000010ff */
[----:B------:R-:W-:Y:S02]  /*22a70*/  F2FP.BF16.F32.PACK_AB R47, R47, R46 ;  /* 0x0000002e2f2f723e */ /* 0x000fe400000010ff */
[----:B------:R-:W-:Y:S02]  /*22a80*/  F2FP.BF16.F32.PACK_AB R43, R43, R42 ;  /* 0x0000002a2b2b723e */ /* 0x000fe400000010ff */
[----:B------:R-:W-:Y:S02]  /*22a90*/  F2FP.BF16.F32.PACK_AB R39, R39, R38 ;  /* 0x000000262727723e */ /* 0x000fe400000010ff */
[----:B------:R-:W-:-:S02]  /*22aa0*/  F2FP.BF16.F32.PACK_AB R35, R35, R34 ;  /* 0x000000222323723e */ /* 0x000fc400000010ff */
        /* <DEDUP_REMOVED lines=24> */
[----:B-----5:R-:W-:Y:S02]  /*22c30*/  F2FP.BF16.F32.PACK_AB R13, R59, R58 ;  /* 0x0000003a3b0d723e */ /* 0x020fe400000010ff */
[----:B------:R-:W-:-:S07]  /*22c40*/  F2FP.BF16.F32.PACK_AB R12, R57, R56 ;  /* 0x00000038390c723e */ /* 0x000fce00000010ff */
.L_x_0:
[----:B------:R-:W0:Y:S01]  /*22c50*/  S2R R6, SR_TID.X ;  /* 0x0000000000067919 */ /* 0x000e220000002100 */
[----:B------:R-:W1:Y:S01]  /*22c60*/  LDC.64 R2, c[0x0][0x228] ;  /* 0x00008a00ff027b82 */ /* 0x000e620000000a00 */
[----:B------:R-:W2:Y:S01]  /*22c70*/  S2R R11, SR_CgaCtaId ;  /* 0x00000000000b7919 */ /* 0x000ea20000008800 */
[----:B------:R-:W1:Y:S01]  /*22c80*/  LDL.LU R8, [R1+0xd5c] ;  /* 0x000d5c0001087983 */ /* 0x000e620000300800 */
[----:B------:R-:W-:-:S05]  /*22c90*/  MOV R10, 0x400 ;  /* 0x00000400000a7802 */ /* 0x000fca0000000f00 */
[----:B------:R-:W3:Y:S01]  /*22ca0*/  LDC R24, c[0x0][0x244] ;  /* 0x00009100ff187b82 */ /* 0x000ee20000000800 */
[----:B------:R-:W4:Y:S07]  /*22cb0*/  S2R R9, SR_TID.X ;  /* 0x0000000000097919 */ /* 0x000f2e0000002100 */
[----:B------:R-:W5:Y:S01]  /*22cc0*/  LDC R25, c[0x0][0x248] ;  /* 0x00009200ff197b82 */ /* 0x000f620000000800 */
[C---:B0-----:R-:W-:Y:S02]  /*22cd0*/  IMAD.SHL.U32 R5, R6.reuse, 0x40, RZ ;  /* 0x0000004006057824 */ /* 0x041fe400078e00ff */
[----:B------:R-:W-:Y:S01]  /*22ce0*/  IMAD.SHL.U32 R4, R6, 0x10, RZ ;  /* 0x0000001006047824 */ /* 0x000fe200078e00ff */
[----:B--2---:R-:W-:-:S02]  /*22cf0*/  LEA R10, R11, R10, 0x18 ;  /* 0x0000000a0b0a7211 */ /* 0x004fc400078ec0ff */
[----:B------:R-:W-:Y:S01]  /*22d00*/  LOP3.LUT R7, R5, 0x400, RZ, 0xc0, !PT ;  /* 0x0000040005077812 */ /* 0x000fe200078ec0ff */
[----:B------:R-:W-:Y:S01]  /*22d10*/  IMAD.SHL.U32 R5, R6, 0x8, RZ ;  /* 0x0000000806057824 */ /* 0x000fe200078e00ff */
[----:B------:R-:W-:Y:S01]  /*22d20*/  LOP3.LUT R4, R4, 0xf0, RZ, 0xc0, !PT ;  /* 0x000000f004047812 */ /* 0x000fe200078ec0ff */
[----:B------:R-:W-:-:S03]  /*22d30*/  VIADD R6, R0, 0x3 ;  /* 0x0000000300067836 */ /* 0x000fc60000000000 */
[----:B------:R-:W-:Y:S02]  /*22d40*/  IADD3 R4, R7, R10, R4 ;  /* 0x0000000a07047210 */ /* 0x000fe40007ffe004 */
[----:B------:R-:W-:Y:S02]  /*22d50*/  LOP3.LUT R5, R5, 0x300, RZ, 0xc0, !PT ;  /* 0x0000030005057812 */ /* 0x000fe400078ec0ff */
[----:B----4-:R-:W-:-:S03]  /*22d60*/  LOP3.LUT R9, R9, 0x7f, RZ, 0xc0, !PT ;  /* 0x0000007f09097812 */ /* 0x010fc600078ec0ff */
[----:B------:R-:W-:Y:S01]  /*22d70*/  IMAD.IADD R60, R5, 0x1, R4 ;  /* 0x00000001053c7824 */ /* 0x000fe200078e0204 */
[----:B------:R-:W-:Y:S01]  /*22d80*/  BAR.SYNC.DEFER_BLOCKING 0x0 ;  /* 0x0000000000007b1d */ /* 0x000fe20000010000 */
[----:B------:R-:W-:Y:S02]  /*22d90*/  IMAD R26, R9, 0x10, R10 ;  /* 0x00000010091a7824 */ /* 0x000fe400078e020a */
[----:B-----5:R-:W-:-:S05]  /*22da0*/  IMAD R9, R0, R25, RZ ;  /* 0x0000001900097224 */ /* 0x020fca00078e02ff */
[----:B------:R-:W0:Y:S01]  /*22db0*/  LDC.64 R4, c[0x0][0x220] ;  /* 0x00008800ff047b82 */ /* 0x000e220000000a00 */
[----:B------:R-:W-:Y:S01]  /*22dc0*/  IMAD.IADD R27, R9, 0x1, R25 ;  /* 0x00000001091b7824 */ /* 0x000fe200078e0219 */
[----:B------:R-:W-:Y:S06]  /*22dd0*/  STSM.16.M88.4 [R60], R12 ;  /* 0x0000000c3c007844 */ /* 0x000fec0000000200 */
[----:B------:R-:W-:Y:S06]  /*22de0*/  BAR.SYNC.DEFER_BLOCKING 0x0 ;  /* 0x0000000000007b1d */ /* 0x000fec0000010000 */
[----:B------:R-:W2:Y:S02]  /*22df0*/  LDS.128 R64, [R26] ;  /* 0x000000001a407984 */ /* 0x000ea40000000c00 */
[----:B------:R-:W-:Y:S06]  /*22e00*/  BAR.SYNC.DEFER_BLOCKING 0x0 ;  /* 0x0000000000007b1d */ /* 0x000fec0000010000 */
[----:B------:R-:W-:Y:S02]  /*22e10*/  STSM.16.M88.4 [R60], R28 ;  /* 0x0000001c3c007844 */ /* 0x000fe40000000200 */
[----:B------:R-:W-:Y:S06]  /*22e20*/  BAR.SYNC.DEFER_BLOCKING 0x0 ;  /* 0x0000000000007b1d */ /* 0x000fec0000010000 */
[----:B------:R-:W4:Y:S02]  /*22e30*/  LDS.128 R56, [R26] ;  /* 0x000000001a387984 */ /* 0x000f240000000c00 */
[----:B------:R-:W-:Y:S06]  /*22e40*/  BAR.SYNC.DEFER_BLOCKING 0x0 ;  /* 0x0000000000007b1d */ /* 0x000fec0000010000 */
[----:B------:R5:W-:Y:S02]  /*22e50*/  STSM.16.M88.4 [R60], R32 ;  /* 0x000000203c007844 */ /* 0x000be40000000200 */
[----:B------:R-:W-:Y:S01]  /*22e60*/  BAR.SYNC.DEFER_BLOCKING 0x0 ;  /* 0x0000000000007b1d */ /* 0x000fe20000010000 */
[----:B-----5:R-:W-:-:S02]  /*22e70*/  VIADD R32, R0, 0x5 ;  /* 0x0000000500207836 */ /* 0x020fc40000000000 */
[----:B------:R-:W-:Y:S02]  /*22e80*/  IMAD.IADD R33, R27, 0x1, R25 ;  /* 0x000000011b217824 */ /* 0x000fe400078e0219 */
[C---:B------:R-:W-:Y:S01]  /*22e90*/  VIADD R34, R0.reuse, 0x6 ;  /* 0x0000000600227836 */ /* 0x040fe20000000000 */
[----:B------:R-:W5:Y:S02]  /*22ea0*/  LDS.128 R20, [R26] ;  /* 0x000000001a147984 */ /* 0x000f640000000c00 */
[----:B------:R-:W-:Y:S06]  /*22eb0*/  BAR.SYNC.DEFER_BLOCKING 0x0 ;  /* 0x0000000000007b1d */ /* 0x000fec0000010000 */
[----:B------:R3:W-:Y:S02]  /*22ec0*/  STSM.16.M88.4 [R60], R36 ;  /* 0x000000243c007844 */ /* 0x0007e40000000200 */
[----:B------:R-:W-:Y:S01]  /*22ed0*/  BAR.SYNC.DEFER_BLOCKING 0x0 ;  /* 0x0000000000007b1d */ /* 0x000fe20000010000 */
[----:B---3--:R-:W-:-:S05]  /*22ee0*/  VIADD R36, R0, 0xa ;  /* 0x0000000a00247836 */ /* 0x008fca0000000000 */
[----:B------:R-:W3:Y:S02]  /*22ef0*/  LDS.128 R16, [R26] ;  /* 0x000000001a107984 */ /* 0x000ee40000000c00 */
[----:B------:R-:W-:Y:S06]  /*22f00*/  BAR.SYNC.DEFER_BLOCKING 0x0 ;  /* 0x0000000000007b1d */ /* 0x000fec0000010000 */
[----:B------:R-:W-:Y:S02]  /*22f10*/  STSM.16.M88.4 [R60], R40 ;  /* 0x000000283c007844 */ /* 0x000fe40000000200 */
[----:B------:R-:W-:Y:S01]  /*22f20*/  BAR.SYNC.DEFER_BLOCKING 0x0 ;  /* 0x0000000000007b1d */ /* 0x000fe20000010000 */
[----:B-1----:R-:W-:Y:S01]  /*22f30*/  ISETP.GE.AND P0, PT, R8, R2, PT ;  /* 0x000000020800720c */ /* 0x002fe20003f06270 */
[----:B------:R-:W-:-:S02]  /*22f40*/  VIADD R2, R0, 0x1 ;  /* 0x0000000100027836 */ /* 0x000fc40000000000 */
[----:B------:R-:W-:Y:S01]  /*22f50*/  IMAD R24, R8, R24, RZ ;  /* 0x0000001808187224 */ /* 0x000fe200078e02ff */
[-C--:B------:R-:W-:Y:S01]  /*22f60*/  ISETP.LT.AND P5, PT, R6, R3.reuse, !P0 ;  /* 0x000000030600720c */ /* 0x080fe200047a1270 */
[----:B------:R-:W-:Y:S01]  /*22f70*/  VIADD R8, R0, 0x4 ;  /* 0x0000000400087836 */ /* 0x000fe20000000000 */
[----:B------:R-:W-:Y:S01]  /*22f80*/  ISETP.LT.AND P2, PT, R2, R3, !P0 ;  /* 0x000000030200720c */ /* 0x000fe20004741270 */
[----:B------:R-:W-:-:S03]  /*22f90*/  VIADD R2, R0, 0x2 ;  /* 0x0000000200027836 */ /* 0x000fc60000000000 */
[-C--:B------:R-:W-:Y:S02]  /*22fa0*/  ISETP.LT.AND P4, PT, R8, R3.reuse, !P0 ;  /* 0x000000030800720c */ /* 0x080fe40004781270 */
[----:B------:R-:W-:Y:S02]  /*22fb0*/  ISETP.LT.AND P1, PT, R2, R3, !P0 ;  /* 0x000000030200720c */ /* 0x000fe40004721270 */
[----:B0-----:R-:W-:-:S04]  /*22fc0*/  LEA R2, P3, R24, R4, 0x1 ;  /* 0x0000000418027211 */ /* 0x001fc800078608ff */
[----:B------:R-:W-:Y:S01]  /*22fd0*/  LEA.HI.X.SX32 R24, R24, R5, 0x1, P3 ;  /* 0x0000000518187211 */ /* 0x000fe200018f0eff */
[----:B------:R-:W0:Y:S01]  /*22fe0*/  LDS.128 R12, [R26] ;  /* 0x000000001a0c7984 */ /* 0x000e220000000c00 */
[----:B------:R-:W-:Y:S01]  /*22ff0*/  BAR.SYNC.DEFER_BLOCKING 0x0 ;  /* 0x0000000000007b1d */ /* 0x000fe20000010000 */
[C---:B------:R-:W-:Y:S02]  /*23000*/  LEA R28, P6, R9.reuse, R2, 0x1 ;  /* 0x00000002091c7211 */ /* 0x040fe400078c08ff */
[----:B------:R-:W-:Y:S02]  /*23010*/  ISETP.LT.AND P3, PT, R0, R3, !P0 ;  /* 0x000000030000720c */ /* 0x000fe40004761270 */
[----:B------:R-:W-:Y:S02]  /*23020*/  LEA.HI.X.SX32 R29, R9, R24, 0x1, P6 ;  /* 0x00000018091d7211 */ /* 0x000fe400030f0eff */
[----:B------:R-:W-:-:S04]  /*23030*/  LEA R30, P6, R27, R2, 0x1 ;  /* 0x000000021b1e7211 */ /* 0x000fc800078c08ff */
[----:B------:R-:W-:Y:S01]  /*23040*/  LEA.HI.X.SX32 R31, R27, R24, 0x1, P6 ;  /* 0x000000181b1f7211 */ /* 0x000fe200030f0eff */
[----:B------:R-:W-:-:S04]  /*23050*/  IMAD.IADD R27, R33, 0x1, R25 ;  /* 0x00000001211b7824 */ /* 0x000fc800078e0219 */
[----:B------:R-:W-:Y:S01]  /*23060*/  IMAD.IADD R35, R27, 0x1, R25 ;  /* 0x000000011b237824 */ /* 0x000fe200078e0219 */
[----:B------:R-:W-:Y:S01]  /*23070*/  STSM.16.M88.4 [R60], R44 ;  /* 0x0000002c3c007844 */ /* 0x000fe20000000200 */
[----:B------:R-:W-:Y:S06]  /*23080*/  BAR.SYNC.DEFER_BLOCKING 0x0 ;  /* 0x0000000000007b1d */ /* 0x000fec0000010000 */
[----:B------:R-:W1:Y:S02]  /*23090*/  LDS.128 R4, [R26] ;  /* 0x000000001a047984 */ /* 0x000e640000000c00 */
[----:B------:R-:W-:Y:S06]  /*230a0*/  BAR.SYNC.DEFER_BLOCKING 0x0 ;  /* 0x0000000000007b1d */ /* 0x000fec0000010000 */
[----:B------:R-:W-:Y:S02]  /*230b0*/  STSM.16.M88.4 [R60], R48 ;  /* 0x000000303c007844 */ /* 0x000fe40000000200 */
[----:B------:R-:W-:Y:S06]  /*230c0*/  BAR.SYNC.DEFER_BLOCKING 0x0 ;  /* 0x0000000000007b1d */ /* 0x000fec0000010000 */
[----:B------:R-:W1:Y:S02]  /*230d0*/  LDS.128 R8, [R26] ;  /* 0x000000001a087984 */ /* 0x000e640000000c00 */
[----:B------:R-:W-:Y:S06]  /*230e0*/  BAR.SYNC.DEFER_BLOCKING 0x0 ;  /* 0x0000000000007b1d */ /* 0x000fec0000010000 */
[----:B------:R-:W-:Y:S02]  /*230f0*/  STSM.16.M88.4 [R60], R52 ;  /* 0x000000343c007844 */ /* 0x000fe40000000200 */
[----:B------:R-:W-:Y:S06]  /*23100*/  BAR.SYNC.DEFER_BLOCKING 0x0 ;  /* 0x0000000000007b1d */ /* 0x000fec0000010000 */
[----:B--2---:R2:W-:Y:S01]  /*23110*/  @P3 STG.E.U16 desc[UR60][R28.64], R64 ;  /* 0x000000401c003986 */ /* 0x0045e2000c10153c */
[----:B------:R-:W-:-:S02]  /*23120*/  ISETP.LT.AND P3, PT, R32, R3, !P0 ;  /* 0x000000032000720c */ /* 0x000fc40004761270 */
[----:B------:R-:W-:-:S04]  /*23130*/  LEA R32, P6, R33, R2, 0x1 ;  /* 0x0000000221207211 */ /* 0x000fc800078c08ff */
[----:B------:R-:W-:Y:S02]  /*23140*/  LEA.HI.X.SX32 R33, R33, R24, 0x1, P6 ;  /* 0x0000001821217211 */ /* 0x000fe400030f0eff */
[----:B--2---:R-:W-:Y:S02]  /*23150*/  PRMT R29, R64, 0x7632, R29 ;  /* 0x00007632401d7816 */ /* 0x004fe4000000001d */
[----:B------:R-:W-:-:S03]  /*23160*/  LEA R28, P6, R27, R2, 0x1 ;  /* 0x000000021b1c7211 */ /* 0x000fc600078c08ff */
[----:B------:R2:W-:Y:S01]  /*23170*/  @P2 STG.E.U16 desc[UR60][R30.64], R29 ;  /* 0x0000001d1e002986 */ /* 0x0005e2000c10153c */
[-C--:B------:R-:W-:Y:S01]  /*23180*/  ISETP.LT.AND P2, PT, R34, R3.reuse, !P0 ;  /* 0x000000032200720c */ /* 0x080fe20004741270 */
[----:B------:R-:W-:Y:S02]  /*23190*/  VIADD R34, R0, 0x7 ;  /* 0x0000000700227836 */ /* 0x000fe40000000000 */
[----:B------:R4:W-:Y:S03]  /*231a0*/  @P1 STG.E.U16 desc[UR60][R32.64], R65 ;  /* 0x0000004120001986 */ /* 0x0009e6000c10153c */
[----:B------:R-:W-:Y:S02]  /*231b0*/  ISETP.LT.AND P1, PT, R34, R3, !P0 ;  /* 0x000000032200720c */ /* 0x000fe40004721270 */
[----:B--2---:R-:W-:Y:S01]  /*231c0*/  LEA.HI.X.SX32 R29, R27, R24, 0x1, P6 ;  /* 0x000000181b1d7211 */ /* 0x004fe200030f0eff */
[C---:B------:R-:W-:Y:S01]  /*231d0*/  VIADD R30, R0.reuse, 0x8 ;  /* 0x00000008001e7836 */ /* 0x040fe20000000000 */
[----:B------:R-:W-:Y:S01]  /*231e0*/  PRMT R31, R65, 0x7632, R31 ;  /* 0x00007632411f7816 */ /* 0x000fe2000000001f */
[C---:B------:R-:W-:Y:S01]  /*231f0*/  IMAD.IADD R27, R35.reuse, 0x1, R25 ;  /* 0x00000001231b7824 */ /* 0x040fe200078e0219 */
[----:B------:R-:W-:Y:S01]  /*23200*/  LEA R34, P6, R35, R2, 0x1 ;  /* 0x0000000223227211 */ /* 0x000fe200078c08ff */
[----:B----4-:R-:W-:-:S02]  /*23210*/  VIADD R32, R0, 0x9 ;  /* 0x0000000900207836 */ /* 0x010fc40000000000 */
[----:B------:R2:W-:Y:S01]  /*23220*/  @P5 STG.E.U16 desc[UR60][R28.64], R31 ;  /* 0x0000001f1c005986 */ /* 0x0005e2000c10153c */
[----:B------:R-:W-:Y:S01]  /*23230*/  LEA.HI.X.SX32 R35, R35, R24, 0x1, P6 ;  /* 0x0000001823237211 */ /* 0x000fe200030f0eff */
[C-C-:B------:R-:W-:Y:S01]  /*23240*/  IMAD.IADD R33, R27.reuse, 0x1, R25.reuse ;  /* 0x000000011b217824 */ /* 0x140fe200078e0219 */
[-C--:B------:R-:W-:Y:S02]  /*23250*/  ISETP.LT.AND P5, PT, R30, R3.reuse, !P0 ;  /* 0x000000031e00720c */ /* 0x080fe400047a1270 */
[C---:B------:R-:W-:Y:S01]  /*23260*/  LEA R30, P6, R27.reuse, R2, 0x1 ;  /* 0x000000021b1e7211 */ /* 0x040fe200078c08ff */
[----:B------:R4:W-:Y:S01]  /*23270*/  @P4 STG.E.U16 desc[UR60][R34.64], R66 ;  /* 0x0000004222004986 */ /* 0x0009e2000c10153c */
[----:B------:R-:W-:Y:S02]  /*23280*/  ISETP.LT.AND P4, PT, R32, R3, !P0 ;  /* 0x000000032000720c */ /* 0x000fe40004781270 */
[----:B--2---:R-:W-:Y:S01]  /*23290*/  LEA.HI.X.SX32 R31, R27, R24, 0x1, P6 ;  /* 0x000000181b1f7211 */ /* 0x004fe200030f0eff */
[C---:B------:R-:W-:Y:S01]  /*232a0*/  IMAD.IADD R27, R33.reuse, 0x1, R25 ;  /* 0x00000001211b7824 */ /* 0x040fe200078e0219 */
[----:B------:R-:W-:-:S02]  /*232b0*/  LEA R32, P6, R33, R2, 0x1 ;  /* 0x0000000221207211 */ /* 0x000fc400078c08ff */
[----:B------:R-:W-:Y:S02]  /*232c0*/  PRMT R29, R66, 0x7632, R29 ;  /* 0x00007632421d7816 */ /* 0x000fe4000000001d */
[----:B------:R-:W-:Y:S01]  /*232d0*/  LEA.HI.X.SX32 R33, R33, R24, 0x1, P6 ;  /* 0x0000001821217211 */ /* 0x000fe200030f0eff */
[----:B----4-:R-:W-:Y:S01]  /*232e0*/  VIADD R34, R0, 0xb ;  /* 0x0000000b00227836 */ /* 0x010fe20000000000 */
[C---:B------:R-:W-:Y:S01]  /*232f0*/  LEA R28, P6, R27.reuse, R2, 0x1 ;  /* 0x000000021b1c7211 */ /* 0x040fe200078c08ff */
[----:B------:R-:W-:Y:S01]  /*23300*/  IMAD.IADD R35, R27, 0x1, R25 ;  /* 0x000000011b237824 */ /* 0x000fe200078e0219 */
[----:B------:R2:W-:Y:S01]  /*23310*/  @P3 STG.E.U16 desc[UR60][R30.64], R29 ;  /* 0x0000001d1e003986 */ /* 0x0005e2000c10153c */
[-C--:B------:R-:W-:Y:S01]  /*23320*/  ISETP.LT.AND P3, PT, R36, R3.reuse, !P0 ;  /* 0x000000032400720c */ /* 0x080fe20004761270 */
[----:B------:R-:W-:Y:S02]  /*23330*/  VIADD R36, R0, 0xe ;  /* 0x0000000e00247836 */ /* 0x000fe40000000000 */
[----:B------:R4:W-:Y:S01]  /*23340*/  @P2 STG.E.U16 desc[UR60][R32.64], R67 ;  /* 0x0000004320002986 */ /* 0x0009e2000c10153c */
[----:B------:R-:W-:-:S02]  /*23350*/  ISETP.LT.AND P2, PT, R34, R3, !P0 ;  /* 0x000000032200720c */ /* 0x000fc40004741270 */
[----:B--2---:R-:W-:Y:S01]  /*23360*/  LEA.HI.X.SX32 R29, R27, R24, 0x1, P6 ;  /* 0x000000181b1d7211 */ /* 0x004fe200030f0eff */
[C---:B------:R-:W-:Y:S01]  /*23370*/  VIADD R30, R0.reuse, 0xc ;  /* 0x0000000c001e7836 */ /* 0x040fe20000000000 */
[----:B------:R-:W-:Y:S01]  /*23380*/  PRMT R31, R67, 0x7632, R31 ;  /* 0x00007632431f7816 */ /* 0x000fe2000000001f */
[C-C-:B------:R-:W-:Y:S01]  /*23390*/  IMAD.IADD R27, R35.reuse, 0x1, R25.reuse ;  /* 0x00000001231b7824 */ /* 0x140fe200078e0219 */
[C---:B------:R-:W-:Y:S01]  /*233a0*/  LEA R34, P6, R35.reuse, R2, 0x1 ;  /* 0x0000000223227211 */ /* 0x040fe200078c08ff */
[----:B----4-:R-:W-:Y:S02]  /*233b0*/  VIADD R32, R0, 0xd ;  /* 0x0000000d00207836 */ /* 0x010fe40000000000 */
[----:B------:R2:W-:Y:S01]  /*233c0*/  @P1 STG.E.U16 desc[UR60][R28.64], R31 ;  /* 0x0000001f1c001986 */ /* 0x0005e2000c10153c */
[----:B------:R-:W-:Y:S01]  /*233d0*/  LEA.HI.X.SX32 R35, R35, R24, 0x1, P6 ;  /* 0x0000001823237211 */ /* 0x000fe200030f0eff */
[----:B------:R-:W-:Y:S01]  /*233e0*/  IMAD.IADD R33, R27, 0x1, R25 ;  /* 0x000000011b217824 */ /* 0x000fe200078e0219 */
[----:B------:R-:W-:-:S02]  /*233f0*/  ISETP.LT.AND P1, PT, R30, R3, !P0 ;  /* 0x000000031e00720c */ /* 0x000fc40004721270 */
[C---:B------:R-:W-:Y:S01]  /*23400*/  LEA R30, P6, R27.reuse, R2, 0x1 ;  /* 0x000000021b1e7211 */ /* 0x040fe200078c08ff */
[----:B------:R4:W-:Y:S01]  /*23410*/  @P5 STG.E.U16 desc[UR60][R34.64], R56 ;  /* 0x0000003822005986 */ /* 0x0009e2000c10153c */
[-C--:B------:R-:W-:Y:S02]  /*23420*/  ISETP.LT.AND P5, PT, R32, R3.reuse, !P0 ;  /* 0x000000032000720c */ /* 0x080fe400047a1270 */
[----:B--2---:R-:W-:Y:S01]  /*23430*/  LEA.HI.X.SX32 R31, R27, R24, 0x1, P6 ;  /* 0x000000181b1f7211 */ /* 0x004fe200030f0eff */
[C---:B------:R-:W-:Y:S01]  /*23440*/  IMAD.IADD R27, R33.reuse, 0x1, R25 ;  /* 0x00000001211b7824 */ /* 0x040fe200078e0219 */
[C---:B------:R-:W-:Y:S02]  /*23450*/  LEA R32, P6, R33.reuse, R2, 0x1 ;  /* 0x0000000221207211 */ /* 0x040fe400078c08ff */
[----:B------:R-:W-:Y:S02]  /*23460*/  PRMT R29, R56, 0x7632, R29 ;  /* 0x00007632381d7816 */ /* 0x000fe4000000001d */
[----:B------:R-:W-:Y:S01]  /*23470*/  LEA.HI.X.SX32 R33, R33, R24, 0x1, P6 ;  /* 0x0000001821217211 */ /* 0x000fe200030f0eff */
[----:B----4-:R-:W-:Y:S01]  /*23480*/  VIADD R34, R0, 0xf ;  /* 0x0000000f00227836 */ /* 0x010fe20000000000 */
[C---:B------:R-:W-:Y:S01]  /*23490*/  LEA R28, P6, R27.reuse, R2, 0x1 ;  /* 0x000000021b1c7211 */ /* 0x040fe200078c08ff */
[----:B------:R-:W-:Y:S01]  /*234a0*/  IMAD.IADD R35, R27, 0x1, R25 ;  /* 0x000000011b237824 */ /* 0x000fe200078e0219 */
[----:B------:R2:W-:Y:S01]  /*234b0*/  @P4 STG.E.U16 desc[UR60][R30.64], R29 ;  /* 0x0000001d1e004986 */ /* 0x0005e2000c10153c */
[----:B------:R-:W-:Y:S01]  /*234c0*/  ISETP.LT.AND P4, PT, R36, R3, !P0 ;  /* 0x000000032400720c */ /* 0x000fe20004781270 */
[----:B------:R-:W-:-:S02]  /*234d0*/  VIADD R36, R0, 0x12 ;  /* 0x0000001200247836 */ /* 0x000fc40000000000 */
[----:B------:R4:W-:Y:S01]  /*234e0*/  @P3 STG.E.U16 desc[UR60][R32.64], R57 ;  /* 0x0000003920003986 */ /* 0x0009e2000c10153c */
[-C--:B------:R-:W-:Y:S02]  /*234f0*/  ISETP.LT.AND P3, PT, R34, R3.reuse, !P0 ;  /* 0x000000032200720c */ /* 0x080fe40004761270 */
        /* <DEDUP_REMOVED lines=37> */
[----:B-----5:R4:W-:Y:S01]  /*23750*/  @P2 STG.E.U16 desc[UR60][R34.64], R20 ;  /* 0x0000001422002986 */ /* 0x0209e2000c10153c */
        /* <DEDUP_REMOVED lines=10> */
[----:B------:R-:W-:-:S03]  /*23800*/  ISETP.LT.AND P1, PT, R36, R3, !P0 ;  /* 0x000000032400720c */ /* 0x000fc60004721270 */
[----:B------:R4:W-:Y:S01]  /*23810*/  @P5 STG.E.U16 desc[UR60][R32.64], R21 ;  /* 0x0000001520005986 */ /* 0x0009e2000c10153c */
[-C--:B------:R-:W-:Y:S01]  /*23820*/  ISETP.LT.AND P5, PT, R20, R3.reuse, !P0 ;  /* 0x000000031400720c */ /* 0x080fe200047a1270 */
[C---:B------:R-:W-:Y:S01]  /*23830*/  VIADD R20, R0.reuse, 0x18 ;  /* 0x0000001800147836 */ /* 0x040fe20000000000 */
[----:B--2---:R-:W-:Y:S01]  /*23840*/  LEA.HI.X.SX32 R29, R27, R24, 0x1, P6 ;  /* 0x000000181b1d7211 */ /* 0x004fe200030f0eff */
[----:B------:R-:W-:Y:S01]  /*23850*/  IMAD.IADD R27, R35, 0x1, R25 ;  /* 0x00000001231b7824 */ /* 0x000fe200078e0219 */
[----:B------:R-:W-:Y:S02]  /*23860*/  PRMT R31, R21, 0x7632, R31 ;  /* 0x00007632151f7816 */ /* 0x000fe4000000001f */
[----:B------:R-:W-:Y:S01]  /*23870*/  LEA R34, P6, R35, R2, 0x1 ;  /* 0x0000000223227211 */ /* 0x000fe200078c08ff */
[----:B----4-:R-:W-:Y:S02]  /*23880*/  IMAD.IADD R21, R27, 0x1, R25 ;  /* 0x000000011b157824 */ /* 0x010fe400078e0219 */
[----:B------:R2:W-:Y:S01]  /*23890*/  @P4 STG.E.U16 desc[UR60][R28.64], R31 ;  /* 0x0000001f1c004986 */ /* 0x0005e2000c10153c */
[----:B------:R-:W-:Y:S01]  /*238a0*/  LEA.HI.X.SX32 R35, R35, R24, 0x1, P6 ;  /* 0x0000001823237211 */ /* 0x000fe200030f0eff */
[----:B------:R-:W-:Y:S01]  /*238b0*/  VIADD R32, R0, 0x1a ;  /* 0x0000001a00207836 */ /* 0x000fe20000000000 */
[-C--:B------:R-:W-:Y:S01]  /*238c0*/  ISETP.LT.AND P4, PT, R20, R3.reuse, !P0 ;  /* 0x000000031400720c */ /* 0x080fe20004781270 */
[----:B------:R-:W-:Y:S01]  /*238d0*/  VIADD R20, R0, 0x19 ;  /* 0x0000001900147836 */ /* 0x000fe20000000000 */
[----:B------:R-:W-:Y:S01]  /*238e0*/  LEA R30, P6, R27, R2, 0x1 ;  /* 0x000000021b1e7211 */ /* 0x000fe200078c08ff */
[----:B------:R4:W-:Y:S03]  /*238f0*/  @P3 STG.E.U16 desc[UR60][R34.64], R22 ;  /* 0x0000001622003986 */ /* 0x0009e6000c10153c */
[----:B------:R-:W-:-:S02]  /*23900*/  ISETP.LT.AND P3, PT, R20, R3, !P0 ;  /* 0x000000031400720c */ /* 0x000fc40004761270 */
[----:B--2---:R-:W-:Y:S01]  /*23910*/  LEA.HI.X.SX32 R31, R27, R24, 0x1, P6 ;  /* 0x000000181b1f7211 */ /* 0x004fe200030f0eff */
[C---:B------:R-:W-:Y:S01]  /*23920*/  IMAD.IADD R27, R21.reuse, 0x1, R25 ;  /* 0x00000001151b7824 */ /* 0x040fe200078e0219 */
[----:B------:R-:W-:Y:S02]  /*23930*/  LEA R20, P6, R21, R2, 0x1 ;  /* 0x0000000215147211 */ /* 0x000fe400078c08ff */
[----:B------:R-:W-:Y:S01]  /*23940*/  PRMT R29, R22, 0x7632, R29 ;  /* 0x00007632161d7816 */ /* 0x000fe2000000001d */
[----:B------:R-:W-:Y:S01]  /*23950*/  IMAD.IADD R33, R27, 0x1, R25 ;  /* 0x000000011b217824 */ /* 0x000fe200078e0219 */
[----:B------:R-:W-:Y:S01]  /*23960*/  LEA.HI.X.SX32 R21, R21, R24, 0x1, P6 ;  /* 0x0000001815157211 */ /* 0x000fe200030f0eff */
[----:B----4-:R-:W-:Y:S01]  /*23970*/  VIADD R22, R0, 0x1b ;  /* 0x0000001b00167836 */ /* 0x010fe20000000000 */
[----:B------:R-:W-:Y:S01]  /*23980*/  LEA R28, P6, R27, R2, 0x1 ;  /* 0x000000021b1c7211 */ /* 0x000fe200078c08ff */
[----:B------:R2:W-:Y:S01]  /*23990*/  @P2 STG.E.U16 desc[UR60][R30.64], R29 ;  /* 0x0000001d1e002986 */ /* 0x0005e2000c10153c */
[----:B------:R-:W-:-:S03]  /*239a0*/  ISETP.LT.AND P2, PT, R32, R3, !P0 ;  /* 0x000000032000720c */ /* 0x000fc60004741270 */
[----:B------:R4:W-:Y:S01]  /*239b0*/  @P1 STG.E.U16 desc[UR60][R20.64], R23 ;  /* 0x0000001714001986 */ /* 0x0009e2000c10153c */
[-C--:B------:R-:W-:Y:S01]  /*239c0*/  ISETP.LT.AND P1, PT, R22, R3.reuse, !P0 ;  /* 0x000000031600720c */ /* 0x080fe20004721270 */
[C---:B------:R-:W-:Y:S01]  /*239d0*/  VIADD R22, R0.reuse, 0x1c ;  /* 0x0000001c00167836 */ /* 0x040fe20000000000 */
[----:B--2---:R-:W-:Y:S01]  /*239e0*/  LEA.HI.X.SX32 R29, R27, R24, 0x1, P6 ;  /* 0x000000181b1d7211 */ /* 0x004fe200030f0eff */
[C---:B------:R-:W-:Y:S01]  /*239f0*/  IMAD.IADD R27, R33.reuse, 0x1, R25 ;  /* 0x00000001211b7824 */ /* 0x040fe200078e0219 */
[----:B------:R-:W-:Y:S02]  /*23a00*/  LEA R32, P6, R33, R2, 0x1 ;  /* 0x0000000221207211 */ /* 0x000fe400078c08ff */
[----:B------:R-:W-:Y:S01]  /*23a10*/  PRMT R31, R23, 0x7632, R31 ;  /* 0x00007632171f7816 */ /* 0x000fe2000000001f */
[----:B----4-:R-:W-:Y:S01]  /*23a20*/  VIADD R20, R0, 0x1d ;  /* 0x0000001d00147836 */ /* 0x010fe20000000000 */
[----:B------:R-:W-:Y:S01]  /*23a30*/  LEA.HI.X.SX32 R33, R33, R24, 0x1, P6 ;  /* 0x0000001821217211 */ /* 0x000fe200030f0eff */
[C---:B------:R-:W-:Y:S01]  /*23a40*/  IMAD.IADD R21, R27.reuse, 0x1, R25 ;  /* 0x000000011b157824 */ /* 0x040fe200078e0219 */
[----:B------:R-:W-:Y:S01]  /*23a50*/  LEA R30, P6, R27, R2, 0x1 ;  /* 0x000000021b1e7211 */ /* 0x000fe200078c08ff */
[----:B------:R2:W-:Y:S01]  /*23a60*/  @P5 STG.E.U16 desc[UR60][R28.64], R31 ;  /* 0x0000001f1c005986 */ /* 0x0005e2000c10153c */
[----:B------:R-:W-:Y:S01]  /*23a70*/  ISETP.LT.AND P5, PT, R22, R3, !P0 ;  /* 0x000000031600720c */ /* 0x000fe200047a1270 */
[----:B------:R-:W-:-:S02]  /*23a80*/  VIADD R22, R0, 0x1e ;  /* 0x0000001e00167836 */ /* 0x000fc40000000000 */
[----:B---3--:R3:W-:Y:S01]  /*23a90*/  @P4 STG.E.U16 desc[UR60][R32.64], R16 ;  /* 0x0000001020004986 */ /* 0x0087e2000c10153c */
[----:B------:R-:W-:Y:S01]  /*23aa0*/  ISETP.LT.AND P4, PT, R20, R3, !P0 ;  /* 0x000000031400720c */ /* 0x000fe20004781270 */
[----:B------:R-:W-:Y:S01]  /*23ab0*/  IMAD.IADD R23, R21, 0x1, R25 ;  /* 0x0000000115177824 */ /* 0x000fe200078e0219 */
[----:B--2---:R-:W-:-:S03]  /*23ac0*/  LEA.HI.X.SX32 R31, R27, R24, 0x1, P6 ;  /* 0x000000181b1f7211 */ /* 0x004fc600030f0eff */
[----:B------:R-:W-:Y:S01]  /*23ad0*/  IMAD.IADD R27, R23, 0x1, R25 ;  /* 0x00000001171b7824 */ /* 0x000fe200078e0219 */
[----:B------:R-:W-:Y:S02]  /*23ae0*/  PRMT R29, R16, 0x7632, R29 ;  /* 0x00007632101d7816 */ /* 0x000fe4000000001d */
[C---:B------:R-:W-:Y:S01]  /*23af0*/  LEA R20, P6, R21.reuse, R2, 0x1 ;  /* 0x0000000215147211 */ /* 0x040fe200078c08ff */
[----:B---3--:R-:W-:Y:S02]  /*23b00*/  VIADD R16, R0, 0x1f ;  /* 0x0000001f00107836 */ /* 0x008fe40000000000 */
[----:B------:R2:W-:Y:S01]  /*23b10*/  @P3 STG.E.U16 desc[UR60][R30.64], R29 ;  /* 0x0000001d1e003986 */ /* 0x0005e2000c10153c */
[----:B------:R-:W-:Y:S02]  /*23b20*/  LEA.HI.X.SX32 R21, R21, R24, 0x1, P6 ;  /* 0x0000001815157211 */ /* 0x000fe400030f0eff */
[-C--:B------:R-:W-:Y:S02]  /*23b30*/  ISETP.LT.AND P3, PT, R22, R3.reuse, !P0 ;  /* 0x000000031600720c */ /* 0x080fe40004761270 */
[C---:B------:R-:W-:Y:S01]  /*23b40*/  LEA R22, P6, R23.reuse, R2, 0x1 ;  /* 0x0000000217167211 */ /* 0x040fe200078c08ff */
[----:B------:R3:W-:Y:S01]  /*23b50*/  @P2 STG.E.U16 desc[UR60][R20.64], R17 ;  /* 0x0000001114002986 */ /* 0x0007e2000c10153c */
[----:B------:R-:W-:Y:S01]  /*23b60*/  ISETP.LT.AND P2, PT, R16, R3, !P0 ;  /* 0x000000031000720c */ /* 0x000fe20004741270 */
[----:B------:R-:W-:Y:S01]  /*23b70*/  VIADD R16, R0, 0x20 ;  /* 0x0000002000107836 */ /* 0x000fe20000000000 */
[----:B------:R-:W-:-:S02]  /*23b80*/  LEA.HI.X.SX32 R23, R23, R24, 0x1, P6 ;  /* 0x0000001817177211 */ /* 0x000fc400030f0eff */
[C---:B------:R-:W-:Y:S01]  /*23b90*/  LEA R28, P6, R27.reuse, R2, 0x1 ;  /* 0x000000021b1c7211 */ /* 0x040fe200078c08ff */
[----:B--2---:R-:W-:-:S03]  /*23ba0*/  IMAD.IADD R31, R27, 0x1, R25 ;  /* 0x000000011b1f7824 */ /* 0x004fc600078e0219 */
[----:B------:R-:W-:Y:S02]  /*23bb0*/  LEA.HI.X.SX32 R29, R27, R24, 0x1, P6 ;  /* 0x000000181b1d7211 */ /* 0x000fe400030f0eff */
[----:B------:R-:W-:Y:S01]  /*23bc0*/  LEA R30, P6, R31, R2, 0x1 ;  /* 0x000000021f1e7211 */ /* 0x000fe200078c08ff */
[----:B---3--:R-:W-:Y:S01]  /*23bd0*/  VIADD R20, R0, 0x22 ;  /* 0x0000002200147836 */ /* 0x008fe20000000000 */
[----:B------:R-:W-:Y:S01]  /*23be0*/  PRMT R21, R17, 0x7632, R21 ;  /* 0x0000763211157816 */ /* 0x000fe20000000015 */
[C---:B------:R-:W-:Y:S01]  /*23bf0*/  IMAD.IADD R17, R31.reuse, 0x1, R25 ;  /* 0x000000011f117824 */ /* 0x040fe200078e0219 */
[----:B------:R-:W-:Y:S02]  /*23c00*/  LEA.HI.X.SX32 R31, R31, R24, 0x1, P6 ;  /* 0x000000181f1f7211 */ /* 0x000fe400030f0eff */
[----:B------:R-:W-:Y:S01]  /*23c10*/  PRMT R27, R18, 0x7632, R27 ;  /* 0x00007632121b7816 */ /* 0x000fe2000000001b */
[----:B------:R2:W-:Y:S01]  /*23c20*/  @P1 STG.E.U16 desc[UR60][R22.64], R21 ;  /* 0x0000001516001986 */ /* 0x0005e2000c10153c */
[----:B------:R-:W-:Y:S01]  /*23c30*/  ISETP.LT.AND P1, PT, R16, R3, !P0 ;  /* 0x000000031000720c */ /* 0x000fe20004721270 */
[----:B------:R-:W-:-:S02]  /*23c40*/  VIADD R16, R0, 0x21 ;  /* 0x0000002100107836 */ /* 0x000fc40000000000 */
[----:B------:R3:W-:Y:S03]  /*23c50*/  @P5 STG.E.U16 desc[UR60][R28.64], R18 ;  /* 0x000000121c005986 */ /* 0x0007e6000c10153c */
[-C--:B------:R-:W-:Y:S01]  /*23c60*/  ISETP.LT.AND P5, PT, R16, R3.reuse, !P0 ;  /* 0x000000031000720c */ /* 0x080fe200047a1270 */
[----:B------:R4:W-:Y:S01]  /*23c70*/  @P4 STG.E.U16 desc[UR60][R30.64], R27 ;  /* 0x0000001b1e004986 */ /* 0x0009e2000c10153c */
[C---:B------:R-:W-:Y:S02]  /*23c80*/  LEA R16, P6, R17.reuse, R2, 0x1 ;  /* 0x0000000211107211 */ /* 0x040fe400078c08ff */
[----:B------:R-:W-:Y:S01]  /*23c90*/  ISETP.LT.AND P4, PT, R20, R3, !P0 ;  /* 0x000000031400720c */ /* 0x000fe20004781270 */
[C---:B--2---:R-:W-:Y:S01]  /*23ca0*/  IMAD.IADD R21, R17.reuse, 0x1, R25 ;  /* 0x0000000111157824 */ /* 0x044fe200078e0219 */
[----:B------:R-:W-:-:S03]  /*23cb0*/  LEA.HI.X.SX32 R17, R17, R24, 0x1, P6 ;  /* 0x0000001811117211 */ /* 0x000fc600030f0eff */
[C-C-:B------:R-:W-:Y:S01]  /*23cc0*/  IMAD.IADD R23, R21.reuse, 0x1, R25.reuse ;  /* 0x0000000115177824 */ /* 0x140fe200078e0219 */
[----:B------:R-:W-:Y:S01]  /*23cd0*/  LEA R20, P6, R21, R2, 0x1 ;  /* 0x0000000215147211 */ /* 0x000fe200078c08ff */
[----:B---3--:R-:W-:Y:S01]  /*23ce0*/  VIADD R18, R0, 0x23 ;  /* 0x0000002300127836 */ /* 0x008fe20000000000 */
[----:B------:R2:W-:Y:S01]  /*23cf0*/  @P3 STG.E.U16 desc[UR60][R16.64], R19 ;  /* 0x0000001310003986 */ /* 0x0005e2000c10153c */
[----:B----4-:R-:W-:Y:S01]  /*23d00*/  IMAD.IADD R27, R23, 0x1, R25 ;  /* 0x00000001171b7824 */ /* 0x010fe200078e0219 */
[----:B------:R-:W-:Y:S02]  /*23d10*/  LEA.HI.X.SX32 R21, R21, R24, 0x1, P6 ;  /* 0x0000001815157211 */ /* 0x000fe400030f0eff */
[----:B------:R-:W-:Y:S02]  /*23d20*/  LEA R22, P6, R23, R2, 0x1 ;  /* 0x0000000217167211 */ /* 0x000fe400078c08ff */
[----:B------:R-:W-:Y:S02]  /*23d30*/  PRMT R29, R19, 0x7632, R29 ;  /* 0x00007632131d7816 */ /* 0x000fe4000000001d */
[-C--:B------:R-:W-:Y:S01]  /*23d40*/  ISETP.LT.AND P3, PT, R18, R3.reuse, !P0 ;  /* 0x000000031200720c */ /* 0x080fe20004761270 */
[C---:B------:R-:W-:Y:S01]  /*23d50*/  VIADD R18, R0.reuse, 0x24 ;  /* 0x0000002400127836 */ /* 0x040fe20000000000 */
[----:B------:R-:W-:Y:S01]  /*23d60*/  LEA.HI.X.SX32 R23, R23, R24, 0x1, P6 ;  /* 0x0000001817177211 */ /* 0x000fe200030f0eff */
[----:B------:R3:W-:Y:S01]  /*23d70*/  @P2 STG.E.U16 desc[UR60][R20.64], R29 ;  /* 0x0000001d14002986 */ /* 0x0007e2000c10153c */
[----:B--2---:R-:W-:Y:S01]  /*23d80*/  VIADD R16, R0, 0x25 ;  /* 0x0000002500107836 */ /* 0x004fe20000000000 */
[C---:B------:R-:W-:Y:S01]  /*23d90*/  LEA R28, P6, R27.reuse, R2, 0x1 ;  /* 0x000000021b1c7211 */ /* 0x040fe200078c08ff */
[--C-:B------:R-:W-:Y:S01]  /*23da0*/  IMAD.IADD R17, R27, 0x1, R25.reuse ;  /* 0x000000011b117824 */ /* 0x100fe200078e0219 */
[----:B0-----:R0:W-:Y:S01]  /*23db0*/  @P1 STG.E.U16 desc[UR60][R22.64], R12 ;  /* 0x0000000c16001986 */ /* 0x0011e2000c10153c */
[-C--:B------:R-:W-:Y:S01]  /*23dc0*/  ISETP.LT.AND P2, PT, R18, R3.reuse, !P0 ;  /* 0x000000031200720c */ /* 0x080fe20004741270 */
[----:B------:R-:W-:Y:S01]  /*23dd0*/  VIADD R18, R0, 0x26 ;  /* 0x0000002600127836 */ /* 0x000fe20000000000 */
[----:B------:R-:W-:Y:S01]  /*23de0*/  ISETP.LT.AND P1, PT, R16, R3, !P0 ;  /* 0x000000031000720c */ /* 0x000fe20004721270 */
[----:B------:R-:W-:Y:S01]  /*23df0*/  IMAD.IADD R19, R17, 0x1, R25 ;  /* 0x0000000111137824 */ /* 0x000fe200078e0219 */
[----:B---3--:R-:W-:-:S03]  /*23e00*/  LEA.HI.X.SX32 R29, R27, R24, 0x1, P6 ;  /* 0x000000181b1d7211 */ /* 0x008fc600030f0eff */
[----:B------:R-:W-:Y:S01]  /*23e10*/  IMAD.IADD R21, R19, 0x1, R25 ;  /* 0x0000000113157824 */ /* 0x000fe200078e0219 */
[C---:B------:R-:W-:Y:S02]  /*23e20*/  LEA R16, P6, R17.reuse, R2, 0x1 ;  /* 0x0000000211107211 */ /* 0x040fe400078c08ff */
[----:B0-----:R-:W-:Y:S01]  /*23e30*/  PRMT R23, R12, 0x7632, R23 ;  /* 0x000076320c177816 */ /* 0x001fe20000000017 */
[----:B------:R-:W-:Y:S01]  /*23e40*/  VIADD R12, R0, 0x27 ;  /* 0x00000027000c7836 */ /* 0x000fe20000000000 */
[----:B------:R-:W-:-:S03]  /*23e50*/  LEA.HI.X.SX32 R17, R17, R24, 0x1, P6 ;  /* 0x0000001811117211 */ /* 0x000fc600030f0eff */
[----:B------:R0:W-:Y:S01]  /*23e60*/  @P5 STG.E.U16 desc[UR60][R28.64], R23 ;  /* 0x000000171c005986 */ /* 0x0001e2000c10153c */
[-C--:B------:R-:W-:Y:S02]  /*23e70*/  ISETP.LT.AND P5, PT, R18, R3.reuse, !P0 ;  /* 0x000000031200720c */ /* 0x080fe400047a1270 */
[C---:B------:R-:W-:Y:S01]  /*23e80*/  LEA R18, P6, R19.reuse, R2, 0x1 ;  /* 0x0000000213127211 */ /* 0x040fe200078c08ff */
[----:B------:R2:W-:Y:S01]  /*23e90*/  @P4 STG.E.U16 desc[UR60][R16.64], R13 ;  /* 0x0000000d10004986 */ /* 0x0005e2000c10153c */
[----:B------:R-:W-:Y:S01]  /*23ea0*/  ISETP.LT.AND P4, PT, R12, R3, !P0 ;  /* 0x000000030c00720c */ /* 0x000fe20004781270 */
[----:B------:R-:W-:Y:S01]  /*23eb0*/  VIADD R12, R0, 0x28 ;  /* 0x00000028000c7836 */ /* 0x000fe20000000000 */
[----:B------:R-:W-:Y:S02]  /*23ec0*/  LEA.HI.X.SX32 R19, R19, R24, 0x1, P6 ;  /* 0x0000001813137211 */ /* 0x000fe400030f0eff */
[C---:B------:R-:W-:Y:S01]  /*23ed0*/  LEA R20, P6, R21.reuse, R2, 0x1 ;  /* 0x0000000215147211 */ /* 0x040fe200078c08ff */
[----:B0-----:R-:W-:-:S03]  /*23ee0*/  IMAD.IADD R23, R21, 0x1, R25 ;  /* 0x0000000115177824 */ /* 0x001fc600078e0219 */
[----:B------:R-:W-:Y:S02]  /*23ef0*/  LEA.HI.X.SX32 R21, R21, R24, 0x1, P6 ;  /* 0x0000001815157211 */ /* 0x000fe400030f0eff */
[----:B--2---:R-:W-:Y:S01]  /*23f00*/  PRMT R17, R13, 0x7632, R17 ;  /* 0x000076320d117816 */ /* 0x004fe20000000011 */
[C---:B------:R-:W-:Y:S01]  /*23f10*/  IMAD.IADD R13, R23.reuse, 0x1, R25 ;  /* 0x00000001170d7824 */ /* 0x040fe200078e0219 */
[C---:B------:R-:W-:Y:S01]  /*23f20*/  LEA R22, P6, R23.reuse, R2, 0x1 ;  /* 0x0000000217167211 */ /* 0x040fe200078c08ff */
[----:B------:R-:W-:Y:S02]  /*23f30*/  VIADD R16, R0, 0x2a ;  /* 0x0000002a00107836 */ /* 0x000fe40000000000 */
[----:B------:R0:W-:Y:S01]  /*23f40*/  @P3 STG.E.U16 desc[UR60][R18.64], R17 ;  /* 0x0000001112003986 */ /* 0x0001e2000c10153c */
[-C--:B------:R-:W-:Y:S01]  /*23f50*/  ISETP.LT.AND P3, PT, R12, R3.reuse, !P0 ;  /* 0x000000030c00720c */ /* 0x080fe20004761270 */
[----:B------:R-:W-:Y:S01]  /*23f60*/  VIADD R12, R0, 0x29 ;  /* 0x00000029000c7836 */ /* 0x000fe20000000000 */
[----:B------:R-:W-:Y:S01]  /*23f70*/  LEA.HI.X.SX32 R23, R23, R24, 0x1, P6 ;  /* 0x0000001817177211 */ /* 0x000fe200030f0eff */
[----:B------:R2:W-:Y:S03]  /*23f80*/  @P2 STG.E.U16 desc[UR60][R20.64], R14 ;  /* 0x0000000e14002986 */ /* 0x0005e6000c10153c */
[----:B------:R-:W-:-:S02]  /*23f90*/  ISETP.LT.AND P2, PT, R12, R3, !P0 ;  /* 0x000000030c00720c */ /* 0x000fc40004741270 */
[C---:B------:R-:W-:Y:S01]  /*23fa0*/  LEA R12, P6, R13.reuse, R2, 0x1 ;  /* 0x000000020d0c7211 */ /* 0x040fe200078c08ff */
[----:B0-----:R-:W-:-:S03]  /*23fb0*/  IMAD.IADD R17, R13, 0x1, R25 ;  /* 0x000000010d117824 */ /* 0x001fc600078e0219 */
[----:B------:R-:W-:Y:S02]  /*23fc0*/  LEA.HI.X.SX32 R13, R13, R24, 0x1, P6 ;  /* 0x000000180d0d7211 */ /* 0x000fe400030f0eff */
[----:B--2---:R-:W-:Y:S01]  /*23fd0*/  PRMT R21, R14, 0x7632, R21 ;  /* 0x000076320e157816 */ /* 0x004fe20000000015 */
[C---:B------:R-:W-:Y:S02]  /*23fe0*/  IMAD.IADD R19, R17.reuse, 0x1, R25 ;  /* 0x0000000111137824 */ /* 0x040fe400078e0219 */
[----:B------:R-:W-:Y:S02]  /*23ff0*/  VIADD R14, R0, 0x2b ;  /* 0x0000002b000e7836 */ /* 0x000fe40000000000 */
[----:B------:R0:W-:Y:S01]  /*24000*/  @P1 STG.E.U16 desc[UR60][R22.64], R21 ;  /* 0x0000001516001986 */ /* 0x0001e2000c10153c */
[-C--:B------:R-:W-:Y:S02]  /*24010*/  ISETP.LT.AND P1, PT, R16, R3.reuse, !P0 ;  /* 0x000000031000720c */ /* 0x080fe40004721270 */
[C---:B------:R-:W-:Y:S01]  /*24020*/  LEA R16, P6, R17.reuse, R2, 0x1 ;  /* 0x0000000211107211 */ /* 0x040fe200078c08ff */
[----:B------:R2:W-:Y:S01]  /*24030*/  @P5 STG.E.U16 desc[UR60][R12.64], R15 ;  /* 0x0000000f0c005986 */ /* 0x0005e2000c10153c */
[----:B------:R-:W-:Y:S01]  /*24040*/  ISETP.LT.AND P5, PT, R14, R3, !P0 ;  /* 0x000000030e00720c */ /* 0x000fe200047a1270 */
[----:B------:R-:W-:Y:S01]  /*24050*/  VIADD R14, R0, 0x2c ;  /* 0x0000002c000e7836 */ /* 0x000fe20000000000 */
[----:B------:R-:W-:-:S02]  /*24060*/  LEA.HI.X.SX32 R17, R17, R24, 0x1, P6 ;  /* 0x0000001811117211 */ /* 0x000fc400030f0eff */
[C---:B------:R-:W-:Y:S01]  /*24070*/  LEA R18, P6, R19.reuse, R2, 0x1 ;  /* 0x0000000213127211 */ /* 0x040fe200078c08ff */
[--C-:B0-----:R-:W-:Y:S01]  /*24080*/  IMAD.IADD R21, R19, 0x1, R25.reuse ;  /* 0x0000000113157824 */ /* 0x101fe200078e0219 */
[----:B------:R-:W-:Y:S02]  /*24090*/  PRMT R22, R15, 0x7632, R22 ;  /* 0x000076320f167816 */ /* 0x000fe40000000016 */
[----:B------:R-:W-:Y:S01]  /*240a0*/  LEA.HI.X.SX32 R19, R19, R24, 0x1, P6 ;  /* 0x0000001813137211 */ /* 0x000fe200030f0eff */
[----:B--2---:R-:W-:Y:S01]  /*240b0*/  VIADD R12, R0, 0x2d ;  /* 0x0000002d000c7836 */ /* 0x004fe20000000000 */
[C---:B------:R-:W-:Y:S01]  /*240c0*/  LEA R20, P6, R21.reuse, R2, 0x1 ;  /* 0x0000000215147211 */ /* 0x040fe200078c08ff */
[C-C-:B------:R-:W-:Y:S01]  /*240d0*/  IMAD.IADD R13, R21.reuse, 0x1, R25.reuse ;  /* 0x00000001150d7824 */ /* 0x140fe200078e0219 */
[----:B------:R0:W-:Y:S01]  /*240e0*/  @P4 STG.E.U16 desc[UR60][R16.64], R22 ;  /* 0x0000001610004986 */ /* 0x0001e2000c10153c */
[-C--:B------:R-:W-:Y:S01]  /*240f0*/  ISETP.LT.AND P4, PT, R14, R3.reuse, !P0 ;  /* 0x000000030e00720c */ /* 0x080fe20004781270 */
[----:B------:R-:W-:Y:S01]  /*24100*/  VIADD R14, R0, 0x2e ;  /* 0x0000002e000e7836 */ /* 0x000fe20000000000 */
[----:B------:R-:W-:Y:S01]  /*24110*/  LEA.HI.X.SX32 R21, R21, R24, 0x1, P6 ;  /* 0x0000001815157211 */ /* 0x000fe200030f0eff */
[----:B-1----:R1:W-:Y:S01]  /*24120*/  @P3 STG.E.U16 desc[UR60][R18.64], R4 ;  /* 0x0000000412003986 */ /* 0x0023e2000c10153c */
[----:B------:R-:W-:Y:S01]  /*24130*/  ISETP.LT.AND P3, PT, R12, R3, !P0 ;  /* 0x000000030c00720c */ /* 0x000fe20004761270 */
[C---:B------:R-:W-:Y:S01]  /*24140*/  IMAD.IADD R15, R13.reuse, 0x1, R25 ;  /* 0x000000010d0f7824 */ /* 0x040fe200078e0219 */
[----:B------:R-:W-:-:S04]  /*24150*/  LEA R12, P6, R13, R2, 0x1 ;  /* 0x000000020d0c7211 */ /* 0x000fc800078c08ff */
[----:B------:R-:W-:Y:S01]  /*24160*/  LEA.HI.X.SX32 R13, R13, R24, 0x1, P6 ;  /* 0x000000180d0d7211 */ /* 0x000fe200030f0eff */
[----:B0-----:R-:W-:Y:S01]  /*24170*/  IMAD.IADD R17, R15, 0x1, R25 ;  /* 0x000000010f117824 */ /* 0x001fe200078e0219 */
[----:B-1----:R-:W-:Y:S01]  /*24180*/  PRMT R19, R4, 0x7632, R19 ;  /* 0x0000763204137816 */ /* 0x002fe20000000013 */
[----:B------:R-:W-:-:S04]  /*24190*/  VIADD R4, R0, 0x2f ;  /* 0x0000002f00047836 */ /* 0x000fc80000000000 */
[----:B------:R0:W-:Y:S01]  /*241a0*/  @P2 STG.E.U16 desc[UR60][R20.64], R19 ;  /* 0x0000001314002986 */ /* 0x0001e2000c10153c */
[-C--:B------:R-:W-:Y:S02]  /*241b0*/  ISETP.LT.AND P2, PT, R14, R3.reuse, !P0 ;  /* 0x000000030e00720c */ /* 0x080fe40004741270 */
[C---:B------:R-:W-:Y:S01]  /*241c0*/  LEA R14, P6, R15.reuse, R2, 0x1 ;  /* 0x000000020f0e7211 */ /* 0x040fe200078c08ff */
[----:B------:R1:W-:Y:S01]  /*241d0*/  @P1 STG.E.U16 desc[UR60][R12.64], R5 ;  /* 0x000000050c001986 */ /* 0x0003e2000c10153c */
[----:B------:R-:W-:Y:S01]  /*241e0*/  ISETP.LT.AND P1, PT, R4, R3, !P0 ;  /* 0x000000030400720c */ /* 0x000fe20004721270 */
[----:B------:R-:W-:Y:S01]  /*241f0*/  VIADD R4, R0, 0x30 ;  /* 0x0000003000047836 */ /* 0x000fe20000000000 */
[----:B------:R-:W-:Y:S01]  /*24200*/  LEA.HI.X.SX32 R15, R15, R24, 0x1, P6 ;  /* 0x000000180f0f7211 */ /* 0x000fe200030f0eff */
[----:B------:R-:W2:Y:S01]  /*24210*/  LDS.128 R20, [R26] ;  /* 0x000000001a147984 */ /* 0x000ea20000000c00 */
[C---:B------:R-:W-:Y:S01]  /*24220*/  LEA R16, P6, R17.reuse, R2, 0x1 ;  /* 0x0000000211107211 */ /* 0x040fe200078c08ff */
[----:B0-----:R-:W-:-:S03]  /*24230*/  IMAD.IADD R19, R17, 0x1, R25 ;  /* 0x0000000111137824 */ /* 0x001fc600078e0219 */
[----:B------:R-:W-:Y:S02]  /*24240*/  LEA.HI.X.SX32 R17, R17, R24, 0x1, P6 ;  /* 0x0000001811117211 */ /* 0x000fe400030f0eff */
[----:B-1----:R-:W-:Y:S01]  /*24250*/  PRMT R13, R5, 0x7632, R13 ;  /* 0x00007632050d7816 */ /* 0x002fe2000000000d */
        /* <DEDUP_REMOVED lines=12> */
[----:B-1----:R-:W-:Y:S01]  /*24320*/  PRMT R17, R6, 0x7632, R17 ;  /* 0x0000763206117816 */ /* 0x002fe20000000011 */
        /* <DEDUP_REMOVED lines=10> */
[----:B0-----:R-:W-:-:S03]  /*243d0*/  IMAD.IADD R17, R15, 0x1, R25 ;  /* 0x000000010f117824 */ /* 0x001fc600078e0219 */
[----:B------:R-:W-:Y:S02]  /*243e0*/  LEA.HI.X.SX32 R15, R15, R24, 0x1, P6 ;  /* 0x000000180f0f7211 */ /* 0x000fe400030f0eff */
[----:B-1----:R-:W-:Y:S01]  /*243f0*/  PRMT R5, R7, 0x7632, R5 ;  /* 0x0000763207057816 */ /* 0x002fe20000000005 */
[C---:B------:R-:W-:Y:S01]  /*24400*/  IMAD.IADD R7, R17.reuse, 0x1, R25 ;  /* 0x0000000111077824 */ /* 0x040fe200078e0219 */
[----:B------:R-:W-:-:S03]  /*24410*/  LEA R16, P6, R17, R2, 0x1 ;  /* 0x0000000211107211 */ /* 0x000fc600078c08ff */
[----:B------:R0:W-:Y:S01]  /*24420*/  @P1 STG.E.U16 desc[UR60][R12.64], R5 ;  /* 0x000000050c001986 */ /* 0x0001e2000c10153c */
[-C--:B------:R-:W-:Y:S01]  /*24430*/  ISETP.LT.AND P1, PT, R6, R3.reuse, !P0 ;  /* 0x000000030600720c */ /* 0x080fe20004721270 */
[----:B------:R-:W-:Y:S01]  /*24440*/  VIADD R6, R0, 0x35 ;  /* 0x0000003500067836 */ /* 0x000fe20000000000 */
[----:B------:R-:W-:Y:S01]  /*24450*/  LEA.HI.X.SX32 R17, R17, R24, 0x1, P6 ;  /* 0x0000001811117211 */ /* 0x000fe200030f0eff */
[----:B------:R1:W-:Y:S01]  /*24460*/  @P5 STG.E.U16 desc[UR60][R14.64], R8 ;  /* 0x000000080e005986 */ /* 0x0003e2000c10153c */
[C---:B------:R-:W-:Y:S02]  /*24470*/  LEA R4, P6, R7.reuse, R2, 0x1 ;  /* 0x0000000207047211 */ /* 0x040fe400078c08ff */
[----:B------:R-:W-:Y:S01]  /*24480*/  ISETP.LT.AND P5, PT, R6, R3, !P0 ;  /* 0x000000030600720c */ /* 0x000fe200047a1270 */
[----:B------:R-:W-:Y:S01]  /*24490*/  VIADD R6, R0, 0x36 ;  /* 0x0000003600067836 */ /* 0x000fe20000000000 */
[C---:B0-----:R-:W-:Y:S01]  /*244a0*/  LEA.HI.X.SX32 R5, R7.reuse, R24, 0x1, P6 ;  /* 0x0000001807057211 */ /* 0x041fe200030f0eff */
[----:B------:R-:W-:Y:S01]  /*244b0*/  IMAD.IADD R7, R7, 0x1, R25 ;  /* 0x0000000107077824 */ /* 0x000fe200078e0219 */
[----:B-1----:R-:W-:Y:S01]  /*244c0*/  PRMT R15, R8, 0x7632, R15 ;  /* 0x00007632080f7816 */ /* 0x002fe2000000000f */
[----:B------:R-:W-:-:S02]  /*244d0*/  VIADD R8, R0, 0x37 ;  /* 0x0000003700087836 */ /* 0x000fc40000000000 */
[C-C-:B------:R-:W-:Y:S02]  /*244e0*/  IMAD.IADD R13, R7.reuse, 0x1, R25.reuse ;  /* 0x00000001070d7824 */ /* 0x140fe400078e0219 */
[----:B------:R0:W-:Y:S01]  /*244f0*/  @P4 STG.E.U16 desc[UR60][R16.64], R15 ;  /* 0x0000000f10004986 */ /* 0x0001e2000c10153c */
[-C--:B------:R-:W-:Y:S01]  /*24500*/  ISETP.LT.AND P4, PT, R6, R3.reuse, !P0 ;  /* 0x000000030600720c */ /* 0x080fe20004781270 */
[----:B------:R-:W-:Y:S01]  /*24510*/  VIADD R14, R0, 0x3a ;  /* 0x0000003a000e7836 */ /* 0x000fe20000000000 */
        /* <DEDUP_REMOVED lines=13> */
[----:B------:R-:W-:Y:S02]  /*245f0*/  VIADD R8, R0, 0x39 ;  /* 0x0000003900087836 */ /* 0x000fe40000000000 */
[----:B------:R1:W-:Y:S03]  /*24600*/  @P1 STG.E.U16 desc[UR60][R12.64], R10 ;  /* 0x0000000a0c001986 */ /* 0x0003e6000c10153c */
[----:B------:R-:W-:Y:S01]  /*24610*/  ISETP.LT.AND P1, PT, R8, R3, !P0 ;  /* 0x000000030800720c */ /* 0x000fe20004721270 */
[----:B0-----:R-:W-:Y:S01]  /*24620*/  IMAD.IADD R7, R9, 0x1, R25 ;  /* 0x0000000109077824 */ /* 0x001fe200078e0219 */
[----:B------:R-:W-:Y:S02]  /*24630*/  LEA.HI.X.SX32 R5, R15, R24, 0x1, P6 ;  /* 0x000000180f057211 */ /* 0x000fe400030f0eff */
[----:B------:R-:W-:Y:S01]  /*24640*/  PRMT R15, R10, 0x7632, R15 ;  /* 0x000076320a0f7816 */ /* 0x000fe2000000000f */
[----:B-1----:R-:W-:Y:S01]  /*24650*/  IMAD.IADD R13, R7, 0x1, R25 ;  /* 0x00000001070d7824 */ /* 0x002fe200078e0219 */
[----:B------:R-:W-:Y:S01]  /*24660*/  LEA R8, P6, R9, R2, 0x1 ;  /* 0x0000000209087211 */ /* 0x000fe200078c08ff */
[----:B------:R-:W-:-:S02]  /*24670*/  VIADD R10, R0, 0x3b ;  /* 0x0000003b000a7836 */ /* 0x000fc40000000000 */
[----:B------:R0:W-:Y:S01]  /*24680*/  @P5 STG.E.U16 desc[UR60][R4.64], R15 ;  /* 0x0000000f04005986 */ /* 0x0001e2000c10153c */
[----:B------:R-:W-:Y:S02]  /*24690*/  LEA.HI.X.SX32 R9, R9, R24, 0x1, P6 ;  /* 0x0000001809097211 */ /* 0x000fe400030f0eff */
[C---:B------:R-:W-:Y:S02]  /*246a0*/  LEA R6, P6, R7.reuse, R2, 0x1 ;  /* 0x0000000207067211 */ /* 0x040fe400078c08ff */
[----:B------:R-:W-:Y:S01]  /*246b0*/  ISETP.LT.AND P5, PT, R14, R3, !P0 ;  /* 0x000000030e00720c */ /* 0x000fe200047a1270 */
[----:B------:R1:W-:Y:S01]  /*246c0*/  @P4 STG.E.U16 desc[UR60][R8.64], R11 ;  /* 0x0000000b08004986 */ /* 0x0003e2000c10153c */
[----:B------:R-:W-:Y:S02]  /*246d0*/  LEA.HI.X.SX32 R7, R7, R24, 0x1, P6 ;  /* 0x0000001807077211 */ /* 0x000fe400030f0eff */
[----:B------:R-:W-:Y:S02]  /*246e0*/  LEA R12, P6, R13, R2, 0x1 ;  /* 0x000000020d0c7211 */ /* 0x000fe400078c08ff */
[----:B------:R-:W-:Y:S01]  /*246f0*/  PRMT R14, R11, 0x7632, R14 ;  /* 0x000076320b0e7816 */ /* 0x000fe2000000000e */
[C---:B0-----:R-:W-:Y:S01]  /*24700*/  IMAD.IADD R5, R13.reuse, 0x1, R25 ;  /* 0x000000010d057824 */ /* 0x041fe200078e0219 */
[----:B------:R-:W-:-:S02]  /*24710*/  LEA.HI.X.SX32 R13, R13, R24, 0x1, P6 ;  /* 0x000000180d0d7211 */ /* 0x000fc400030f0eff */
[-C--:B------:R-:W-:Y:S01]  /*24720*/  ISETP.LT.AND P4, PT, R10, R3.reuse, !P0 ;  /* 0x000000030a00720c */ /* 0x080fe20004781270 */
[----:B------:R0:W-:Y:S01]  /*24730*/  @P3 STG.E.U16 desc[UR60][R6.64], R14 ;  /* 0x0000000e06003986 */ /* 0x0001e2000c10153c */
[C---:B------:R-:W-:Y:S01]  /*24740*/  LEA R4, P6, R5.reuse, R2, 0x1 ;  /* 0x0000000205047211 */ /* 0x040fe200078c08ff */
[C-C-:B-1----:R-:W-:Y:S02]  /*24750*/  IMAD.IADD R9, R5.reuse, 0x1, R25.reuse ;  /* 0x0000000105097824 */ /* 0x142fe400078e0219 */
[C---:B------:R-:W-:Y:S01]  /*24760*/  VIADD R8, R0.reuse, 0x3d ;  /* 0x0000003d00087836 */ /* 0x040fe20000000000 */
[----:B------:R-:W-:Y:S01]  /*24770*/  LEA.HI.X.SX32 R5, R5, R24, 0x1, P6 ;  /* 0x0000001805057211 */ /* 0x000fe200030f0eff */
[--C-:B------:R-:W-:Y:S01]  /*24780*/  IMAD.IADD R11, R9, 0x1, R25.reuse ;  /* 0x00000001090b7824 */ /* 0x100fe200078e0219 */
[----:B--2---:R-:W-:Y:S01]  /*24790*/  @P2 STG.E.U16 desc[UR60][R12.64], R20 ;  /* 0x000000140c002986 */ /* 0x004fe2000c10153c */
[----:B------:R-:W-:Y:S01]  /*247a0*/  VIADD R10, R0, 0x3c ;  /* 0x0000003c000a7836 */ /* 0x000fe20000000000 */
[-C--:B------:R-:W-:Y:S01]  /*247b0*/  ISETP.LT.AND P2, PT, R8, R3.reuse, !P0 ;  /* 0x000000030800720c */ /* 0x080fe20004741270 */
[----:B------:R-:W-:Y:S01]  /*247c0*/  IMAD.IADD R15, R11, 0x1, R25 ;  /* 0x000000010b0f7824 */ /* 0x000fe200078e0219 */
[----:B------:R-:W-:Y:S01]  /*247d0*/  LEA R8, P6, R9, R2, 0x1 ;  /* 0x0000000209087211 */ /* 0x000fe200078c08ff */
[----:B0-----:R-:W-:Y:S01]  /*247e0*/  VIADD R14, R0, 0x3e ;  /* 0x0000003e000e7836 */ /* 0x001fe20000000000 */
[----:B------:R-:W-:Y:S01]  /*247f0*/  PRMT R7, R20, 0x7632, R7 ;  /* 0x0000763214077816 */ /* 0x000fe20000000007 */
[--C-:B------:R-:W-:Y:S01]  /*24800*/  IMAD.IADD R17, R15, 0x1, R25.reuse ;  /* 0x000000010f117824 */ /* 0x100fe200078e0219 */
[----:B------:R-:W-:Y:S01]  /*24810*/  ISETP.LT.AND P3, PT, R10, R3, !P0 ;  /* 0x000000030a00720c */ /* 0x000fe20004761270 */
[----:B------:R-:W-:Y:S01]  /*24820*/  VIADD R0, R0, 0x3f ;  /* 0x0000003f00007836 */ /* 0x000fe20000000000 */
[----:B------:R-:W-:Y:S01]  /*24830*/  LEA.HI.X.SX32 R9, R9, R24, 0x1, P6 ;  /* 0x0000001809097211 */ /* 0x000fe200030f0eff */
[----:B------:R0:W-:Y:S01]  /*24840*/  @P1 STG.E.U16 desc[UR60][R4.64], R7 ;  /* 0x0000000704001986 */ /* 0x0001e2000c10153c */
[-C--:B------:R-:W-:Y:S01]  /*24850*/  LEA R6, P1, R11, R2.reuse, 0x1 ;  /* 0x000000020b067211 */ /* 0x080fe200078208ff */
[--C-:B------:R-:W-:Y:S01]  /*24860*/  IMAD.IADD R19, R17, 0x1, R25.reuse ;  /* 0x0000000111137824 */ /* 0x100fe200078e0219 */
[----:B------:R-:W-:Y:S01]  /*24870*/  LEA R10, P6, R15, R2, 0x1 ;  /* 0x000000020f0a7211 */ /* 0x000fe200078c08ff */
[----:B------:R1:W-:Y:S02]  /*24880*/  @P5 STG.E.U16 desc[UR60][R8.64], R21 ;  /* 0x0000001508005986 */ /* 0x0003e4000c10153c */
[----:B------:R-:W-:Y:S01]  /*24890*/  IMAD.IADD R25, R19, 0x1, R25 ;  /* 0x0000000113197824 */ /* 0x000fe200078e0219 */
[----:B0-----:R-:W-:-:S02]  /*248a0*/  LEA.HI.X.SX32 R7, R11, R24, 0x1, P1 ;  /* 0x000000180b077211 */ /* 0x001fc400008f0eff */
[----:B------:R-:W-:Y:S02]  /*248b0*/  LEA R4, P1, R19, R2, 0x1 ;  /* 0x0000000213047211 */ /* 0x000fe400078208ff */
[-C--:B------:R-:W-:Y:S02]  /*248c0*/  LEA.HI.X.SX32 R11, R15, R24.reuse, 0x1, P6 ;  /* 0x000000180f0b7211 */ /* 0x080fe400030f0eff */
[----:B------:R-:W-:Y:S02]  /*248d0*/  LEA.HI.X.SX32 R5, R19, R24, 0x1, P1 ;  /* 0x0000001813057211 */ /* 0x000fe400008f0eff */
[-C--:B------:R-:W-:Y:S02]  /*248e0*/  ISETP.LT.AND P1, PT, R14, R3.reuse, !P0 ;  /* 0x000000030e00720c */ /* 0x080fe40004721270 */
[----:B------:R-:W-:Y:S02]  /*248f0*/  ISETP.LT.AND P0, PT, R0, R3, !P0 ;  /* 0x000000030000720c */ /* 0x000fe40004701270 */
[----:B------:R-:W-:-:S02]  /*24900*/  LEA R12, P6, R17, R2, 0x1 ;  /* 0x00000002110c7211 */ /* 0x000fc400078c08ff */
[----:B------:R-:W-:Y:S02]  /*24910*/  PRMT R0, R21, 0x7632, R0 ;  /* 0x0000763215007816 */ /* 0x000fe40000000000 */
[----:B------:R-:W-:Y:S02]  /*24920*/  LEA.HI.X.SX32 R13, R17, R24, 0x1, P6 ;  /* 0x00000018110d7211 */ /* 0x000fe400030f0eff */
[----:B-1----:R-:W-:Y:S01]  /*24930*/  PRMT R9, R22, 0x7632, R9 ;  /* 0x0000763216097816 */ /* 0x002fe20000000009 */
[----:B------:R0:W-:Y:S01]  /*24940*/  @P4 STG.E.U16 desc[UR60][R6.64], R0 ;  /* 0x0000000006004986 */ /* 0x0001e2000c10153c */
[----:B------:R-:W-:-:S03]  /*24950*/  LEA R2, P6, R25, R2, 0x1 ;  /* 0x0000000219027211 */ /* 0x000fc600078c08ff */
[----:B------:R0:W-:Y:S01]  /*24960*/  @P3 STG.E.U16 desc[UR60][R10.64], R22 ;  /* 0x000000160a003986 */ /* 0x0001e2000c10153c */
[----:B------:R-:W-:-:S03]  /*24970*/  LEA.HI.X.SX32 R3, R25, R24, 0x1, P6 ;  /* 0x0000001819037211 */ /* 0x000fc600030f0eff */
[----:B------:R0:W-:Y:S04]  /*24980*/  @P2 STG.E.U16 desc[UR60][R12.64], R9 ;  /* 0x000000090c002986 */ /* 0x0001e8000c10153c */
[----:B------:R0:W-:Y:S01]  /*24990*/  @P1 STG.E.U16 desc[UR60][R4.64], R23 ;  /* 0x0000001704001986 */ /* 0x0001e2000c10153c */
[----:B------:R-:W-:Y:S05]  /*249a0*/  @!P0 EXIT ;  /* 0x000000000000894d */ /* 0x000fea0003800000 */
[----:B0-----:R-:W-:-:S05]  /*249b0*/  PRMT R23, R23, 0x7632, R23 ;  /* 0x0000763217177816 */ /* 0x001fca0000000017 */
[----:B------:R-:W-:Y:S01]  /*249c0*/  STG.E.U16 desc[UR60][R2.64], R23 ;  /* 0x0000001702007986 */ /* 0x000fe2000c10153c */
[----:B------:R-:W-:Y:S05]  /*249d0*/  EXIT ;  /* 0x000000000000794d */ /* 0x000fea0003800000 */
.L_x_2:
[----:B------:R-:W-:-:S00]  /*249e0*/  BRA `(.L_x_2) ;  /* 0xfffffffc00fc7947 */ /* 0x000fc0000383ffff */
[----:B------:R-:W-:-:S00]  /*249f0*/  NOP ;  /* 0x0000000000007918 */ /* 0x000fc00000000000 */
        /* <DEDUP_REMOVED lines=8> */
.L_x_3:


//--------------------- .nv.shared.matmul_kernel  --------------------------
	.section	.nv.shared.matmul_kernel,"aw",@nobits
	.sectionflags	@""
	.align	16
	.zero		1024


//--------------------- .nv.shared.reserved.0     --------------------------
	.section	.nv.shared.reserved.0,"aw",@nobits
	.weak		__nv_reservedSMEM_offset_0_alias
	.size		__nv_reservedSMEM_offset_0_alias, 0, 0
	.other		__nv_reservedSMEM_offset_0_alias,@"STO_CUDA_RESERVED_SHARED STV_DEFAULT"
__nv_reservedSMEM_offset_0_alias:
	.zero		0


//--------------------- .nv.constant0.matmul_kernel --------------------------
	.section	.nv.constant0.matmul_kernel,"a",@progbits
	.sectionflags	@""
	.align	4
.nv.constant0.matmul_kernel:
	.zero		608


//--------------------- SYMBOLS --------------------------

	.type		.nv.reservedSmem.offset0,@object
	.size		.nv.reservedSmem.offset0,0x4
